def matmul_kernel(
    a_ptr,
    b_ptr,
    c_ptr,
    M,
    N,
    K,
    stride_am,
    stride_ak,
    stride_bk,
    stride_bn,
    stride_cm,
    stride_cn,
    BLOCK_M: tl.constexpr,
    BLOCK_N: tl.constexpr,
    BLOCK_K: tl.constexpr,
    GROUP_M: tl.constexpr,
):
    pid = tl.program_id(axis=0)
    num_pid_m = tl.cdiv(M, BLOCK_M)
    num_pid_n = tl.cdiv(N, BLOCK_N)
    num_pid_in_group = GROUP_M * num_pid_n
    group_id = pid // num_pid_in_group
    first_pid_m = group_id * GROUP_M
    group_size_m = min(num_pid_m - first_pid_m, GROUP_M)
    pid_m = first_pid_m + ((pid % num_pid_in_group) % group_size_m)
    pid_n = (pid % num_pid_in_group) // group_size_m

    offs_am = (pid_m * BLOCK_M + tl.arange(0, BLOCK_M)) % M
    offs_bn = (pid_n * BLOCK_N + tl.arange(0, BLOCK_N)) % N
    offs_k = tl.arange(0, BLOCK_K)
    a_ptrs = a_ptr + offs_am[:, None] * stride_am + offs_k[None, :] * stride_ak
    b_ptrs = b_ptr + offs_k[:, None] * stride_bk + offs_bn[None, :] * stride_bn

    acc = tl.zeros((BLOCK_M, BLOCK_N), dtype=tl.float32)
    for kk in range(0, tl.cdiv(K, BLOCK_K)):
        a = tl.load(a_ptrs, mask=offs_k[None, :] < K - kk * BLOCK_K, other=0.0)
        b = tl.load(b_ptrs, mask=offs_k[:, None] < K - kk * BLOCK_K, other=0.0)
        acc = tl.dot(a, b, acc)
        a_ptrs += BLOCK_K * stride_ak
        b_ptrs += BLOCK_K * stride_bk

    c = acc.to(c_ptr.dtype.element_ty)
    offs_cm = pid_m * BLOCK_M + tl.arange(0, BLOCK_M)
    offs_cn = pid_n * BLOCK_N + tl.arange(0, BLOCK_N)
    c_ptrs = c_ptr + offs_cm[:, None] * stride_cm + offs_cn[None, :] * stride_cn
    mask = (offs_cm[:, None] < M) & (offs_cn[None, :] < N)
    tl.store(c_ptrs, c, mask=mask)

# config = {"BLOCK_K": 256, "BLOCK_M": 64, "BLOCK_N": 256, "GROUP_M": 8, "arch": "sm_80", "dtype": "fp16", "num_ctas": 1, "num_stages": 3, "num_warps": 4}
# arch = sm_80


// ===== COMPILED SASS (sm_80) =====

	.target	sm_80

	.elftype	@"ET_EXEC"


//--------------------- .note.nv.tkinfo           --------------------------
	.section	.note.nv.tkinfo,"",@"SHT_NOTE"
	.sectionflags	@"SHF_NOTE_NV_TKINFO"
	.tkinfo
        /*0018*/ 	.word	0x00000002
        /*0030*/ 	.string	""
        /*0030*/ 	.string	"ptxas"
        /*0030*/ 	.string	"Cuda compilation tools, release 13.0, V13.0.88"
        /*0030*/ 	.string	"Build cuda_13.0.r13.0/compiler.36424714_0"
        /*0030*/ 	.string	"-v  -suppress-debug-info  -lineinfo  -arch sm_80 "



//--------------------- .note.nv.cuinfo           --------------------------
	.section	.note.nv.cuinfo,"",@"SHT_NOTE"
	.sectionflags	@"SHF_NOTE_NV_CUINFO"
        /*0018*/ 	.short	0x0002
        /*001a*/ 	.short	0x0050
        /*001c*/ 	.short	0x0082
	.zero		2


//--------------------- .nv.info                  --------------------------
	.section	.nv.info,"",@"SHT_CUDA_INFO"
	.align	4


	//----- nvinfo : EIATTR_REGCOUNT
	.align		4
        /*0000*/ 	.byte	0x04, 0x2f
        /*0002*/ 	.short	(.L_1 - .L_0)
	.align		4
.L_0:
        /*0004*/ 	.word	index@(matmul_kernel)
        /*0008*/ 	.word	0x00000020


	//----- nvinfo : EIATTR_FRAME_SIZE
	.align		4
.L_1:
        /*000c*/ 	.byte	0x04, 0x11
        /*000e*/ 	.short	(.L_3 - .L_2)
	.align		4
.L_2:
        /*0010*/ 	.word	index@(matmul_kernel)
        /*0014*/ 	.word	0x00004d78


	//----- nvinfo : EIATTR_MIN_STACK_SIZE
	.align		4
.L_3:
        /*0018*/ 	.byte	0x04, 0x12
        /*001a*/ 	.short	(.L_5 - .L_4)
	.align		4
.L_4:
        /*001c*/ 	.word	index@(matmul_kernel)
        /*0020*/ 	.word	0x00004d78
.L_5:


//--------------------- .nv.info.matmul_kernel    --------------------------
	.section	.nv.info.matmul_kernel,"",@"SHT_CUDA_INFO"
	.sectionflags	@""
	.align	4


	//----- nvinfo : EIATTR_CUDA_API_VERSION
	.align		4
        /*0000*/ 	.byte	0x04, 0x37
        /*0002*/ 	.short	(.L_7 - .L_6)
.L_6:
        /*0004*/ 	.word	0x00000082


	//----- nvinfo : EIATTR_SW2861232_WAR
	.align		4
.L_7:
        /*0008*/ 	.byte	0x01, 0x35
	.zero		2


	//----- nvinfo : EIATTR_PARAM_CBANK
	.align		4
        /*000c*/ 	.byte	0x04, 0x0a
        /*000e*/ 	.short	(.L_9 - .L_8)
	.align		4
.L_8:
        /*0010*/ 	.word	index@(.nv.constant0.matmul_kernel)
        /*0014*/ 	.short	0x0160
        /*0016*/ 	.short	0x0050


	//----- nvinfo : EIATTR_CBANK_PARAM_SIZE
	.align		4
.L_9:
        /*0018*/ 	.byte	0x03, 0x19
        /*001a*/ 	.short	0x0050


	//----- nvinfo : EIATTR_KPARAM_INFO
	.align		4
        /*001c*/ 	.byte	0x04, 0x17
        /*001e*/ 	.short	(.L_11 - .L_10)
.L_10:
        /*0020*/ 	.word	0x00000000
        /*0024*/ 	.short	0x000d
        /*0026*/ 	.short	0x0048
        /*0028*/ 	.byte	0x00, 0xf4, 0x21, 0x00


	//----- nvinfo : EIATTR_KPARAM_INFO
	.align		4
.L_11:
        /*002c*/ 	.byte	0x04, 0x17
        /*002e*/ 	.short	(.L_13 - .L_12)
.L_12:
        /*0030*/ 	.word	0x00000000
        /*0034*/ 	.short	0x000c
        /*0036*/ 	.short	0x0040
        /*0038*/ 	.byte	0x00, 0xf4, 0x21, 0x00


	//----- nvinfo : EIATTR_KPARAM_INFO
	.align		4
.L_13:
        /*003c*/ 	.byte	0x04, 0x17
        /*003e*/ 	.short	(.L_15 - .L_14)
.L_14:
        /*0040*/ 	.word	0x00000000
        /*0044*/ 	.short	0x000b
        /*0046*/ 	.short	0x0038
        /*0048*/ 	.byte	0x00, 0xf0, 0x11, 0x00


	//----- nvinfo : EIATTR_KPARAM_INFO
	.align		4
.L_15:
        /*004c*/ 	.byte	0x04, 0x17
        /*004e*/ 	.short	(.L_17 - .L_16)
.L_16:
        /*0050*/ 	.word	0x00000000
        /*0054*/ 	.short	0x000a
        /*0056*/ 	.short	0x0034
        /*0058*/ 	.byte	0x00, 0xf0, 0x11, 0x00


	//----- nvinfo : EIATTR_KPARAM_INFO
	.align		4
.L_17:
        /*005c*/ 	.byte	0x04, 0x17
        /*005e*/ 	.short	(.L_19 - .L_18)
.L_18:
        /*0060*/ 	.word	0x00000000
        /*0064*/ 	.short	0x0009
        /*0066*/ 	.short	0x0030
        /*0068*/ 	.byte	0x00, 0xf0, 0x11, 0x00


	//----- nvinfo : EIATTR_KPARAM_INFO
	.align		4
.L_19:
        /*006c*/ 	.byte	0x04, 0x17
        /*006e*/ 	.short	(.L_21 - .L_20)
.L_20:
        /*0070*/ 	.word	0x00000000
        /*0074*/ 	.short	0x0008
        /*0076*/ 	.short	0x002c
        /*0078*/ 	.byte	0x00, 0xf0, 0x11, 0x00


	//----- nvinfo : EIATTR_KPARAM_INFO
	.align		4
.L_21:
        /*007c*/ 	.byte	0x04, 0x17
        /*007e*/ 	.short	(.L_23 - .L_22)
.L_22:
        /*0080*/ 	.word	0x00000000
        /*0084*/ 	.short	0x0007
        /*0086*/ 	.short	0x0028
        /*0088*/ 	.byte	0x00, 0xf0, 0x11, 0x00


	//----- nvinfo : EIATTR_KPARAM_INFO
	.align		4
.L_23:
        /*008c*/ 	.byte	0x04, 0x17
        /*008e*/ 	.short	(.L_25 - .L_24)
.L_24:
        /*0090*/ 	.word	0x00000000
        /*0094*/ 	.short	0x0006
        /*0096*/ 	.short	0x0024
        /*0098*/ 	.byte	0x00, 0xf0, 0x11, 0x00


	//----- nvinfo : EIATTR_KPARAM_INFO
	.align		4
.L_25:
        /*009c*/ 	.byte	0x04, 0x17
        /*009e*/ 	.short	(.L_27 - .L_26)
.L_26:
        /*00a0*/ 	.word	0x00000000
        /*00a4*/ 	.short	0x0005
        /*00a6*/ 	.short	0x0020
        /*00a8*/ 	.byte	0x00, 0xf0, 0x11, 0x00


	//----- nvinfo : EIATTR_KPARAM_INFO
	.align		4
.L_27:
        /*00ac*/ 	.byte	0x04, 0x17
        /*00ae*/ 	.short	(.L_29 - .L_28)
.L_28:
        /*00b0*/ 	.word	0x00000000
        /*00b4*/ 	.short	0x0004
        /*00b6*/ 	.short	0x001c
        /*00b8*/ 	.byte	0x00, 0xf0, 0x11, 0x00


	//----- nvinfo : EIATTR_KPARAM_INFO
	.align		4
.L_29:
        /*00bc*/ 	.byte	0x04, 0x17
        /*00be*/ 	.short	(.L_31 - .L_30)
.L_30:
        /*00c0*/ 	.word	0x00000000
        /*00c4*/ 	.short	0x0003
        /*00c6*/ 	.short	0x0018
        /*00c8*/ 	.byte	0x00, 0xf0, 0x11, 0x00


	//----- nvinfo : EIATTR_KPARAM_INFO
	.align		4
.L_31:
        /*00cc*/ 	.byte	0x04, 0x17
        /*00ce*/ 	.short	(.L_33 - .L_32)
.L_32:
        /*00d0*/ 	.word	0x00000000
        /*00d4*/ 	.short	0x0002
        /*00d6*/ 	.short	0x0010
        /*00d8*/ 	.byte	0x00, 0xf4, 0x21, 0x00


	//----- nvinfo : EIATTR_KPARAM_INFO
	.align		4
.L_33:
        /*00dc*/ 	.byte	0x04, 0x17
        /*00de*/ 	.short	(.L_35 - .L_34)
.L_34:
        /*00e0*/ 	.word	0x00000000
        /*00e4*/ 	.short	0x0001
        /*00e6*/ 	.short	0x0008
        /*00e8*/ 	.byte	0x00, 0xf4, 0x21, 0x00


	//----- nvinfo : EIATTR_KPARAM_INFO
	.align		4
.L_35:
        /*00ec*/ 	.byte	0x04, 0x17
        /*00ee*/ 	.short	(.L_37 - .L_36)
.L_36:
        /*00f0*/ 	.word	0x00000000
        /*00f4*/ 	.short	0x0000
        /*00f6*/ 	.short	0x0000
        /*00f8*/ 	.byte	0x00, 0xf4, 0x21, 0x00


	//----- nvinfo : EIATTR_MAXREG_COUNT
	.align		4
.L_37:
        /*00fc*/ 	.byte	0x03, 0x1b
        /*00fe*/ 	.short	0x00ff


	//----- nvinfo : EIATTR_NUM_BARRIERS
	.align		4
        /*0100*/ 	.byte	0x02, 0x4c
        /*0102*/ 	.byte	0x01
	.zero		1


	//----- nvinfo : EIATTR_ANNOTATIONS
	.align		4
        /*0104*/ 	.byte	0x04, 0x55
        /*0106*/ 	.short	(.L_39 - .L_38)


	//   ....[0]....
.L_38:
        /*0108*/ 	.word	0x00000001
        /*010c*/ 	.byte	0x30, 0x06, 0x00, 0x00, 0x01, 0x00, 0x00, 0x00, 0x90, 0x06, 0x00, 0x00, 0x01, 0x00, 0x00, 0x00
        /* <DEDUP_REMOVED lines=407> */
        /*1a8c*/ 	.byte	0x40, 0x11, 0x01, 0x00, 0x01, 0x00, 0x00, 0x00, 0x70, 0x11, 0x01, 0x00


	//----- nvinfo : EIATTR_MERCURY_ISA_VERSION
	.align		4
.L_39:
        /*1a98*/ 	.byte	0x03, 0x5f
        /*1a9a*/ 	.short	0x0000


	//----- nvinfo : EIATTR_EXIT_INSTR_OFFSETS
	.align		4
        /*1a9c*/ 	.byte	0x04, 0x1c
        /*1a9e*/ 	.short	(.L_41 - .L_40)


	//   ....[0]....
.L_40:
        /*1aa0*/ 	.word	0x0007a7b0


	//   ....[1]....
        /*1aa4*/ 	.word	0x0007a7e0


	//----- nvinfo : EIATTR_REQNTID
	.align		4
.L_41:
        /*1aa8*/ 	.byte	0x04, 0x10
        /*1aaa*/ 	.short	(.L_43 - .L_42)
.L_42:
        /*1aac*/ 	.word	0x00000080
        /*1ab0*/ 	.word	0x00000001
        /*1ab4*/ 	.word	0x00000001
.L_43:


//--------------------- .nv.callgraph             --------------------------
	.section	.nv.callgraph,"",@"SHT_CUDA_CALLGRAPH"
	.align	4
	.sectionentsize	8
	.align		4
        /*0000*/ 	.word	0x00000000
	.align		4
        /*0004*/ 	.word	0xffffffff
	.align		4
        /*0008*/ 	.word	0x00000000
	.align		4
        /*000c*/ 	.word	0xfffffffe
	.align		4
        /*0010*/ 	.word	0x00000000
	.align		4
        /*0014*/ 	.word	0xfffffffd
	.align		4
        /*0018*/ 	.word	0x00000000
	.align		4
        /*001c*/ 	.word	0xfffffffc


//--------------------- .nv.rel.action            --------------------------
	.section	.nv.rel.action,"",@"SHT_CUDA_RELOCINFO"
	.align	8
	.sectionentsize	8
        /*0000*/ 	.byte	0x73, 0x00, 0x00, 0x00, 0x00, 0x00, 0x00, 0x00, 0x00, 0x00, 0x00, 0x11, 0x25, 0x00, 0x05, 0x36


//--------------------- .nv.constant0.matmul_kernel --------------------------
	.section	.nv.constant0.matmul_kernel,"a",@progbits
	.sectionflags	@""
	.align	4
.nv.constant0.matmul_kernel:
	.zero		432


//--------------------- .text.matmul_kernel       --------------------------
	.section	.text.matmul_kernel,"ax",@progbits
	.sectioninfo	@"SHI_REGISTERS=32"
	.align	128
        .global         matmul_kernel
        .type           matmul_kernel,@function
        .size           matmul_kernel,(.L_x_5 - matmul_kernel)
        .other          matmul_kernel,@"STO_CUDA_ENTRY STV_DEFAULT"
matmul_kernel:
.text.matmul_kernel:
[----:B------:R-:W-:-:S03]  /*0000*/  IMAD.MOV.U32 R1, RZ, RZ, c[0x0][0x28] ;  /* 0x00000a00ff017624 */ /* 0x000fc600078e00ff */
[----:B------:R-:W-:Y:S01]  /*0010*/  IMAD.MOV.U32 R0, RZ, RZ, c[0x0][0x17c] ;  /* 0x00005f00ff007624 */ /* 0x000fe200078e00ff */
[----:B------:R-:W0:Y:S01]  /*0020*/  S2R R12, SR_TID.X ;  /* 0x00000000000c7919 */ /* 0x000e220000002100 */
[----:B------:R-:W-:Y:S01]  /*0030*/  IADD3 R1, R1, -0x4d78, RZ ;  /* 0xffffb28801017810 */ /* 0x000fe20007ffe0ff */
[----:B------:R-:W-:Y:S02]  /*0040*/  ULDC.64 UR8, c[0x0][0x118] ;  /* 0x0000460000087ab9 */ /* 0x000fe40000000a00 */
[----:B------:R-:W-:-:S04]  /*0050*/  IADD3 R0, R0, 0xff, RZ ;  /* 0x000000ff00007810 */ /* 0x000fc80007ffe0ff */
[----:B------:R-:W-:-:S04]  /*0060*/  SHF.R.S32.HI R3, RZ, 0x1f, R0 ;  /* 0x0000001fff037819 */ /* 0x000fc80000011400 */
[----:B------:R-:W-:-:S04]  /*0070*/  LEA.HI R3, R3, R0, RZ, 0x8 ;  /* 0x0000000003037211 */ /* 0x000fc800078f40ff */
[----:B------:R-:W-:Y:S02]  /*0080*/  SHF.R.S32.HI R0, RZ, 0x8, R3 ;  /* 0x00000008ff007819 */ /* 0x000fe40000011403 */
[----:B------:R-:W1:Y:S03]  /*0090*/  S2R R3, SR_CTAID.X ;  /* 0x0000000000037919 */ /* 0x000e660000002500 */
[----:B------:R-:W-:Y:S01]  /*00a0*/  IMAD.SHL.U32 R0, R0, 0x8, RZ ;  /* 0x0000000800007824 */ /* 0x000fe200078e00ff */
[----:B0-----:R-:W-:-:S04]  /*00b0*/  LOP3.LUT R13, R12, 0x3f, RZ, 0xc0, !PT ;  /* 0x0000003f0c0d7812 */ /* 0x001fc800078ec0ff */
[-C--:B------:R-:W-:Y:S02]  /*00c0*/  IABS R7, R0.reuse ;  /* 0x0000000000077213 */ /* 0x080fe40000000000 */
[----:B------:R-:W-:Y:S02]  /*00d0*/  IABS R10, R0 ;  /* 0x00000000000a7213 */ /* 0x000fe40000000000 */
[----:B------:R-:W0:Y:S01]  /*00e0*/  I2F.RP R2, R7 ;  /* 0x0000000700027306 */ /* 0x000e220000209400 */
[----:B------:R-:W-:Y:S02]  /*00f0*/  LOP3.LUT R29, R12, 0x7f, RZ, 0xc0, !PT ;  /* 0x0000007f0c1d7812 */ /* 0x000fe400078ec0ff */
[----:B-1----:R-:W-:-:S05]  /*0100*/  IABS R8, R3 ;  /* 0x0000000300087213 */ /* 0x002fca0000000000 */
[----:B0-----:R-:W0:Y:S02]  /*0110*/  MUFU.RCP R2, R2 ;  /* 0x0000000200027308 */ /* 0x001e240000001000 */
[----:B0-----:R-:W-:Y:S01]  /*0120*/  IADD3 R4, R2, 0xffffffe, RZ ;  /* 0x0ffffffe02047810 */ /* 0x001fe20007ffe0ff */
[----:B------:R-:W-:-:S05]  /*0130*/  IMAD.MOV R2, RZ, RZ, -R10 ;  /* 0x000000ffff027224 */ /* 0x000fca00078e0a0a */
[----:B------:R0:W1:Y:S02]  /*0140*/  F2I.FTZ.U32.TRUNC.NTZ R5, R4 ;  /* 0x0000000400057305 */ /* 0x000064000021f000 */
[----:B0-----:R-:W-:Y:S02]  /*0150*/  IMAD.MOV.U32 R4, RZ, RZ, RZ ;  /* 0x000000ffff047224 */ /* 0x001fe400078e00ff */
[----:B-1----:R-:W-:-:S04]  /*0160*/  IMAD.MOV R6, RZ, RZ, -R5 ;  /* 0x000000ffff067224 */ /* 0x002fc800078e0a05 */
[----:B------:R-:W-:Y:S02]  /*0170*/  IMAD R9, R6, R7, RZ ;  /* 0x0000000706097224 */ /* 0x000fe400078e02ff */
[----:B------:R-:W-:Y:S02]  /*0180*/  IMAD.MOV.U32 R6, RZ, RZ, R8 ;  /* 0x000000ffff067224 */ /* 0x000fe400078e0008 */
[----:B------:R-:W-:-:S06]  /*0190*/  IMAD.HI.U32 R5, R5, R9, R4 ;  /* 0x0000000905057227 */ /* 0x000fcc00078e0004 */
[----:B------:R-:W-:-:S04]  /*01a0*/  IMAD.HI.U32 R5, R5, R6, RZ ;  /* 0x0000000605057227 */ /* 0x000fc800078e00ff */
[----:B------:R-:W-:-:S05]  /*01b0*/  IMAD R2, R5, R2, R6 ;  /* 0x0000000205027224 */ /* 0x000fca00078e0206 */
[----:B------:R-:W-:-:S13]  /*01c0*/  ISETP.GT.U32.AND P1, PT, R7, R2, PT ;  /* 0x000000020700720c */ /* 0x000fda0003f24070 */
[----:B------:R-:W-:Y:S01]  /*01d0*/  @!P1 IMAD.IADD R2, R2, 0x1, -R7 ;  /* 0x0000000102029824 */ /* 0x000fe200078e0a07 */
[----:B------:R-:W-:Y:S02]  /*01e0*/  @!P1 IADD3 R5, R5, 0x1, RZ ;  /* 0x0000000105059810 */ /* 0x000fe40007ffe0ff */
[----:B------:R-:W-:Y:S02]  /*01f0*/  ISETP.NE.AND P1, PT, R0, RZ, PT ;  /* 0x000000ff0000720c */ /* 0x000fe40003f25270 */
[----:B------:R-:W-:Y:S02]  /*0200*/  ISETP.GE.U32.AND P0, PT, R2, R7, PT ;  /* 0x000000070200720c */ /* 0x000fe40003f06070 */
[----:B------:R-:W-:-:S04]  /*0210*/  LOP3.LUT R2, R3, R0, RZ, 0x3c, !PT ;  /* 0x0000000003027212 */ /* 0x000fc800078e3cff */
[----:B------:R-:W-:Y:S01]  /*0220*/  ISETP.GE.AND P2, PT, R2, RZ, PT ;  /* 0x000000ff0200720c */ /* 0x000fe20003f46270 */
[----:B------:R-:W-:-:S05]  /*0230*/  IMAD.MOV.U32 R2, RZ, RZ, c[0x0][0x178] ;  /* 0x00005e00ff027624 */ /* 0x000fca00078e00ff */
[----:B------:R-:W-:Y:S02]  /*0240*/  IADD3 R2, R2, 0x3f, RZ ;  /* 0x0000003f02027810 */ /* 0x000fe40007ffe0ff */
[----:B------:R-:W-:-:S05]  /*0250*/  @P0 IADD3 R5, R5, 0x1, RZ ;  /* 0x0000000105050810 */ /* 0x000fca0007ffe0ff */
[----:B------:R-:W-:Y:S01]  /*0260*/  IMAD.MOV.U32 R6, RZ, RZ, R5 ;  /* 0x000000ffff067224 */ /* 0x000fe200078e0005 */
[----:B------:R-:W-:-:S03]  /*0270*/  SHF.R.S32.HI R5, RZ, 0x1f, R2 ;  /* 0x0000001fff057819 */ /* 0x000fc60000011402 */
[----:B------:R-:W-:Y:S01]  /*0280*/  @!P2 IMAD.MOV R6, RZ, RZ, -R6 ;  /* 0x000000ffff06a224 */ /* 0x000fe200078e0a06 */
[----:B------:R-:W-:Y:S02]  /*0290*/  @!P1 LOP3.LUT R6, RZ, R0, RZ, 0x33, !PT ;  /* 0x00000000ff069212 */ /* 0x000fe400078e33ff */
[----:B------:R-:W-:-:S03]  /*02a0*/  LEA.HI R5, R5, R2, RZ, 0x6 ;  /* 0x0000000205057211 */ /* 0x000fc600078f30ff */
[----:B------:R-:W-:Y:S02]  /*02b0*/  IMAD.SHL.U32 R4, R6, 0x8, RZ ;  /* 0x0000000806047824 */ /* 0x000fe400078e00ff */
[----:B------:R-:W-:-:S03]  /*02c0*/  IMAD.MOV R6, RZ, RZ, -R6 ;  /* 0x000000ffff067224 */ /* 0x000fc600078e0a06 */
[----:B------:R-:W-:Y:S01]  /*02d0*/  LEA.HI.SX32 R5, R5, -R4, 0x1a ;  /* 0x8000000405057211 */ /* 0x000fe200078fd2ff */
[----:B------:R-:W-:Y:S02]  /*02e0*/  IMAD R8, R0, R6, R3 ;  /* 0x0000000600087224 */ /* 0x000fe400078e0203 */
[----:B------:R-:W-:Y:S01]  /*02f0*/  IMAD.MOV.U32 R6, RZ, RZ, RZ ;  /* 0x000000ffff067224 */ /* 0x000fe200078e00ff */
[----:B------:R-:W-:Y:S02]  /*0300*/  IMNMX R5, R5, 0x8, PT ;  /* 0x0000000805057817 */ /* 0x000fe40003800200 */
[----:B------:R-:W-:Y:S02]  /*0310*/  IABS R11, R8 ;  /* 0x00000008000b7213 */ /* 0x000fe40000000000 */
[----:B------:R-:W-:-:S04]  /*0320*/  IABS R9, R5 ;  /* 0x0000000500097213 */ /* 0x000fc80000000000 */
[----:B------:R-:W0:Y:S08]  /*0330*/  I2F.RP R2, R9 ;  /* 0x0000000900027306 */ /* 0x000e300000209400 */
[----:B0-----:R-:W0:Y:S02]  /*0340*/  MUFU.RCP R2, R2 ;  /* 0x0000000200027308 */ /* 0x001e240000001000 */
[----:B0-----:R-:W-:-:S06]  /*0350*/  IADD3 R7, R2, 0xffffffe, RZ ;  /* 0x0ffffffe02077810 */ /* 0x001fcc0007ffe0ff */
[----:B------:R-:W0:Y:S02]  /*0360*/  F2I.FTZ.U32.TRUNC.NTZ R7, R7 ;  /* 0x0000000700077305 */ /* 0x000e24000021f000 */
[----:B0-----:R-:W-:-:S04]  /*0370*/  IMAD.MOV R10, RZ, RZ, -R7 ;  /* 0x000000ffff0a7224 */ /* 0x001fc800078e0a07 */
[----:B------:R-:W-:-:S04]  /*0380*/  IMAD.MOV.U32 R0, RZ, RZ, R10 ;  /* 0x000000ffff007224 */ /* 0x000fc800078e000a */
[----:B------:R-:W-:Y:S01]  /*0390*/  IMAD R3, R0, R9, RZ ;  /* 0x0000000900037224 */ /* 0x000fe200078e02ff */
[----:B------:R-:W-:-:S03]  /*03a0*/  IABS R0, R5 ;  /* 0x0000000500007213 */ /* 0x000fc60000000000 */
[----:B------:R-:W-:-:S04]  /*03b0*/  IMAD.HI.U32 R6, R7, R3, R6 ;  /* 0x0000000307067227 */ /* 0x000fc800078e0006 */
[----:B------:R-:W-:Y:S02]  /*03c0*/  IMAD.MOV R0, RZ, RZ, -R0 ;  /* 0x000000ffff007224 */ /* 0x000fe400078e0a00 */
[----:B------:R-:W-:Y:S01]  /*03d0*/  IMAD.HI.U32 R2, R6, R11, RZ ;  /* 0x0000000b06027227 */ /* 0x000fe200078e00ff */
[----:B------:R-:W-:-:S03]  /*03e0*/  SHF.R.U32.HI R6, RZ, 0x6, R12 ;  /* 0x00000006ff067819 */ /* 0x000fc6000001160c */
[----:B------:R-:W-:Y:S01]  /*03f0*/  IMAD R0, R2, R0, R11 ;  /* 0x0000000002007224 */ /* 0x000fe200078e020b */
[----:B------:R-:W-:Y:S01]  /*0400*/  SGXT.U32 R14, R6, 0x1 ;  /* 0x00000001060e781a */ /* 0x000fe20000000000 */
[----:B------:R-:W-:-:S03]  /*0410*/  IMAD.MOV.U32 R3, RZ, RZ, 0xff ;  /* 0x000000ffff037424 */ /* 0x000fc600078e00ff */
[----:B------:R-:W-:Y:S02]  /*0420*/  ISETP.GT.U32.AND P1, PT, R9, R0, PT ;  /* 0x000000000900720c */ /* 0x000fe40003f24070 */
[----:B------:R-:W-:Y:S02]  /*0430*/  IADD3 R15, R3, c[0x0][0x180], RZ ;  /* 0x00006000030f7a10 */ /* 0x000fe40007ffe0ff */
[C---:B------:R-:W-:Y:S02]  /*0440*/  LOP3.LUT R3, R14.reuse, 0x2, RZ, 0xfc, !PT ;  /* 0x000000020e037812 */ /* 0x040fe400078efcff */
[C---:B------:R-:W-:Y:S02]  /*0450*/  LOP3.LUT R3, R14.reuse, 0x8, RZ, 0xfc, !PT ;  /* 0x000000080e037812 */ /* 0x040fe400078efcff */
[C---:B------:R-:W-:Y:S02]  /*0460*/  LOP3.LUT R3, R14.reuse, 0xe, RZ, 0xfc, !PT ;  /* 0x0000000e0e037812 */ /* 0x040fe400078efcff */
[----:B------:R-:W-:-:S02]  /*0470*/  LOP3.LUT R3, R14, 0x14, RZ, 0xfc, !PT ;  /* 0x000000140e037812 */ /* 0x000fc400078efcff */
[----:B------:R-:W-:Y:S01]  /*0480*/  LOP3.LUT R3, R14, 0x1a, RZ, 0xfc, !PT ;  /* 0x0000001a0e037812 */ /* 0x000fe200078efcff */
[----:B------:R-:W-:Y:S01]  /*0490*/  @!P1 IMAD.IADD R0, R0, 0x1, -R9 ;  /* 0x0000000100009824 */ /* 0x000fe200078e0a09 */
[----:B------:R-:W-:Y:S02]  /*04a0*/  @!P1 IADD3 R2, R2, 0x1, RZ ;  /* 0x0000000102029810 */ /* 0x000fe40007ffe0ff */
[----:B------:R-:W-:Y:S02]  /*04b0*/  ISETP.NE.AND P1, PT, R5, RZ, PT ;  /* 0x000000ff0500720c */ /* 0x000fe40003f25270 */
[----:B------:R-:W-:Y:S02]  /*04c0*/  ISETP.GE.U32.AND P0, PT, R0, R9, PT ;  /* 0x000000090000720c */ /* 0x000fe40003f06070 */
[----:B------:R-:W-:Y:S02]  /*04d0*/  LOP3.LUT R0, R8, R5, RZ, 0x3c, !PT ;  /* 0x0000000508007212 */ /* 0x000fe400078e3cff */
[----:B------:R-:W-:-:S02]  /*04e0*/  LOP3.LUT R3, R14, 0x20, RZ, 0xfc, !PT ;  /* 0x000000200e037812 */ /* 0x000fc400078efcff */
[----:B------:R-:W-:Y:S02]  /*04f0*/  ISETP.GE.AND P2, PT, R0, RZ, PT ;  /* 0x000000ff0000720c */ /* 0x000fe40003f46270 */
[C---:B------:R-:W-:Y:S02]  /*0500*/  LOP3.LUT R3, R14.reuse, 0x26, RZ, 0xfc, !PT ;  /* 0x000000260e037812 */ /* 0x040fe400078efcff */
[C---:B------:R-:W-:Y:S02]  /*0510*/  LOP3.LUT R3, R14.reuse, 0x2c, RZ, 0xfc, !PT ;  /* 0x0000002c0e037812 */ /* 0x040fe400078efcff */
[----:B------:R-:W-:Y:S02]  /*0520*/  LOP3.LUT R3, R14, 0x32, RZ, 0xfc, !PT ;  /* 0x000000320e037812 */ /* 0x000fe400078efcff */
[----:B------:R-:W-:Y:S02]  /*0530*/  @P0 IADD3 R2, R2, 0x1, RZ ;  /* 0x0000000102020810 */ /* 0x000fe40007ffe0ff */
[----:B------:R-:W-:-:S02]  /*0540*/  LOP3.LUT R3, R14, 0x38, RZ, 0xfc, !PT ;  /* 0x000000380e037812 */ /* 0x000fc400078efcff */
[C---:B------:R-:W-:Y:S01]  /*0550*/  LOP3.LUT R3, R14.reuse, 0x3e, RZ, 0xfc, !PT ;  /* 0x0000003e0e037812 */ /* 0x040fe200078efcff */
[----:B------:R-:W-:Y:S01]  /*0560*/  @!P2 IMAD.MOV R2, RZ, RZ, -R2 ;  /* 0x000000ffff02a224 */ /* 0x000fe200078e0a02 */
[----:B------:R-:W-:Y:S02]  /*0570*/  @!P1 LOP3.LUT R2, RZ, R5, RZ, 0x33, !PT ;  /* 0x00000005ff029212 */ /* 0x000fe400078e33ff */
[C---:B------:R-:W-:Y:S02]  /*0580*/  LOP3.LUT R3, R14.reuse, 0x44, RZ, 0xfc, !PT ;  /* 0x000000440e037812 */ /* 0x040fe400078efcff */
[C---:B------:R-:W-:Y:S01]  /*0590*/  LOP3.LUT R3, R14.reuse, 0x4a, RZ, 0xfc, !PT ;  /* 0x0000004a0e037812 */ /* 0x040fe200078efcff */
[----:B------:R-:W-:Y:S01]  /*05a0*/  IMAD.MOV R0, RZ, RZ, -R2 ;  /* 0x000000ffff007224 */ /* 0x000fe200078e0a02 */
[----:B------:R-:W-:Y:S01]  /*05b0*/  LOP3.LUT R3, R14, 0x50, RZ, 0xfc, !PT ;  /* 0x000000500e037812 */ /* 0x000fe200078efcff */
[----:B------:R-:W-:Y:S01]  /*05c0*/  IMAD.SHL.U32 R28, R2, 0x100, RZ ;  /* 0x00000100021c7824 */ /* 0x000fe200078e00ff */
[C---:B------:R-:W-:Y:S01]  /*05d0*/  LOP3.LUT R3, R14.reuse, 0x56, RZ, 0xfc, !PT ;  /* 0x000000560e037812 */ /* 0x040fe200078efcff */
[----:B------:R-:W-:Y:S01]  /*05e0*/  IMAD R5, R5, R0, R8 ;  /* 0x0000000005057224 */ /* 0x000fe200078e0208 */
[----:B------:R-:W-:-:S02]  /*05f0*/  LOP3.LUT R3, R14, 0x5c, RZ, 0xfc, !PT ;  /* 0x0000005c0e037812 */ /* 0x000fc400078efcff */
[----:B------:R-:W-:Y:S01]  /*0600*/  LOP3.LUT R3, R14, 0x62, RZ, 0xfc, !PT ;  /* 0x000000620e037812 */ /* 0x000fe200078efcff */
[----:B------:R-:W-:Y:S01]  /*0610*/  IMAD.IADD R0, R4, 0x1, R5 ;  /* 0x0000000104007824 */ /* 0x000fe200078e0205 */
[C---:B------:R-:W-:Y:S01]  /*0620*/  LOP3.LUT R5, R14.reuse, 0x4, RZ, 0xfc, !PT ;  /* 0x000000040e057812 */ /* 0x040fe200078efcff */
[----:B------:R0:W-:Y:S01]  /*0630*/  STL [R1+0x390], R28 ;  /* 0x0003901c01007387 */ /* 0x0001e20000100800 */
[----:B------:R-:W-:Y:S01]  /*0640*/  LOP3.LUT R4, R14, 0x6, RZ, 0xfc, !PT ;  /* 0x000000060e047812 */ /* 0x000fe200078efcff */
[----:B------:R-:W-:Y:S01]  /*0650*/  IMAD R0, R0, 0x40, R13 ;  /* 0x0000004000007824 */ /* 0x000fe200078e020d */
[C---:B------:R-:W-:Y:S02]  /*0660*/  LOP3.LUT R5, R14.reuse, 0xa, RZ, 0xfc, !PT ;  /* 0x0000000a0e057812 */ /* 0x040fe400078efcff */
[C---:B------:R-:W-:Y:S02]  /*0670*/  LOP3.LUT R4, R14.reuse, 0xc, RZ, 0xfc, !PT ;  /* 0x0000000c0e047812 */ /* 0x040fe400078efcff */
[C---:B------:R-:W-:Y:S01]  /*0680*/  LOP3.LUT R5, R14.reuse, 0x10, RZ, 0xfc, !PT ;  /* 0x000000100e057812 */ /* 0x040fe200078efcff */
[----:B------:R0:W-:Y:S01]  /*0690*/  STL [R1+0x1cd8], R0 ;  /* 0x001cd80001007387 */ /* 0x0001e20000100800 */
[----:B------:R-:W-:-:S02]  /*06a0*/  LOP3.LUT R4, R14, 0x12, RZ, 0xfc, !PT ;  /* 0x000000120e047812 */ /* 0x000fc400078efcff */
[C---:B------:R-:W-:Y:S02]  /*06b0*/  LOP3.LUT R5, R14.reuse, 0x16, RZ, 0xfc, !PT ;  /* 0x000000160e057812 */ /* 0x040fe400078efcff */
[C---:B------:R-:W-:Y:S02]  /*06c0*/  LOP3.LUT R4, R14.reuse, 0x18, RZ, 0xfc, !PT ;  /* 0x000000180e047812 */ /* 0x040fe400078efcff */
[C---:B------:R-:W-:Y:S02]  /*06d0*/  LOP3.LUT R5, R14.reuse, 0x1c, RZ, 0xfc, !PT ;  /* 0x0000001c0e057812 */ /* 0x040fe400078efcff */
[C---:B------:R-:W-:Y:S02]  /*06e0*/  LOP3.LUT R4, R14.reuse, 0x1e, RZ, 0xfc, !PT ;  /* 0x0000001e0e047812 */ /* 0x040fe400078efcff */
[C---:B------:R-:W-:Y:S02]  /*06f0*/  LOP3.LUT R5, R14.reuse, 0x22, RZ, 0xfc, !PT ;  /* 0x000000220e057812 */ /* 0x040fe400078efcff */
        /* <DEDUP_REMOVED lines=51> */
[----:B------:R-:W-:Y:S02]  /*0a30*/  ISETP.GT.AND P0, PT, R15, 0xff, PT ;  /* 0x000000ff0f00780c */ /* 0x000fe40003f04270 */
        /* <DEDUP_REMOVED lines=47> */
[----:B------:R-:W-:Y:S01]  /*0d30*/  LOP3.LUT R3, R14, 0xfe, RZ, 0xfc, !PT ;  /* 0x000000fe0e037812 */ /* 0x000fe200078efcff */
[----:B------:R-:W-:Y:S05]  /*0d40*/  @P0 BRA `(.L_x_0) ;  /* 0x0000037000000947 */ /* 0x000fea0003800000 */
[----:B0-----:R-:W-:Y:S01]  /*0d50*/  IMAD.SHL.U32 R0, R12, 0x40, RZ ;  /* 0x000000400c007824 */ /* 0x001fe200078e00ff */
[----:B------:R-:W-:Y:S01]  /*0d60*/  CS2R R24, SRZ ;  /* 0x0000000000187805 */ /* 0x000fe2000001ff00 */
[----:B------:R-:W-:Y:S01]  /*0d70*/  CS2R R26, SRZ ;  /* 0x00000000001a7805 */ /* 0x000fe2000001ff00 */
[----:B------:R-:W-:Y:S01]  /*0d80*/  CS2R R20, SRZ ;  /* 0x0000000000147805 */ /* 0x000fe2000001ff00 */
[----:B------:R-:W-:Y:S01]  /*0d90*/  CS2R R22, SRZ ;  /* 0x0000000000167805 */ /* 0x000fe2000001ff00 */
[----:B------:R0:W-:Y:S01]  /*0da0*/  STL [R1+0x1cd4], R0 ;  /* 0x001cd40001007387 */ /* 0x0001e20000100800 */
[----:B------:R-:W-:Y:S01]  /*0db0*/  CS2R R16, SRZ ;  /* 0x0000000000107805 */ /* 0x000fe2000001ff00 */
[----:B------:R-:W-:Y:S01]  /*0dc0*/  CS2R R18, SRZ ;  /* 0x0000000000127805 */ /* 0x000fe2000001ff00 */
[----:B------:R-:W-:Y:S01]  /*0dd0*/  CS2R R12, SRZ ;  /* 0x00000000000c7805 */ /* 0x000fe2000001ff00 */
[----:B------:R0:W-:Y:S01]  /*0de0*/  STL [R1], RZ ;  /* 0x000000ff01007387 */ /* 0x0001e20000100800 */
[----:B------:R-:W-:Y:S01]  /*0df0*/  CS2R R14, SRZ ;  /* 0x00000000000e7805 */ /* 0x000fe2000001ff00 */
[----:B------:R-:W-:Y:S01]  /*0e00*/  CS2R R8, SRZ ;  /* 0x0000000000087805 */ /* 0x000fe2000001ff00 */
[----:B------:R-:W-:Y:S01]  /*0e10*/  CS2R R10, SRZ ;  /* 0x00000000000a7805 */ /* 0x000fe2000001ff00 */
[----:B------:R0:W-:Y:S01]  /*0e20*/  STL [R1+0x4], RZ ;  /* 0x000004ff01007387 */ /* 0x0001e20000100800 */
[----:B------:R-:W-:Y:S01]  /*0e30*/  CS2R R4, SRZ ;  /* 0x0000000000047805 */ /* 0x000fe2000001ff00 */
[----:B------:R-:W-:-:S02]  /*0e40*/  CS2R R6, SRZ ;  /* 0x0000000000067805 */ /* 0x000fc4000001ff00 */
[----:B------:R0:W-:Y:S04]  /*0e50*/  STL [R1+0x8], RZ ;  /* 0x000008ff01007387 */ /* 0x0001e80000100800 */
        /* <DEDUP_REMOVED lines=36> */
[----:B------:R0:W-:Y:S01]  /*10a0*/  STL [R1+0x9c], RZ ;  /* 0x00009cff01007387 */ /* 0x0001e20000100800 */
[----:B------:R-:W-:Y:S05]  /*10b0*/  BRA `(.L_x_1) ;  /* 0x0007469000007947 */ /* 0x000fea0003800000 */
.L_x_0:
[----:B0-----:R-:W-:Y:S01]  /*10c0*/  IABS R4, c[0x0][0x178] ;  /* 0x00005e0000047a13 */ /* 0x001fe20000000000 */
[----:B------:R-:W-:Y:S01]  /*10d0*/  IMAD.MOV.U32 R6, RZ, RZ, R0 ;  /* 0x000000ffff067224 */ /* 0x000fe200078e0000 */
[----:B------:R-:W-:Y:S01]  /*10e0*/  IABS R0, c[0x0][0x17c] ;  /* 0x00005f0000007a13 */ /* 0x000fe20000000000 */
[----:B------:R-:W-:Y:S01]  /*10f0*/  IMAD.MOV.U32 R20, RZ, RZ, RZ ;  /* 0x000000ffff147224 */ /* 0x000fe200078e00ff */
[----:B------:R-:W0:Y:S01]  /*1100*/  I2F.RP R3, R4 ;  /* 0x0000000400037306 */ /* 0x000e220000209400 */
[----:B------:R-:W-:-:S02]  /*1110*/  IADD3 R9, R28, 0xff, RZ ;  /* 0x000000ff1c097810 */ /* 0x000fc40007ffe0ff */
[----:B------:R-:W-:Y:S02]  /*1120*/  IABS R6, R6 ;  /* 0x0000000600067213 */ /* 0x000fe40000000000 */
[----:B------:R-:W-:Y:S02]  /*1130*/  ISETP.GE.AND P3, PT, R9, RZ, PT ;  /* 0x000000ff0900720c */ /* 0x000fe40003f66270 */
[----:B------:R-:W-:Y:S01]  /*1140*/  IABS R9, R9 ;  /* 0x0000000900097213 */ /* 0x000fe20000000000 */
[----:B------:R-:W1:Y:S01]  /*1150*/  I2F.RP R2, R0 ;  /* 0x0000000000027306 */ /* 0x000e620000209400 */
[C---:B------:R-:W-:Y:S02]  /*1160*/  IADD3 R10, R28.reuse, 0xfb, RZ ;  /* 0x000000fb1c0a7810 */ /* 0x040fe40007ffe0ff */
[----:B------:R-:W-:Y:S02]  /*1170*/  IADD3 R13, R28, 0xfc, RZ ;  /* 0x000000fc1c0d7810 */ /* 0x000fe40007ffe0ff */
[----:B------:R-:W-:-:S03]  /*1180*/  IABS R11, R10 ;  /* 0x0000000a000b7213 */ /* 0x000fc60000000000 */
[----:B0-----:R-:W0:Y:S08]  /*1190*/  MUFU.RCP R3, R3 ;  /* 0x0000000300037308 */ /* 0x001e300000001000 */
[----:B-1----:R-:W1:Y:S01]  /*11a0*/  MUFU.RCP R2, R2 ;  /* 0x0000000200027308 */ /* 0x002e620000001000 */
[----:B0-----:R-:W-:-:S07]  /*11b0*/  IADD3 R3, R3, 0xffffffe, RZ ;  /* 0x0ffffffe03037810 */ /* 0x001fce0007ffe0ff */
[----:B------:R-:W0:Y:S01]  /*11c0*/  F2I.FTZ.U32.TRUNC.NTZ R3, R3 ;  /* 0x0000000300037305 */ /* 0x000e22000021f000 */
[----:B-1----:R-:W-:-:S07]  /*11d0*/  IADD3 R2, R2, 0xffffffe, RZ ;  /* 0x0ffffffe02027810 */ /* 0x002fce0007ffe0ff */
[----:B------:R0:W1:Y:S02]  /*11e0*/  F2I.FTZ.U32.TRUNC.NTZ R21, R2 ;  /* 0x0000000200157305 */ /* 0x000064000021f000 */
[----:B0-----:R-:W-:-:S04]  /*11f0*/  IMAD.MOV R2, RZ, RZ, -R3 ;  /* 0x000000ffff027224 */ /* 0x001fc800078e0a03 */
[----:B------:R-:W-:Y:S02]  /*1200*/  IMAD R7, R2, R4, RZ ;  /* 0x0000000402077224 */ /* 0x000fe400078e02ff */
[----:B------:R-:W-:Y:S02]  /*1210*/  IMAD.MOV.U32 R2, RZ, RZ, RZ ;  /* 0x000000ffff027224 */ /* 0x000fe400078e00ff */
[----:B-1----:R-:W-:Y:S02]  /*1220*/  IMAD.MOV R5, RZ, RZ, -R21 ;  /* 0x000000ffff057224 */ /* 0x002fe400078e0a15 */
[----:B------:R-:W-:Y:S01]  /*1230*/  IMAD.HI.U32 R7, R3, R7, R2 ;  /* 0x0000000703077227 */ /* 0x000fe200078e0002 */
[----:B------:R-:W-:-:S03]  /*1240*/  IADD3 R3, R28, 0xfe, RZ ;  /* 0x000000fe1c037810 */ /* 0x000fc60007ffe0ff */
[----:B------:R-:W-:Y:S01]  /*1250*/  IMAD.MOV.U32 R2, RZ, RZ, R6 ;  /* 0x000000ffff027224 */ /* 0x000fe200078e0006 */
[----:B------:R-:W-:Y:S01]  /*1260*/  IABS R8, R3 ;  /* 0x0000000300087213 */ /* 0x000fe20000000000 */
[----:B------:R-:W-:Y:S01]  /*1270*/  IMAD.MOV.U32 R6, RZ, RZ, R5 ;  /* 0x000000ffff067224 */ /* 0x000fe200078e0005 */
[----:B------:R-:W-:Y:S01]  /*1280*/  ISETP.GE.AND P0, PT, R3, RZ, PT ;  /* 0x000000ff0300720c */ /* 0x000fe20003f06270 */
[----:B------:R-:W-:-:S04]  /*1290*/  IMAD.HI.U32 R5, R7, R2, RZ ;  /* 0x0000000207057227 */ /* 0x000fc800078e00ff */
[----:B------:R-:W-:Y:S02]  /*12a0*/  IMAD R6, R6, R0, RZ ;  /* 0x0000000006067224 */ /* 0x000fe400078e02ff */
[----:B------:R-:W-:Y:S02]  /*12b0*/  IMAD.MOV R5, RZ, RZ, -R5 ;  /* 0x000000ffff057224 */ /* 0x000fe400078e0a05 */
[----:B------:R-:W-:Y:S01]  /*12c0*/  IMAD.HI.U32 R20, R21, R6, R20 ;  /* 0x0000000615147227 */ /* 0x000fe200078e0014 */
[----:B------:R-:W-:-:S03]  /*12d0*/  IADD3 R6, R28, 0xfd, RZ ;  /* 0x000000fd1c067810 */ /* 0x000fc60007ffe0ff */
[----:B------:R-:W-:Y:S01]  /*12e0*/  IMAD R16, R4, R5, R2 ;  /* 0x0000000504107224 */ /* 0x000fe200078e0202 */
[----:B------:R-:W-:Y:S01]  /*12f0*/  IABS R7, R6 ;  /* 0x0000000600077213 */ /* 0x000fe20000000000 */
[----:B------:R-:W-:Y:S01]  /*1300*/  IMAD.HI.U32 R12, R20, R9, RZ ;  /* 0x00000009140c7227 */ /* 0x000fe200078e00ff */
[----:B------:R-:W-:Y:S02]  /*1310*/  IABS R2, R13 ;  /* 0x0000000d00027213 */ /* 0x000fe40000000000 */
[----:B------:R-:W-:Y:S01]  /*1320*/  ISETP.GT.U32.AND P1, PT, R4, R16, PT ;  /* 0x000000100400720c */ /* 0x000fe20003f24070 */
[----:B------:R-:W-:Y:S01]  /*1330*/  IMAD.MOV R12, RZ, RZ, -R12 ;  /* 0x000000ffff0c7224 */ /* 0x000fe200078e0a0c */
[----:B------:R-:W-:Y:S01]  /*1340*/  ISETP.GE.AND P6, PT, R6, RZ, PT ;  /* 0x000000ff0600720c */ /* 0x000fe20003fc6270 */
[----:B------:R-:W-:Y:S01]  /*1350*/  IMAD.HI.U32 R14, R20, R7, RZ ;  /* 0x00000007140e7227 */ /* 0x000fe200078e00ff */
[----:B------:R-:W-:-:S03]  /*1360*/  IADD3 R6, R28, 0xfa, RZ ;  /* 0x000000fa1c067810 */ /* 0x000fc60007ffe0ff */
[----:B------:R-:W-:Y:S01]  /*1370*/  IMAD R9, R0, R12, R9 ;  /* 0x0000000c00097224 */ /* 0x000fe200078e0209 */
[----:B------:R-:W-:Y:S01]  /*1380*/  IABS R15, R6 ;  /* 0x00000006000f7213 */ /* 0x000fe20000000000 */
[----:B------:R-:W-:Y:S02]  /*1390*/  IMAD.MOV R14, RZ, RZ, -R14 ;  /* 0x000000ffff0e7224 */ /* 0x000fe400078e0a0e */
[----:B------:R-:W-:Y:S01]  /*13a0*/  IMAD.HI.U32 R5, R20, R8, RZ ;  /* 0x0000000814057227 */ /* 0x000fe200078e00ff */
[----:B------:R-:W-:-:S03]  /*13b0*/  ISETP.GT.U32.AND P5, PT, R0, R9, PT ;  /* 0x000000090000720c */ /* 0x000fc60003fa4070 */
[----:B------:R-:W-:Y:S02]  /*13c0*/  IMAD R7, R0, R14, R7 ;  /* 0x0000000e00077224 */ /* 0x000fe400078e0207 */
[----:B------:R-:W-:Y:S02]  /*13d0*/  @!P1 IMAD.IADD R16, R16, 0x1, -R4 ;  /* 0x0000000110109824 */ /* 0x000fe400078e0a04 */
[----:B------:R-:W-:Y:S01]  /*13e0*/  IMAD.MOV R5, RZ, RZ, -R5 ;  /* 0x000000ffff057224 */ /* 0x000fe200078e0a05 */
[----:B------:R-:W-:Y:S01]  /*13f0*/  ISETP.GT.U32.AND P1, PT, R0, R7, PT ;  /* 0x000000070000720c */ /* 0x000fe20003f24070 */
[----:B------:R-:W-:Y:S01]  /*1400*/  IMAD.HI.U32 R12, R20, R11, RZ ;  /* 0x0000000b140c7227 */ /* 0x000fe200078e00ff */
[----:B------:R-:W-:-:S03]  /*1410*/  ISETP.GT.U32.AND P4, PT, R4, R16, PT ;  /* 0x000000100400720c */ /* 0x000fc60003f84070 */
[----:B------:R-:W-:Y:S02]  /*1420*/  @!P5 IMAD.IADD R9, R9, 0x1, -R0 ;  /* 0x000000010909d824 */ /* 0x000fe400078e0a00 */
[----:B------:R-:W-:Y:S02]  /*1430*/  IMAD R8, R0, R5, R8 ;  /* 0x0000000500087224 */ /* 0x000fe400078e0208 */
[----:B------:R-:W-:Y:S01]  /*1440*/  IMAD.HI.U32 R5, R20, R2, RZ ;  /* 0x0000000214057227 */ /* 0x000fe200078e00ff */
[C---:B------:R-:W-:Y:S02]  /*1450*/  ISETP.GT.U32.AND P5, PT, R0.reuse, R9, PT ;  /* 0x000000090000720c */ /* 0x040fe40003fa4070 */
[----:B------:R-:W-:Y:S01]  /*1460*/  ISETP.GT.U32.AND P2, PT, R0, R8, PT ;  /* 0x000000080000720c */ /* 0x000fe20003f44070 */
[----:B------:R-:W-:Y:S02]  /*1470*/  IMAD.MOV R3, RZ, RZ, -R12 ;  /* 0x000000ffff037224 */ /* 0x000fe400078e0a0c */
[----:B------:R-:W-:-:S02]  /*1480*/  IMAD.MOV R5, RZ, RZ, -R5 ;  /* 0x000000ffff057224 */ /* 0x000fc400078e0a05 */
[----:B------:R-:W-:Y:S01]  /*1490*/  IMAD R11, R0, R3, R11 ;  /* 0x00000003000b7224 */ /* 0x000fe200078e020b */
[----:B------:R-:W-:Y:S01]  /*14a0*/  IADD3 R3, R28, 0xf8, RZ ;  /* 0x000000f81c037810 */ /* 0x000fe20007ffe0ff */
[----:B------:R-:W-:Y:S01]  /*14b0*/  IMAD R2, R0, R5, R2 ;  /* 0x0000000500027224 */ /* 0x000fe200078e0202 */
[----:B------:R-:W-:Y:S01]  /*14c0*/  IADD3 R5, R28, 0xf9, RZ ;  /* 0x000000f91c057810 */ /* 0x000fe20007ffe0ff */
[----:B------:R-:W-:Y:S01]  /*14d0*/  @!P1 IMAD.IADD R7, R7, 0x1, -R0 ;  /* 0x0000000107079824 */ /* 0x000fe200078e0a00 */
[----:B------:R-:W-:Y:S01]  /*14e0*/  ISETP.GT.U32.AND P1, PT, R0, R11, PT ;  /* 0x0000000b0000720c */ /* 0x000fe20003f24070 */
[----:B------:R-:W-:Y:S01]  /*14f0*/  @!P4 IMAD.IADD R16, R16, 0x1, -R4 ;  /* 0x000000011010c824 */ /* 0x000fe200078e0a04 */
[C---:B------:R-:W-:Y:S01]  /*1500*/  ISETP.GT.U32.AND P4, PT, R0.reuse, R2, PT ;  /* 0x000000020000720c */ /* 0x040fe20003f84070 */
[--C-:B------:R-:W-:Y:S01]  /*1510*/  @!P5 IMAD.IADD R9, R9, 0x1, -R0.reuse ;  /* 0x000000010909d824 */ /* 0x100fe200078e0a00 */
[----:B------:R-:W-:Y:S01]  /*1520*/  ISETP.GT.U32.AND P5, PT, R0, R7, PT ;  /* 0x000000070000720c */ /* 0x000fe20003fa4070 */
[----:B------:R-:W-:Y:S01]  /*1530*/  @!P2 IMAD.IADD R8, R8, 0x1, -R0 ;  /* 0x000000010808a824 */ /* 0x000fe200078e0a00 */
[----:B------:R-:W-:Y:S01]  /*1540*/  IABS R12, R3 ;  /* 0x00000003000c7213 */ /* 0x000fe20000000000 */
[----:B------:R-:W-:Y:S01]  /*1550*/  IMAD.MOV.U32 R18, RZ, RZ, R9 ;  /* 0x000000ffff127224 */ /* 0x000fe200078e0009 */
[----:B------:R-:W-:Y:S01]  /*1560*/  IABS R14, R5 ;  /* 0x00000005000e7213 */ /* 0x000fe20000000000 */
[----:B------:R0:W-:Y:S01]  /*1570*/  STL [R1+0x800], R16 ;  /* 0x0008001001007387 */ /* 0x0001e20000100800 */
[----:B------:R-:W-:Y:S01]  /*1580*/  ISETP.GT.U32.AND P2, PT, R0, R8, PT ;  /* 0x000000080000720c */ /* 0x000fe20003f44070 */
[----:B------:R-:W-:-:S02]  /*1590*/  @!P3 IMAD.MOV R18, RZ, RZ, -R18 ;  /* 0x000000ffff12b224 */ /* 0x000fc400078e0a12 */
[--C-:B------:R-:W-:Y:S02]  /*15a0*/  @!P1 IMAD.IADD R11, R11, 0x1, -R0.reuse ;  /* 0x000000010b0b9824 */ /* 0x100fe400078e0a00 */
[--C-:B------:R-:W-:Y:S01]  /*15b0*/  @!P4 IMAD.IADD R2, R2, 0x1, -R0.reuse ;  /* 0x000000010202c824 */ /* 0x100fe200078e0a00 */
[----:B------:R-:W-:Y:S01]  /*15c0*/  ISETP.GE.AND P4, PT, R10, RZ, PT ;  /* 0x000000ff0a00720c */ /* 0x000fe20003f86270 */
[----:B------:R-:W-:Y:S01]  /*15d0*/  @!P5 IMAD.IADD R7, R7, 0x1, -R0 ;  /* 0x000000010707d824 */ /* 0x000fe200078e0a00 */
[----:B------:R-:W-:Y:S01]  /*15e0*/  ISETP.GT.U32.AND P5, PT, R0, R11, PT ;  /* 0x0000000b0000720c */ /* 0x000fe20003fa4070 */
[----:B------:R-:W-:Y:S01]  /*15f0*/  IMAD.HI.U32 R10, R20, R12, RZ ;  /* 0x0000000c140a7227 */ /* 0x000fe200078e00ff */
[----:B------:R-:W-:Y:S01]  /*1600*/  ISETP.GT.U32.AND P1, PT, R0, R2, PT ;  /* 0x000000020000720c */ /* 0x000fe20003f24070 */
[----:B------:R1:W-:Y:S02]  /*1610*/  STL [R1+0xd4], R18 ;  /* 0x0000d41201007387 */ /* 0x0003e40000100800 */
[----:B------:R-:W-:-:S02]  /*1620*/  IMAD.MOV R9, RZ, RZ, -R10 ;  /* 0x000000ffff097224 */ /* 0x000fc400078e0a0a */
[----:B0-----:R-:W-:-:S04]  /*1630*/  IMAD.HI.U32 R16, R20, R15, RZ ;  /* 0x0000000f14107227 */ /* 0x001fc800078e00ff */
[----:B------:R-:W-:Y:S01]  /*1640*/  @!P2 IMAD.IADD R8, R8, 0x1, -R0 ;  /* 0x000000010808a824 */ /* 0x000fe200078e0a00 */
[----:B------:R-:W-:Y:S01]  /*1650*/  ISETP.GE.AND P2, PT, R13, RZ, PT ;  /* 0x000000ff0d00720c */ /* 0x000fe20003f46270 */
[----:B------:R-:W-:Y:S02]  /*1660*/  IMAD R12, R0, R9, R12 ;  /* 0x00000009000c7224 */ /* 0x000fe400078e020c */
[----:B------:R-:W-:-:S04]  /*1670*/  IMAD.HI.U32 R4, R20, R14, RZ ;  /* 0x0000000e14047227 */ /* 0x000fc800078e00ff */
[----:B------:R-:W-:Y:S02]  /*1680*/  IMAD.MOV R13, RZ, RZ, -R16 ;  /* 0x000000ffff0d7224 */ /* 0x000fe400078e0a10 */
[----:B------:R-:W-:Y:S01]  /*1690*/  @!P5 IMAD.IADD R11, R11, 0x1, -R0 ;  /* 0x000000010b0bd824 */ /* 0x000fe200078e0a00 */
[C---:B------:R-:W-:Y:S01]  /*16a0*/  ISETP.GT.U32.AND P5, PT, R0.reuse, R12, PT ;  /* 0x0000000c0000720c */ /* 0x040fe20003fa4070 */
[----:B------:R-:W-:Y:S02]  /*16b0*/  IMAD.MOV R4, RZ, RZ, -R4 ;  /* 0x000000ffff047224 */ /* 0x000fe400078e0a04 */
[C---:B------:R-:W-:Y:S02]  /*16c0*/  IMAD R15, R0.reuse, R13, R15 ;  /* 0x0000000d000f7224 */ /* 0x040fe400078e020f */
[----:B------:R-:W-:Y:S01]  /*16d0*/  IMAD R14, R0, R4, R14 ;  /* 0x00000004000e7224 */ /* 0x000fe200078e020e */
[----:B------:R-:W-:Y:S01]  /*16e0*/  IADD3 R4, R28, 0xf7, RZ ;  /* 0x000000f71c047810 */ /* 0x000fe20007ffe0ff */
[----:B------:R-:W-:Y:S01]  /*16f0*/  IMAD.MOV.U32 R17, RZ, RZ, R8 ;  /* 0x000000ffff117224 */ /* 0x000fe200078e0008 */
[----:B------:R-:W-:Y:S01]  /*1700*/  ISETP.GT.U32.AND P3, PT, R0, R15, PT ;  /* 0x0000000f0000720c */ /* 0x000fe20003f64070 */
[----:B------:R-:W-:Y:S01]  /*1710*/  @!P1 IMAD.IADD R2, R2, 0x1, -R0 ;  /* 0x0000000102029824 */ /* 0x000fe200078e0a00 */
[----:B------:R-:W-:Y:S01]  /*1720*/  ISETP.GE.AND P1, PT, R5, RZ, PT ;  /* 0x000000ff0500720c */ /* 0x000fe20003f26270 */
[----:B------:R-:W-:Y:S01]  /*1730*/  @!P0 IMAD.MOV R17, RZ, RZ, -R17 ;  /* 0x000000ffff118224 */ /* 0x000fe200078e0a11 */
[----:B------:R-:W-:Y:S01]  /*1740*/  ISETP.GE.AND P0, PT, R6, RZ, PT ;  /* 0x000000ff0600720c */ /* 0x000fe20003f06270 */
[----:B------:R-:W-:Y:S01]  /*1750*/  @!P6 IMAD.MOV R7, RZ, RZ, -R7 ;  /* 0x000000ffff07e224 */ /* 0x000fe200078e0a07 */
[----:B------:R-:W-:Y:S01]  /*1760*/  ISETP.GT.U32.AND P6, PT, R0, R14, PT ;  /* 0x0000000e0000720c */ /* 0x000fe20003fc4070 */
[----:B------:R-:W-:Y:S01]  /*1770*/  IMAD.MOV.U32 R8, RZ, RZ, R2 ;  /* 0x000000ffff087224 */ /* 0x000fe200078e0002 */
[----:B------:R-:W-:Y:S01]  /*1780*/  IADD3 R6, R28, 0xf6, RZ ;  /* 0x000000f61c067810 */ /* 0x000fe20007ffe0ff */
[----:B------:R-:W-:Y:S01]  /*1790*/  @!P5 IMAD.IADD R12, R12, 0x1, -R0 ;  /* 0x000000010c0cd824 */ /* 0x000fe200078e0a00 */
[----:B------:R-:W-:Y:S01]  /*17a0*/  STL [R1+0xa0], R17 ;  /* 0x0000a01101007387 */ /* 0x000fe20000100800 */
[----:B------:R-:W-:Y:S01]  /*17b0*/  @!P2 IMAD.MOV R8, RZ, RZ, -R8 ;  /* 0x000000ffff08a224 */ /* 0x000fe200078e0a08 */
[----:B------:R-:W-:Y:S01]  /*17c0*/  IABS R5, R6 ;  /* 0x0000000600057213 */ /* 0x000fe20000000000 */
[--C-:B------:R-:W-:Y:S01]  /*17d0*/  @!P3 IMAD.IADD R15, R15, 0x1, -R0.reuse ;  /* 0x000000010f0fb824 */ /* 0x100fe200078e0a00 */
[----:B------:R0:W-:Y:S01]  /*17e0*/  STL [R1+0x70], R7 ;  /* 0x0000700701007387 */ /* 0x0001e20000100800 */
[----:B------:R-:W-:Y:S01]  /*17f0*/  ISETP.GT.U32.AND P5, PT, R0, R12, PT ;  /* 0x0000000c0000720c */ /* 0x000fe20003fa4070 */
[----:B-1----:R-:W-:Y:S01]  /*1800*/  IMAD.MOV.U32 R18, RZ, RZ, R11 ;  /* 0x000000ffff127224 */ /* 0x002fe200078e000b */
[----:B------:R-:W-:Y:S01]  /*1810*/  IABS R10, R4 ;  /* 0x00000004000a7213 */ /* 0x000fe20000000000 */
[----:B------:R1:W-:Y:S01]  /*1820*/  STL [R1+0x64], R8 ;  /* 0x0000640801007387 */ /* 0x0003e20000100800 */
[----:B------:R-:W-:Y:S01]  /*1830*/  @!P6 IMAD.IADD R14, R14, 0x1, -R0 ;  /* 0x000000010e0ee824 */ /* 0x000fe200078e0a00 */
[----:B------:R-:W-:Y:S01]  /*1840*/  ISETP.GE.AND P3, PT, R3, RZ, PT ;  /* 0x000000ff0300720c */ /* 0x000fe20003f66270 */
[----:B------:R-:W-:Y:S01]  /*1850*/  @!P4 IMAD.MOV R18, RZ, RZ, -R18 ;  /* 0x000000ffff12c224 */ /* 0x000fe200078e0a12 */
[----:B------:R-:W-:Y:S01]  /*1860*/  ISETP.GT.U32.AND P6, PT, R0, R15, PT ;  /* 0x0000000f0000720c */ /* 0x000fe20003fc4070 */
[----:B------:R-:W-:Y:S01]  /*1870*/  IMAD.HI.U32 R3, R20, R10, RZ ;  /* 0x0000000a14037227 */ /* 0x000fe200078e00ff */
[----:B0-----:R-:W-:-:S02]  /*1880*/  IADD3 R7, R28, 0xf5, RZ ;  /* 0x000000f51c077810 */ /* 0x001fc40007ffe0ff */
[----:B------:R-:W-:Y:S01]  /*1890*/  ISETP.GT.U32.AND P2, PT, R0, R14, PT ;  /* 0x0000000e0000720c */ /* 0x000fe20003f44070 */
[----:B------:R-:W-:Y:S01]  /*18a0*/  IMAD.MOV R3, RZ, RZ, -R3 ;  /* 0x000000ffff037224 */ /* 0x000fe200078e0a03 */
[----:B------:R-:W-:Y:S01]  /*18b0*/  IABS R13, R7 ;  /* 0x00000007000d7213 */ /* 0x000fe20000000000 */
[----:B-1----:R-:W-:Y:S01]  /*18c0*/  IMAD.HI.U32 R8, R20, R5, RZ ;  /* 0x0000000514087227 */ /* 0x002fe200078e00ff */
[----:B------:R-:W-:Y:S01]  /*18d0*/  IADD3 R2, R28, 0xf4, RZ ;  /* 0x000000f41c027810 */ /* 0x000fe20007ffe0ff */
[----:B------:R-:W-:Y:S02]  /*18e0*/  STL [R1+0x48], R18 ;  /* 0x0000481201007387 */ /* 0x000fe40000100800 */
[----:B------:R-:W-:Y:S02]  /*18f0*/  IMAD.MOV R8, RZ, RZ, -R8 ;  /* 0x000000ffff087224 */ /* 0x000fe400078e0a08 */
[----:B------:R-:W-:Y:S02]  /*1900*/  @!P5 IMAD.IADD R12, R12, 0x1, -R0 ;  /* 0x000000010c0cd824 */ /* 0x000fe400078e0a00 */
[----:B------:R-:W-:Y:S01]  /*1910*/  IMAD R5, R0, R8, R5 ;  /* 0x0000000800057224 */ /* 0x000fe200078e0205 */
[----:B------:R-:W-:Y:S01]  /*1920*/  IADD3 R8, R28, 0xf3, RZ ;  /* 0x000000f31c087810 */ /* 0x000fe20007ffe0ff */
[C---:B------:R-:W-:Y:S01]  /*1930*/  IMAD R10, R0.reuse, R3, R10 ;  /* 0x00000003000a7224 */ /* 0x040fe200078e020a */
[----:B------:R-:W-:Y:S01]  /*1940*/  IABS R3, R2 ;  /* 0x0000000200037213 */ /* 0x000fe20000000000 */
[----:B------:R-:W-:Y:S01]  /*1950*/  @!P6 IMAD.IADD R15, R15, 0x1, -R0 ;  /* 0x000000010f0fe824 */ /* 0x000fe200078e0a00 */
[----:B------:R-:W-:Y:S01]  /*1960*/  ISETP.GT.U32.AND P5, PT, R0, R5, PT ;  /* 0x000000050000720c */ /* 0x000fe20003fa4070 */
[----:B------:R-:W-:Y:S01]  /*1970*/  IMAD.HI.U32 R16, R20, R13, RZ ;  /* 0x0000000d14107227 */ /* 0x000fe200078e00ff */
[----:B------:R-:W-:-:S02]  /*1980*/  ISETP.GT.U32.AND P6, PT, R0, R10, PT ;  /* 0x0000000a0000720c */ /* 0x000fc40003fc4070 */
[----:B------:R-:W-:Y:S01]  /*1990*/  IABS R9, R8 ;  /* 0x0000000800097213 */ /* 0x000fe20000000000 */
[----:B------:R-:W-:Y:S02]  /*19a0*/  IMAD.MOV R16, RZ, RZ, -R16 ;  /* 0x000000ffff107224 */ /* 0x000fe400078e0a10 */
[----:B------:R-:W-:Y:S02]  /*19b0*/  IMAD.MOV.U32 R17, RZ, RZ, R15 ;  /* 0x000000ffff117224 */ /* 0x000fe400078e000f */
[----:B------:R-:W-:-:S04]  /*19c0*/  IMAD.HI.U32 R11, R20, R9, RZ ;  /* 0x00000009140b7227 */ /* 0x000fc800078e00ff */
[--C-:B------:R-:W-:Y:S02]  /*19d0*/  @!P5 IMAD.IADD R5, R5, 0x1, -R0.reuse ;  /* 0x000000010505d824 */ /* 0x100fe400078e0a00 */
[--C-:B------:R-:W-:Y:S01]  /*19e0*/  @!P6 IMAD.IADD R10, R10, 0x1, -R0.reuse ;  /* 0x000000010a0ae824 */ /* 0x100fe200078e0a00 */
[----:B------:R-:W-:Y:S01]  /*19f0*/  ISETP.GE.AND P6, PT, R6, RZ, PT ;  /* 0x000000ff0600720c */ /* 0x000fe20003fc6270 */
[----:B------:R-:W-:Y:S01]  /*1a00*/  IMAD.MOV R11, RZ, RZ, -R11 ;  /* 0x000000ffff0b7224 */ /* 0x000fe200078e0a0b */
[C---:B------:R-:W-:Y:S01]  /*1a10*/  ISETP.GT.U32.AND P5, PT, R0.reuse, R5, PT ;  /* 0x000000050000720c */ /* 0x040fe20003fa4070 */
[C---:B------:R-:W-:Y:S01]  /*1a20*/  IMAD R13, R0.reuse, R16, R13 ;  /* 0x00000010000d7224 */ /* 0x040fe200078e020d */
[C---:B------:R-:W-:Y:S01]  /*1a30*/  ISETP.GT.U32.AND P4, PT, R0.reuse, R10, PT ;  /* 0x0000000a0000720c */ /* 0x040fe20003f84070 */
[----:B------:R-:W-:Y:S01]  /*1a40*/  IMAD R9, R0, R11, R9 ;  /* 0x0000000b00097224 */ /* 0x000fe200078e0209 */
[----:B------:R-:W-:Y:S01]  /*1a50*/  IADD3 R6, R28, 0xf2, RZ ;  /* 0x000000f21c067810 */ /* 0x000fe20007ffe0ff */
[----:B------:R-:W-:Y:S01]  /*1a60*/  @!P2 IMAD.IADD R14, R14, 0x1, -R0 ;  /* 0x000000010e0ea824 */ /* 0x000fe200078e0a00 */
[----:B------:R-:W-:Y:S01]  /*1a70*/  ISETP.GE.AND P2, PT, R4, RZ, PT ;  /* 0x000000ff0400720c */ /* 0x000fe20003f46270 */
[----:B------:R-:W-:Y:S01]  /*1a80*/  @!P0 IMAD.MOV R17, RZ, RZ, -R17 ;  /* 0x000000ffff118224 */ /* 0x000fe200078e0a11 */
[----:B------:R-:W-:Y:S01]  /*1a90*/  ISETP.GT.U32.AND P0, PT, R0, R13, PT ;  /* 0x0000000d0000720c */ /* 0x000fe20003f04070 */
[----:B------:R-:W-:-:S03]  /*1aa0*/  IMAD.HI.U32 R4, R20, R3, RZ ;  /* 0x0000000314047227 */ /* 0x000fc600078e00ff */
[----:B------:R-:W-:Y:S01]  /*1ab0*/  STL [R1+0x40], R17 ;  /* 0x0000401101007387 */ /* 0x000fe20000100800 */
[----:B------:R-:W-:Y:S01]  /*1ac0*/  @!P5 IMAD.IADD R5, R5, 0x1, -R0 ;  /* 0x000000010505d824 */ /* 0x000fe200078e0a00 */
[----:B------:R-:W-:Y:S01]  /*1ad0*/  ISETP.GT.U32.AND P5, PT, R0, R9, PT ;  /* 0x000000090000720c */ /* 0x000fe20003fa4070 */
[----:B------:R-:W-:Y:S01]  /*1ae0*/  @!P1 IMAD.MOV R14, RZ, RZ, -R14 ;  /* 0x000000ffff0e9224 */ /* 0x000fe200078e0a0e */
[----:B------:R-:W-:Y:S01]  /*1af0*/  ISETP.GE.AND P1, PT, R7, RZ, PT ;  /* 0x000000ff0700720c */ /* 0x000fe20003f26270 */
[----:B------:R-:W-:Y:S02]  /*1b00*/  @!P3 IMAD.MOV R12, RZ, RZ, -R12 ;  /* 0x000000ffff0cb224 */ /* 0x000fe400078e0a0c */
[----:B------:R-:W-:Y:S01]  /*1b10*/  IMAD.MOV R4, RZ, RZ, -R4 ;  /* 0x000000ffff047224 */ /* 0x000fe200078e0a04 */
[----:B------:R-:W-:Y:S01]  /*1b20*/  STL [R1+0x3c], R14 ;  /* 0x00003c0e01007387 */ /* 0x000fe20000100800 */
[--C-:B------:R-:W-:Y:S01]  /*1b30*/  @!P4 IMAD.IADD R10, R10, 0x1, -R0.reuse ;  /* 0x000000010a0ac824 */ /* 0x100fe200078e0a00 */
[----:B------:R-:W-:Y:S01]  /*1b40*/  ISETP.GE.AND P4, PT, R2, RZ, PT ;  /* 0x000000ff0200720c */ /* 0x000fe20003f86270 */
[----:B------:R-:W-:Y:S01]  /*1b50*/  IMAD R3, R0, R4, R3 ;  /* 0x0000000400037224 */ /* 0x000fe200078e0203 */
[----:B------:R0:W-:Y:S01]  /*1b60*/  STL [R1+0x30c], R12 ;  /* 0x00030c0c01007387 */ /* 0x0001e20000100800 */
[----:B------:R-:W-:Y:S01]  /*1b70*/  IADD3 R2, R28, 0xf1, RZ ;  /* 0x000000f11c027810 */ /* 0x000fe20007ffe0ff */
[--C-:B------:R-:W-:Y:S01]  /*1b80*/  @!P0 IMAD.IADD R13, R13, 0x1, -R0.reuse ;  /* 0x000000010d0d8824 */ /* 0x100fe200078e0a00 */
[----:B------:R-:W-:Y:S01]  /*1b90*/  IABS R4, R6 ;  /* 0x0000000600047213 */ /* 0x000fe20000000000 */
[----:B------:R-:W-:Y:S01]  /*1ba0*/  @!P5 IMAD.IADD R9, R9, 0x1, -R0 ;  /* 0x000000010909d824 */ /* 0x000fe200078e0a00 */
[----:B------:R-:W-:-:S02]  /*1bb0*/  ISETP.GT.U32.AND P3, PT, R0, R3, PT ;  /* 0x000000030000720c */ /* 0x000fc40003f64070 */
[----:B------:R-:W-:Y:S01]  /*1bc0*/  IABS R11, R2 ;  /* 0x00000002000b7213 */ /* 0x000fe20000000000 */
[----:B------:R-:W-:Y:S01]  /*1bd0*/  IMAD.HI.U32 R7, R20, R4, RZ ;  /* 0x0000000414077227 */ /* 0x000fe200078e00ff */
[----:B------:R-:W-:Y:S02]  /*1be0*/  ISETP.GT.U32.AND P5, PT, R0, R9, PT ;  /* 0x000000090000720c */ /* 0x000fe40003fa4070 */
[----:B------:R-:W-:Y:S01]  /*1bf0*/  ISETP.GE.AND P0, PT, R8, RZ, PT ;  /* 0x000000ff0800720c */ /* 0x000fe20003f06270 */
[----:B0-----:R-:W-:Y:S01]  /*1c00*/  IMAD.MOV.U32 R12, RZ, RZ, R10 ;  /* 0x000000ffff0c7224 */ /* 0x001fe200078e000a */
[----:B------:R-:W-:Y:S01]  /*1c10*/  IADD3 R8, R28, 0xf0, RZ ;  /* 0x000000f01c087810 */ /* 0x000fe20007ffe0ff */
[----:B------:R-:W-:Y:S02]  /*1c20*/  IMAD.MOV R7, RZ, RZ, -R7 ;  /* 0x000000ffff077224 */ /* 0x000fe400078e0a07 */
[----:B------:R-:W-:Y:S01]  /*1c30*/  @!P2 IMAD.MOV R12, RZ, RZ, -R12 ;  /* 0x000000ffff0ca224 */ /* 0x000fe200078e0a0c */
[C---:B------:R-:W-:Y:S01]  /*1c40*/  ISETP.GT.U32.AND P2, PT, R0.reuse, R13, PT ;  /* 0x0000000d0000720c */ /* 0x040fe20003f44070 */
[----:B------:R-:W-:Y:S01]  /*1c50*/  IMAD R4, R0, R7, R4 ;  /* 0x0000000700047224 */ /* 0x000fe200078e0204 */
[----:B------:R-:W-:Y:S01]  /*1c60*/  IABS R10, R8 ;  /* 0x00000008000a7213 */ /* 0x000fe20000000000 */
[--C-:B------:R-:W-:Y:S01]  /*1c70*/  @!P3 IMAD.IADD R3, R3, 0x1, -R0.reuse ;  /* 0x000000010303b824 */ /* 0x100fe200078e0a00 */
[----:B------:R0:W-:Y:S01]  /*1c80*/  STL [R1+0x35c], R12 ;  /* 0x00035c0c01007387 */ /* 0x0001e20000100800 */
[----:B------:R-:W-:-:S03]  /*1c90*/  @!P5 IMAD.IADD R9, R9, 0x1, -R0 ;  /* 0x000000010909d824 */ /* 0x000fc600078e0a00 */
[----:B------:R-:W-:Y:S01]  /*1ca0*/  ISETP.GT.U32.AND P3, PT, R0, R3, PT ;  /* 0x000000030000720c */ /* 0x000fe20003f64070 */
[----:B------:R-:W-:-:S04]  /*1cb0*/  @!P0 IMAD.MOV R9, RZ, RZ, -R9 ;  /* 0x000000ffff098224 */ /* 0x000fc800078e0a09 */
[----:B------:R-:W-:Y:S01]  /*1cc0*/  @!P2 IMAD.IADD R13, R13, 0x1, -R0 ;  /* 0x000000010d0da824 */ /* 0x000fe200078e0a00 */
[----:B------:R-:W-:Y:S01]  /*1cd0*/  ISETP.GT.U32.AND P2, PT, R0, R4, PT ;  /* 0x000000040000720c */ /* 0x000fe20003f44070 */
[----:B0-----:R-:W-:Y:S02]  /*1ce0*/  IMAD.MOV.U32 R12, RZ, RZ, R5 ;  /* 0x000000ffff0c7224 */ /* 0x001fe400078e0005 */
[----:B------:R-:W-:-:S04]  /*1cf0*/  IMAD.HI.U32 R5, R20, R11, RZ ;  /* 0x0000000b14057227 */ /* 0x000fc800078e00ff */
[----:B------:R-:W-:Y:S02]  /*1d00*/  IMAD.MOV R5, RZ, RZ, -R5 ;  /* 0x000000ffff057224 */ /* 0x000fe400078e0a05 */
[----:B------:R-:W-:Y:S01]  /*1d10*/  @!P6 IMAD.MOV R12, RZ, RZ, -R12 ;  /* 0x000000ffff0ce224 */ /* 0x000fe200078e0a0c */
[----:B------:R-:W-:Y:S01]  /*1d20*/  ISETP.GE.AND P6, PT, R6, RZ, PT ;  /* 0x000000ff0600720c */ /* 0x000fe20003fc6270 */
[----:B------:R-:W-:Y:S01]  /*1d30*/  IMAD R11, R0, R5, R11 ;  /* 0x00000005000b7224 */ /* 0x000fe200078e020b */
[----:B------:R-:W-:Y:S01]  /*1d40*/  IADD3 R5, R28, 0xef, RZ ;  /* 0x000000ef1c057810 */ /* 0x000fe20007ffe0ff */
[----:B------:R-:W-:Y:S01]  /*1d50*/  IMAD.MOV.U32 R14, RZ, RZ, R13 ;  /* 0x000000ffff0e7224 */ /* 0x000fe200078e000d */
[----:B------:R0:W-:Y:S01]  /*1d60*/  STL [R1+0x36c], R12 ;  /* 0x00036c0c01007387 */ /* 0x0001e20000100800 */
[--C-:B------:R-:W-:Y:S01]  /*1d70*/  @!P2 IMAD.IADD R4, R4, 0x1, -R0.reuse ;  /* 0x000000010404a824 */ /* 0x100fe200078e0a00 */
[----:B------:R-:W-:Y:S01]  /*1d80*/  ISETP.GT.U32.AND P5, PT, R0, R11, PT ;  /* 0x0000000b0000720c */ /* 0x000fe20003fa4070 */
[----:B------:R-:W-:Y:S01]  /*1d90*/  @!P3 IMAD.IADD R3, R3, 0x1, -R0 ;  /* 0x000000010303b824 */ /* 0x000fe200078e0a00 */
[----:B------:R-:W-:Y:S01]  /*1da0*/  ISETP.GE.AND P3, PT, R2, RZ, PT ;  /* 0x000000ff0200720c */ /* 0x000fe20003f66270 */
[----:B------:R-:W-:Y:S01]  /*1db0*/  @!P1 IMAD.MOV R14, RZ, RZ, -R14 ;  /* 0x000000ffff0e9224 */ /* 0x000fe200078e0a0e */
[----:B------:R-:W-:Y:S01]  /*1dc0*/  IABS R2, R5 ;  /* 0x0000000500027213 */ /* 0x000fe20000000000 */
[----:B------:R-:W-:Y:S01]  /*1dd0*/  IMAD.MOV.U32 R13, RZ, RZ, R3 ;  /* 0x000000ffff0d7224 */ /* 0x000fe200078e0003 */
[----:B------:R-:W-:Y:S01]  /*1de0*/  IADD3 R6, R28, 0xee, RZ ;  /* 0x000000ee1c067810 */ /* 0x000fe20007ffe0ff */
[----:B0-----:R-:W-:Y:S01]  /*1df0*/  IMAD.HI.U32 R12, R20, R10, RZ ;  /* 0x0000000a140c7227 */ /* 0x001fe200078e00ff */
[----:B------:R-:W-:Y:S01]  /*1e00*/  ISETP.GT.U32.AND P1, PT, R0, R4, PT ;  /* 0x000000040000720c */ /* 0x000fe20003f24070 */
[----:B------:R-:W-:Y:S01]  /*1e10*/  STL [R1+0x370], R14 ;  /* 0x0003700e01007387 */ /* 0x000fe20000100800 */
[----:B------:R-:W-:Y:S01]  /*1e20*/  ISETP.GE.AND P2, PT, R8, RZ, PT ;  /* 0x000000ff0800720c */ /* 0x000fe20003f46270 */
[----:B------:R-:W-:Y:S01]  /*1e30*/  IMAD.MOV R12, RZ, RZ, -R12 ;  /* 0x000000ffff0c7224 */ /* 0x000fe200078e0a0c */
[----:B------:R-:W-:Y:S01]  /*1e40*/  IABS R7, R6 ;  /* 0x0000000600077213 */ /* 0x000fe20000000000 */
[----:B------:R-:W-:Y:S01]  /*1e50*/  @!P5 IMAD.IADD R11, R11, 0x1, -R0 ;  /* 0x000000010b0bd824 */ /* 0x000fe200078e0a00 */
[----:B------:R-:W-:Y:S01]  /*1e60*/  ISETP.GE.AND P0, PT, R5, RZ, PT ;  /* 0x000000ff0500720c */ /* 0x000fe20003f06270 */
[----:B------:R-:W-:-:S03]  /*1e70*/  IMAD.HI.U32 R8, R20, R2, RZ ;  /* 0x0000000214087227 */ /* 0x000fc600078e00ff */
[C---:B------:R-:W-:Y:S01]  /*1e80*/  ISETP.GT.U32.AND P5, PT, R0.reuse, R11, PT ;  /* 0x0000000b0000720c */ /* 0x040fe20003fa4070 */
[----:B------:R-:W-:Y:S02]  /*1e90*/  IMAD R10, R0, R12, R10 ;  /* 0x0000000c000a7224 */ /* 0x000fe400078e020a */
[----:B------:R-:W-:Y:S01]  /*1ea0*/  IMAD.MOV R5, RZ, RZ, -R8 ;  /* 0x000000ffff057224 */ /* 0x000fe200078e0a08 */
[----:B------:R-:W-:Y:S01]  /*1eb0*/  IADD3 R8, R28, 0xed, RZ ;  /* 0x000000ed1c087810 */ /* 0x000fe20007ffe0ff */
[----:B------:R-:W-:-:S04]  /*1ec0*/  IMAD.HI.U32 R3, R20, R7, RZ ;  /* 0x0000000714037227 */ /* 0x000fc800078e00ff */
[----:B------:R-:W-:Y:S01]  /*1ed0*/  @!P4 IMAD.MOV R13, RZ, RZ, -R13 ;  /* 0x000000ffff0dc224 */ /* 0x000fe200078e0a0d */
[C---:B------:R-:W-:Y:S01]  /*1ee0*/  ISETP.GT.U32.AND P4, PT, R0.reuse, R10, PT ;  /* 0x0000000a0000720c */ /* 0x040fe20003f84070 */
[----:B------:R-:W-:Y:S01]  /*1ef0*/  IMAD R2, R0, R5, R2 ;  /* 0x0000000500027224 */ /* 0x000fe200078e0202 */
[----:B------:R-:W-:Y:S01]  /*1f00*/  IADD3 R5, R28, 0xec, RZ ;  /* 0x000000ec1c057810 */ /* 0x000fe20007ffe0ff */
[----:B------:R-:W-:Y:S01]  /*1f10*/  IMAD.MOV R3, RZ, RZ, -R3 ;  /* 0x000000ffff037224 */ /* 0x000fe200078e0a03 */
[----:B------:R0:W-:Y:S01]  /*1f20*/  STL [R1+0x374], R13 ;  /* 0x0003740d01007387 */ /* 0x0001e20000100800 */
[--C-:B------:R-:W-:Y:S01]  /*1f30*/  @!P1 IMAD.IADD R4, R4, 0x1, -R0.reuse ;  /* 0x0000000104049824 */ /* 0x100fe200078e0a00 */
[----:B------:R-:W-:Y:S01]  /*1f40*/  ISETP.GE.AND P1, PT, R6, RZ, PT ;  /* 0x000000ff0600720c */ /* 0x000fe20003f26270 */
[--C-:B------:R-:W-:Y:S01]  /*1f50*/  @!P5 IMAD.IADD R11, R11, 0x1, -R0.reuse ;  /* 0x000000010b0bd824 */ /* 0x100fe200078e0a00 */
[C---:B------:R-:W-:Y:S01]  /*1f60*/  ISETP.GT.U32.AND P5, PT, R0.reuse, R2, PT ;  /* 0x000000020000720c */ /* 0x040fe20003fa4070 */
[----:B------:R-:W-:Y:S01]  /*1f70*/  IMAD R7, R0, R3, R7 ;  /* 0x0000000300077224 */ /* 0x000fe200078e0207 */
[----:B------:R-:W-:Y:S01]  /*1f80*/  IABS R6, R8 ;  /* 0x0000000800067213 */ /* 0x000fe20000000000 */
[----:B------:R-:W-:Y:S01]  /*1f90*/  IMAD.MOV.U32 R12, RZ, RZ, R11 ;  /* 0x000000ffff0c7224 */ /* 0x000fe200078e000b */
[----:B------:R1:W-:Y:S01]  /*1fa0*/  STL [R1+0x3ac], R9 ;  /* 0x0003ac0901007387 */ /* 0x0003e20000100800 */
[----:B------:R-:W-:Y:S01]  /*1fb0*/  @!P4 IMAD.IADD R10, R10, 0x1, -R0 ;  /* 0x000000010a0ac824 */ /* 0x000fe200078e0a00 */
[----:B------:R-:W-:Y:S01]  /*1fc0*/  IADD3 R3, R28, 0xeb, RZ ;  /* 0x000000eb1c037810 */ /* 0x000fe20007ffe0ff */
[----:B0-----:R-:W-:-:S02]  /*1fd0*/  IMAD.MOV.U32 R13, RZ, RZ, R4 ;  /* 0x000000ffff0d7224 */ /* 0x001fc400078e0004 */
[----:B------:R-:W-:Y:S01]  /*1fe0*/  IMAD.HI.U32 R11, R20, R6, RZ ;  /* 0x00000006140b7227 */ /* 0x000fe200078e00ff */
[C---:B------:R-:W-:Y:S02]  /*1ff0*/  ISETP.GT.U32.AND P4, PT, R0.reuse, R10, PT ;  /* 0x0000000a0000720c */ /* 0x040fe40003f84070 */
[----:B------:R-:W-:Y:S01]  /*2000*/  IABS R4, R3 ;  /* 0x0000000300047213 */ /* 0x000fe20000000000 */
[----:B------:R-:W-:Y:S01]  /*2010*/  @!P6 IMAD.MOV R13, RZ, RZ, -R13 ;  /* 0x000000ffff0de224 */ /* 0x000fe200078e0a0d */
[----:B------:R-:W-:Y:S01]  /*2020*/  ISETP.GT.U32.AND P6, PT, R0, R7, PT ;  /* 0x000000070000720c */ /* 0x000fe20003fc4070 */
[----:B------:R-:W-:Y:S01]  /*2030*/  @!P5 IMAD.IADD R2, R2, 0x1, -R0 ;  /* 0x000000010202d824 */ /* 0x000fe200078e0a00 */
[----:B-1----:R-:W-:Y:S01]  /*2040*/  IABS R9, R5 ;  /* 0x0000000500097213 */ /* 0x002fe20000000000 */
[----:B------:R-:W-:Y:S01]  /*2050*/  IMAD.MOV R11, RZ, RZ, -R11 ;  /* 0x000000ffff0b7224 */ /* 0x000fe200078e0a0b */
[----:B------:R0:W-:Y:S01]  /*2060*/  STL [R1+0x3b0], R13 ;  /* 0x0003b00d01007387 */ /* 0x0001e20000100800 */
[----:B------:R-:W-:Y:S01]  /*2070*/  @!P3 IMAD.MOV R12, RZ, RZ, -R12 ;  /* 0x000000ffff0cb224 */ /* 0x000fe200078e0a0c */
[C---:B------:R-:W-:Y:S01]  /*2080*/  ISETP.GT.U32.AND P5, PT, R0.reuse, R2, PT ;  /* 0x000000020000720c */ /* 0x040fe20003fa4070 */
[----:B------:R-:W-:Y:S01]  /*2090*/  IMAD R6, R0, R11, R6 ;  /* 0x0000000b00067224 */ /* 0x000fe200078e0206 */
[----:B------:R-:W-:Y:S01]  /*20a0*/  ISETP.GE.AND P3, PT, R8, RZ, PT ;  /* 0x000000ff0800720c */ /* 0x000fe20003f66270 */
[----:B------:R-:W-:Y:S01]  /*20b0*/  @!P4 IMAD.IADD R10, R10, 0x1, -R0 ;  /* 0x000000010a0ac824 */ /* 0x000fe200078e0a00 */
[----:B------:R-:W-:Y:S01]  /*20c0*/  ISETP.GE.AND P4, PT, R5, RZ, PT ;  /* 0x000000ff0500720c */ /* 0x000fe20003f86270 */
[----:B------:R-:W-:Y:S01]  /*20d0*/  IMAD.HI.U32 R5, R20, R9, RZ ;  /* 0x0000000914057227 */ /* 0x000fe200078e00ff */
[----:B------:R1:W-:Y:S01]  /*20e0*/  STL [R1+0x3bc], R12 ;  /* 0x0003bc0c01007387 */ /* 0x0003e20000100800 */
[----:B------:R-:W-:-:S02]  /*20f0*/  IADD3 R11, R28, 0xe9, RZ ;  /* 0x000000e91c0b7810 */ /* 0x000fc40007ffe0ff */
[--C-:B------:R-:W-:Y:S01]  /*2100*/  @!P6 IMAD.IADD R7, R7, 0x1, -R0.reuse ;  /* 0x000000010707e824 */ /* 0x100fe200078e0a00 */
[----:B0-----:R-:W-:Y:S01]  /*2110*/  IADD3 R13, R28, 0xea, RZ ;  /* 0x000000ea1c0d7810 */ /* 0x001fe20007ffe0ff */
[----:B------:R-:W-:Y:S02]  /*2120*/  IMAD.MOV R5, RZ, RZ, -R5 ;  /* 0x000000ffff057224 */ /* 0x000fe400078e0a05 */
[----:B------:R-:W-:Y:S01]  /*2130*/  @!P5 IMAD.IADD R2, R2, 0x1, -R0 ;  /* 0x000000010202d824 */ /* 0x000fe200078e0a00 */
[----:B------:R-:W-:Y:S01]  /*2140*/  ISETP.GT.U32.AND P6, PT, R0, R7, PT ;  /* 0x000000070000720c */ /* 0x000fe20003fc4070 */
[----:B------:R-:W-:Y:S01]  /*2150*/  IMAD.HI.U32 R8, R20, R4, RZ ;  /* 0x0000000414087227 */ /* 0x000fe200078e00ff */
[----:B------:R-:W-:-:S03]  /*2160*/  ISETP.GT.U32.AND P5, PT, R0, R6, PT ;  /* 0x000000060000720c */ /* 0x000fc60003fa4070 */
[----:B-1----:R-:W-:Y:S02]  /*2170*/  IMAD.MOV.U32 R12, RZ, RZ, R10 ;  /* 0x000000ffff0c7224 */ /* 0x002fe400078e000a */
[C---:B------:R-:W-:Y:S02]  /*2180*/  IMAD R9, R0.reuse, R5, R9 ;  /* 0x0000000500097224 */ /* 0x040fe400078e0209 */
[----:B------:R-:W-:Y:S02]  /*2190*/  IMAD.MOV.U32 R10, RZ, RZ, R2 ;  /* 0x000000ffff0a7224 */ /* 0x000fe400078e0002 */
[----:B------:R-:W-:Y:S02]  /*21a0*/  IMAD.MOV R8, RZ, RZ, -R8 ;  /* 0x000000ffff087224 */ /* 0x000fe400078e0a08 */
[----:B------:R-:W-:Y:S01]  /*21b0*/  @!P6 IMAD.IADD R7, R7, 0x1, -R0 ;  /* 0x000000010707e824 */ /* 0x000fe200078e0a00 */
[----:B------:R-:W-:Y:S01]  /*21c0*/  ISETP.GE.AND P6, PT, R13, RZ, PT ;  /* 0x000000ff0d00720c */ /* 0x000fe20003fc6270 */
[----:B------:R-:W-:Y:S01]  /*21d0*/  @!P0 IMAD.MOV R10, RZ, RZ, -R10 ;  /* 0x000000ffff0a8224 */ /* 0x000fe200078e0a0a */
[C---:B------:R-:W-:Y:S01]  /*21e0*/  ISETP.GT.U32.AND P0, PT, R0.reuse, R9, PT ;  /* 0x000000090000720c */ /* 0x040fe20003f04070 */
[----:B------:R-:W-:Y:S01]  /*21f0*/  IMAD R4, R0, R8, R4 ;  /* 0x0000000800047224 */ /* 0x000fe200078e0204 */
[----:B------:R-:W-:Y:S01]  /*2200*/  IABS R13, R13 ;  /* 0x0000000d000d7213 */ /* 0x000fe20000000000 */
[----:B------:R-:W-:Y:S01]  /*2210*/  IMAD.MOV.U32 R15, RZ, RZ, R7 ;  /* 0x000000ffff0f7224 */ /* 0x000fe200078e0007 */
[----:B------:R-:W-:Y:S01]  /*2220*/  IADD3 R8, R28, 0xe7, RZ ;  /* 0x000000e71c087810 */ /* 0x000fe20007ffe0ff */
[----:B------:R-:W-:-:S02]  /*2230*/  @!P5 IMAD.IADD R6, R6, 0x1, -R0 ;  /* 0x000000010606d824 */ /* 0x000fc400078e0a00 */
[----:B------:R-:W-:Y:S01]  /*2240*/  @!P1 IMAD.MOV R15, RZ, RZ, -R15 ;  /* 0x000000ffff0f9224 */ /* 0x000fe200078e0a0f */
[C---:B------:R-:W-:Y:S01]  /*2250*/  ISETP.GT.U32.AND P1, PT, R0.reuse, R4, PT ;  /* 0x000000040000720c */ /* 0x040fe20003f24070 */
[----:B------:R-:W-:Y:S01]  /*2260*/  @!P2 IMAD.MOV R12, RZ, RZ, -R12 ;  /* 0x000000ffff0ca224 */ /* 0x000fe200078e0a0c */
[----:B------:R-:W-:Y:S01]  /*2270*/  ISETP.GT.U32.AND P5, PT, R0, R6, PT ;  /* 0x000000060000720c */ /* 0x000fe20003fa4070 */
[----:B------:R-:W-:Y:S01]  /*2280*/  IMAD.HI.U32 R14, R20, R13, RZ ;  /* 0x0000000d140e7227 */ /* 0x000fe200078e00ff */
[----:B------:R-:W-:Y:S02]  /*2290*/  ISETP.GE.AND P2, PT, R3, RZ, PT ;  /* 0x000000ff0300720c */ /* 0x000fe40003f46270 */
[----:B------:R0:W-:Y:S01]  /*22a0*/  STL [R1+0x3c0], R12 ;  /* 0x0003c00c01007387 */ /* 0x0001e20000100800 */
[----:B------:R-:W-:Y:S01]  /*22b0*/  @!P0 IMAD.IADD R9, R9, 0x1, -R0 ;  /* 0x0000000109098824 */ /* 0x000fe200078e0a00 */
[----:B------:R-:W-:Y:S01]  /*22c0*/  IADD3 R3, R28, 0xe8, RZ ;  /* 0x000000e81c037810 */ /* 0x000fe20007ffe0ff */
[----:B------:R-:W-:Y:S01]  /*22d0*/  IMAD.MOV R14, RZ, RZ, -R14 ;  /* 0x000000ffff0e7224 */ /* 0x000fe200078e0a0e */
[----:B------:R1:W-:Y:S01]  /*22e0*/  STL [R1+0x3c4], R10 ;  /* 0x0003c40a01007387 */ /* 0x0003e20000100800 */
[----:B------:R-:W-:-:S02]  /*22f0*/  IABS R2, R8 ;  /* 0x0000000800027213 */ /* 0x000fc40000000000 */
[----:B------:R-:W-:Y:S01]  /*2300*/  ISETP.GT.U32.AND P0, PT, R0, R9, PT ;  /* 0x000000090000720c */ /* 0x000fe20003f04070 */
[--C-:B------:R-:W-:Y:S01]  /*2310*/  @!P1 IMAD.IADD R4, R4, 0x1, -R0.reuse ;  /* 0x0000000104049824 */ /* 0x100fe200078e0a00 */
[----:B------:R-:W-:Y:S01]  /*2320*/  IABS R5, R3 ;  /* 0x0000000300057213 */ /* 0x000fe20000000000 */
[----:B------:R-:W-:Y:S01]  /*2330*/  @!P5 IMAD.IADD R6, R6, 0x1, -R0 ;  /* 0x000000010606d824 */ /* 0x000fe200078e0a00 */
[----:B0-----:R-:W-:Y:S01]  /*2340*/  IABS R12, R11 ;  /* 0x0000000b000c7213 */ /* 0x001fe20000000000 */
[----:B------:R0:W-:Y:S01]  /*2350*/  STL [R1+0x3b8], R15 ;  /* 0x0003b80f01007387 */ /* 0x0001e20000100800 */
[----:B------:R-:W-:Y:S01]  /*2360*/  ISETP.GT.U32.AND P1, PT, R0, R4, PT ;  /* 0x000000040000720c */ /* 0x000fe20003f24070 */
[----:B------:R-:W-:Y:S01]  /*2370*/  IMAD.MOV.U32 R16, RZ, RZ, R6 ;  /* 0x000000ffff107224 */ /* 0x000fe200078e0006 */
[----:B------:R-:W-:Y:S01]  /*2380*/  ISETP.GE.AND P5, PT, R11, RZ, PT ;  /* 0x000000ff0b00720c */ /* 0x000fe20003fa6270 */
[----:B-1----:R-:W-:-:S04]  /*2390*/  IMAD.HI.U32 R10, R20, R12, RZ ;  /* 0x0000000c140a7227 */ /* 0x002fc800078e00ff */
[C---:B------:R-:W-:Y:S02]  /*23a0*/  IMAD R11, R0.reuse, R14, R13 ;  /* 0x0000000e000b7224 */ /* 0x040fe400078e020d */
[----:B------:R-:W-:Y:S02]  /*23b0*/  IMAD.MOV R10, RZ, RZ, -R10 ;  /* 0x000000ffff0a7224 */ /* 0x000fe400078e0a0a */
[----:B------:R-:W-:Y:S01]  /*23c0*/  @!P0 IMAD.IADD R9, R9, 0x1, -R0 ;  /* 0x0000000109098824 */ /* 0x000fe200078e0a00 */
[C---:B------:R-:W-:Y:S01]  /*23d0*/  ISETP.GT.U32.AND P0, PT, R0.reuse, R11, PT ;  /* 0x0000000b0000720c */ /* 0x040fe20003f04070 */
[----:B------:R-:W-:Y:S02]  /*23e0*/  IMAD R12, R0, R10, R12 ;  /* 0x0000000a000c7224 */ /* 0x000fe400078e020c */
[----:B------:R-:W-:-:S04]  /*23f0*/  IMAD.HI.U32 R10, R20, R2, RZ ;  /* 0x00000002140a7227 */ /* 0x000fc800078e00ff */
[----:B------:R-:W-:-:S04]  /*2400*/  IMAD.HI.U32 R7, R20, R5, RZ ;  /* 0x0000000514077227 */ /* 0x000fc800078e00ff */
[----:B0-----:R-:W-:Y:S02]  /*2410*/  IMAD.MOV.U32 R15, RZ, RZ, R9 ;  /* 0x000000ffff0f7224 */ /* 0x001fe400078e0009 */
[----:B------:R-:W-:Y:S01]  /*2420*/  @!P3 IMAD.MOV R16, RZ, RZ, -R16 ;  /* 0x000000ffff10b224 */ /* 0x000fe200078e0a10 */
[----:B------:R-:W-:Y:S01]  /*2430*/  ISETP.GT.U32.AND P3, PT, R0, R12, PT ;  /* 0x0000000c0000720c */ /* 0x000fe20003f64070 */
[----:B------:R-:W-:Y:S02]  /*2440*/  IMAD.MOV R6, RZ, RZ, -R10 ;  /* 0x000000ffff067224 */ /* 0x000fe400078e0a0a */
[----:B------:R-:W-:Y:S01]  /*2450*/  @!P1 IMAD.IADD R4, R4, 0x1, -R0 ;  /* 0x0000000104049824 */ /* 0x000fe200078e0a00 */
[----:B------:R0:W-:Y:S01]  /*2460*/  STL [R1+0x378], R16 ;  /* 0x0003781001007387 */ /* 0x0001e20000100800 */
[----:B------:R-:W-:Y:S02]  /*2470*/  IMAD.MOV R7, RZ, RZ, -R7 ;  /* 0x000000ffff077224 */ /* 0x000fe400078e0a07 */
[----:B------:R-:W-:Y:S01]  /*2480*/  @!P4 IMAD.MOV R15, RZ, RZ, -R15 ;  /* 0x000000ffff0fc224 */ /* 0x000fe200078e0a0f */
[----:B------:R-:W-:Y:S01]  /*2490*/  ISETP.GE.AND P4, PT, R3, RZ, PT ;  /* 0x000000ff0300720c */ /* 0x000fe20003f86270 */
[----:B------:R-:W-:Y:S01]  /*24a0*/  IMAD R2, R0, R6, R2 ;  /* 0x0000000600027224 */ /* 0x000fe200078e0202 */
[----:B------:R-:W-:Y:S01]  /*24b0*/  IADD3 R6, R28, 0xe5, RZ ;  /* 0x000000e51c067810 */ /* 0x000fe20007ffe0ff */
[----:B------:R-:W-:Y:S01]  /*24c0*/  IMAD.MOV.U32 R14, RZ, RZ, R4 ;  /* 0x000000ffff0e7224 */ /* 0x000fe200078e0004 */
[----:B------:R1:W-:Y:S01]  /*24d0*/  STL [R1+0x3a4], R15 ;  /* 0x0003a40f01007387 */ /* 0x0003e20000100800 */
[----:B------:R-:W-:Y:S01]  /*24e0*/  IMAD R3, R0, R7, R5 ;  /* 0x0000000700037224 */ /* 0x000fe200078e0205 */
[----:B------:R-:W-:Y:S01]  /*24f0*/  IADD3 R5, R28, 0xe6, RZ ;  /* 0x000000e61c057810 */ /* 0x000fe20007ffe0ff */
[----:B------:R-:W-:Y:S01]  /*2500*/  @!P0 IMAD.IADD R11, R11, 0x1, -R0 ;  /* 0x000000010b0b8824 */ /* 0x000fe200078e0a00 */
[----:B------:R-:W-:Y:S01]  /*2510*/  IABS R9, R6 ;  /* 0x0000000600097213 */ /* 0x000fe20000000000 */
[----:B------:R-:W-:Y:S01]  /*2520*/  @!P2 IMAD.MOV R14, RZ, RZ, -R14 ;  /* 0x000000ffff0ea224 */ /* 0x000fe200078e0a0e */
[----:B------:R-:W-:Y:S01]  /*2530*/  ISETP.GT.U32.AND P2, PT, R0, R2, PT ;  /* 0x000000020000720c */ /* 0x000fe20003f44070 */
[----:B------:R-:W-:Y:S01]  /*2540*/  @!P3 IMAD.IADD R12, R12, 0x1, -R0 ;  /* 0x000000010c0cb824 */ /* 0x000fe200078e0a00 */
[----:B------:R-:W-:-:S02]  /*2550*/  ISETP.GT.U32.AND P1, PT, R0, R3, PT ;  /* 0x000000030000720c */ /* 0x000fc40003f24070 */
[C---:B------:R-:W-:Y:S01]  /*2560*/  ISETP.GT.U32.AND P0, PT, R0.reuse, R11, PT ;  /* 0x0000000b0000720c */ /* 0x040fe20003f04070 */
[----:B------:R2:W-:Y:S01]  /*2570*/  STL [R1+0x3a8], R14 ;  /* 0x0003a80e01007387 */ /* 0x0005e20000100800 */
[----:B------:R-:W-:Y:S02]  /*2580*/  IABS R10, R5 ;  /* 0x00000005000a7213 */ /* 0x000fe40000000000 */
[----:B------:R-:W-:Y:S02]  /*2590*/  ISETP.GT.U32.AND P3, PT, R0, R12, PT ;  /* 0x0000000c0000720c */ /* 0x000fe40003f64070 */
[----:B------:R-:W-:Y:S01]  /*25a0*/  IADD3 R7, R28, 0xe4, RZ ;  /* 0x000000e41c077810 */ /* 0x000fe20007ffe0ff */
[----:B------:R-:W-:Y:S01]  /*25b0*/  IMAD.HI.U32 R13, R20, R10, RZ ;  /* 0x0000000a140d7227 */ /* 0x000fe200078e00ff */
[----:B0-----:R-:W-:Y:S02]  /*25c0*/  IADD3 R16, R28, 0xdd, RZ ;  /* 0x000000dd1c107810 */ /* 0x001fe40007ffe0ff */
[----:B------:R-:W-:Y:S01]  /*25d0*/  IABS R4, R7 ;  /* 0x0000000700047213 */ /* 0x000fe20000000000 */
[----:B------:R-:W-:Y:S01]  /*25e0*/  @!P2 IMAD.IADD R2, R2, 0x1, -R0 ;  /* 0x000000010202a824 */ /* 0x000fe200078e0a00 */
[----:B------:R-:W-:Y:S01]  /*25f0*/  IABS R17, R16 ;  /* 0x0000001000117213 */ /* 0x000fe20000000000 */
[----:B------:R-:W-:-:S02]  /*2600*/  IMAD.MOV R13, RZ, RZ, -R13 ;  /* 0x000000ffff0d7224 */ /* 0x000fc400078e0a0d */
[--C-:B------:R-:W-:Y:S01]  /*2610*/  @!P1 IMAD.IADD R3, R3, 0x1, -R0.reuse ;  /* 0x0000000103039824 */ /* 0x100fe200078e0a00 */
[----:B------:R-:W-:Y:S01]  /*2620*/  ISETP.GT.U32.AND P2, PT, R0, R2, PT ;  /* 0x000000020000720c */ /* 0x000fe20003f44070 */
[----:B------:R-:W-:Y:S01]  /*2630*/  @!P0 IMAD.IADD R11, R11, 0x1, -R0 ;  /* 0x000000010b0b8824 */ /* 0x000fe200078e0a00 */
[----:B------:R-:W-:Y:S01]  /*2640*/  ISETP.GE.AND P0, PT, R8, RZ, PT ;  /* 0x000000ff0800720c */ /* 0x000fe20003f06270 */
[C---:B------:R-:W-:Y:S01]  /*2650*/  IMAD R10, R0.reuse, R13, R10 ;  /* 0x0000000d000a7224 */ /* 0x040fe200078e020a */
[----:B------:R-:W-:Y:S01]  /*2660*/  ISETP.GT.U32.AND P1, PT, R0, R3, PT ;  /* 0x000000030000720c */ /* 0x000fe20003f24070 */
[----:B------:R-:W-:-:S04]  /*2670*/  IMAD.HI.U32 R8, R20, R9, RZ ;  /* 0x0000000914087227 */ /* 0x000fc800078e00ff */
[----:B------:R-:W-:Y:S01]  /*2680*/  @!P3 IMAD.IADD R12, R12, 0x1, -R0 ;  /* 0x000000010c0cb824 */ /* 0x000fe200078e0a00 */
[----:B------:R-:W-:Y:S01]  /*2690*/  ISETP.GT.U32.AND P3, PT, R0, R10, PT ;  /* 0x0000000a0000720c */ /* 0x000fe20003f64070 */
[----:B------:R-:W-:Y:S02]  /*26a0*/  IMAD.MOV R8, RZ, RZ, -R8 ;  /* 0x000000ffff087224 */ /* 0x000fe400078e0a08 */
[--C-:B------:R-:W-:Y:S02]  /*26b0*/  @!P2 IMAD.IADD R2, R2, 0x1, -R0.reuse ;  /* 0x000000010202a824 */ /* 0x100fe400078e0a00 */
[C---:B------:R-:W-:Y:S02]  /*26c0*/  IMAD R9, R0.reuse, R8, R9 ;  /* 0x0000000800097224 */ /* 0x040fe400078e0209 */
[----:B------:R-:W-:Y:S01]  /*26d0*/  @!P1 IMAD.IADD R3, R3, 0x1, -R0 ;  /* 0x0000000103039824 */ /* 0x000fe200078e0a00 */
[----:B------:R-:W-:Y:S01]  /*26e0*/  ISETP.GE.AND P1, PT, R7, RZ, PT ;  /* 0x000000ff0700720c */ /* 0x000fe20003f26270 */
[----:B-1----:R-:W-:Y:S01]  /*26f0*/  IMAD.MOV.U32 R15, RZ, RZ, R11 ;  /* 0x000000ffff0f7224 */ /* 0x002fe200078e000b */
[----:B------:R-:W-:Y:S01]  /*2700*/  ISETP.GT.U32.AND P2, PT, R0, R9, PT ;  /* 0x000000090000720c */ /* 0x000fe20003f44070 */
[----:B--2---:R-:W-:-:S02]  /*2710*/  IMAD.MOV.U32 R14, RZ, RZ, R12 ;  /* 0x000000ffff0e7224 */ /* 0x004fc400078e000c */
[----:B------:R-:W-:Y:S02]  /*2720*/  @!P3 IMAD.IADD R10, R10, 0x1, -R0 ;  /* 0x000000010a0ab824 */ /* 0x000fe400078e0a00 */
[----:B------:R-:W-:Y:S01]  /*2730*/  IMAD.MOV.U32 R13, RZ, RZ, R3 ;  /* 0x000000ffff0d7224 */ /* 0x000fe200078e0003 */
[----:B------:R-:W-:Y:S01]  /*2740*/  IADD3 R3, R28, 0xe2, RZ ;  /* 0x000000e21c037810 */ /* 0x000fe20007ffe0ff */
[----:B------:R-:W-:Y:S01]  /*2750*/  @!P6 IMAD.MOV R15, RZ, RZ, -R15 ;  /* 0x000000ffff0fe224 */ /* 0x000fe200078e0a0f */
[----:B------:R-:W-:Y:S01]  /*2760*/  ISETP.GE.AND P6, PT, R5, RZ, PT ;  /* 0x000000ff0500720c */ /* 0x000fe20003fc6270 */
[----:B------:R-:W-:Y:S01]  /*2770*/  @!P5 IMAD.MOV R14, RZ, RZ, -R14 ;  /* 0x000000ffff0ed224 */ /* 0x000fe200078e0a0e */
[----:B------:R-:W-:Y:S01]  /*2780*/  ISETP.GT.U32.AND P3, PT, R0, R10, PT ;  /* 0x0000000a0000720c */ /* 0x000fe20003f64070 */
[----:B------:R-:W-:Y:S01]  /*2790*/  @!P4 IMAD.MOV R13, RZ, RZ, -R13 ;  /* 0x000000ffff0dc224 */ /* 0x000fe200078e0a0d */
[----:B------:R-:W-:Y:S01]  /*27a0*/  IADD3 R5, R28, 0xe3, RZ ;  /* 0x000000e31c057810 */ /* 0x000fe20007ffe0ff */
[----:B------:R-:W-:Y:S01]  /*27b0*/  IMAD.HI.U32 R11, R20, R4, RZ ;  /* 0x00000004140b7227 */ /* 0x000fe200078e00ff */
[----:B------:R-:W-:Y:S01]  /*27c0*/  STL [R1+0x37c], R15 ;  /* 0x00037c0f01007387 */ /* 0x000fe20000100800 */
[----:B------:R-:W-:-:S02]  /*27d0*/  ISETP.GE.AND P5, PT, R6, RZ, PT ;  /* 0x000000ff0600720c */ /* 0x000fc40003fa6270 */
[----:B------:R-:W-:Y:S01]  /*27e0*/  @!P2 IMAD.IADD R9, R9, 0x1, -R0 ;  /* 0x000000010909a824 */ /* 0x000fe200078e0a00 */
[----:B------:R0:W-:Y:S01]  /*27f0*/  STL [R1+0x398], R14 ;  /* 0x0003980e01007387 */ /* 0x0001e20000100800 */
[----:B------:R-:W-:Y:S01]  /*2800*/  IMAD.MOV R11, RZ, RZ, -R11 ;  /* 0x000000ffff0b7224 */ /* 0x000fe200078e0a0b */
[----:B------:R-:W-:Y:S01]  /*2810*/  ISETP.GE.AND P4, PT, R5, RZ, PT ;  /* 0x000000ff0500720c */ /* 0x000fe20003f86270 */
[----:B------:R-:W-:Y:S01]  /*2820*/  IMAD.MOV.U32 R12, RZ, RZ, R2 ;  /* 0x000000ffff0c7224 */ /* 0x000fe200078e0002 */
[----:B------:R1:W-:Y:S01]  /*2830*/  STL [R1+0x39c], R13 ;  /* 0x00039c0d01007387 */ /* 0x0003e20000100800 */
[C---:B------:R-:W-:Y:S01]  /*2840*/  IMAD R4, R0.reuse, R11, R4 ;  /* 0x0000000b00047224 */ /* 0x040fe200078e0204 */
[----:B------:R-:W-:Y:S01]  /*2850*/  ISETP.GT.U32.AND P2, PT, R0, R9, PT ;  /* 0x000000090000720c */ /* 0x000fe20003f44070 */
[----:B------:R-:W-:Y:S01]  /*2860*/  @!P0 IMAD.MOV R12, RZ, RZ, -R12 ;  /* 0x000000ffff0c8224 */ /* 0x000fe200078e0a0c */
[----:B------:R-:W-:Y:S01]  /*2870*/  ISETP.GE.AND P0, PT, R3, RZ, PT ;  /* 0x000000ff0300720c */ /* 0x000fe20003f06270 */
[----:B------:R-:W-:Y:S01]  /*2880*/  @!P3 IMAD.IADD R10, R10, 0x1, -R0 ;  /* 0x000000010a0ab824 */ /* 0x000fe200078e0a00 */
[----:B0-----:R-:W-:Y:S01]  /*2890*/  IABS R14, R3 ;  /* 0x00000003000e7213 */ /* 0x001fe20000000000 */
[----:B------:R-:W-:Y:S01]  /*28a0*/  IMAD.HI.U32 R21, R20, R17, RZ ;  /* 0x0000001114157227 */ /* 0x000fe200078e00ff */
[----:B------:R-:W-:Y:S01]  /*28b0*/  ISETP.GT.U32.AND P3, PT, R0, R4, PT ;  /* 0x000000040000720c */ /* 0x000fe20003f64070 */
[----:B------:R0:W-:Y:S01]  /*28c0*/  STL [R1+0x3a0], R12 ;  /* 0x0003a00c01007387 */ /* 0x0001e20000100800 */
[----:B-1----:R-:W-:Y:S01]  /*28d0*/  IABS R13, R5 ;  /* 0x00000005000d7213 */ /* 0x002fe20000000000 */
[----:B------:R-:W-:Y:S01]  /*28e0*/  IMAD.HI.U32 R3, R20, R14, RZ ;  /* 0x0000000e14037227 */ /* 0x000fe200078e00ff */
[----:B------:R-:W-:-:S02]  /*28f0*/  IADD3 R2, R28, 0xe1, RZ ;  /* 0x000000e11c027810 */ /* 0x000fc40007ffe0ff */
[----:B------:R-:W-:Y:S01]  /*2900*/  IADD3 R6, R28, 0xe0, RZ ;  /* 0x000000e01c067810 */ /* 0x000fe20007ffe0ff */
[----:B------:R-:W-:Y:S01]  /*2910*/  IMAD.HI.U32 R7, R20, R13, RZ ;  /* 0x0000000d14077227 */ /* 0x000fe200078e00ff */
[----:B------:R-:W-:Y:S02]  /*2920*/  IABS R5, R2 ;  /* 0x0000000200057213 */ /* 0x000fe40000000000 */
[----:B------:R-:W-:Y:S01]  /*2930*/  IABS R8, R6 ;  /* 0x0000000600087213 */ /* 0x000fe20000000000 */
[----:B------:R-:W-:Y:S02]  /*2940*/  IMAD.MOV R7, RZ, RZ, -R7 ;  /* 0x000000ffff077224 */ /* 0x000fe400078e0a07 */
[----:B------:R-:W-:Y:S02]  /*2950*/  IMAD.MOV R3, RZ, RZ, -R3 ;  /* 0x000000ffff037224 */ /* 0x000fe400078e0a03 */
[----:B------:R-:W-:Y:S02]  /*2960*/  IMAD R13, R0, R7, R13 ;  /* 0x00000007000d7224 */ /* 0x000fe400078e020d */
[----:B------:R-:W-:-:S02]  /*2970*/  @!P2 IMAD.IADD R9, R9, 0x1, -R0 ;  /* 0x000000010909a824 */ /* 0x000fc400078e0a00 */
[C---:B------:R-:W-:Y:S01]  /*2980*/  IMAD R14, R0.reuse, R3, R14 ;  /* 0x00000003000e7224 */ /* 0x040fe200078e020e */
[----:B------:R-:W-:Y:S01]  /*2990*/  ISETP.GT.U32.AND P2, PT, R0, R13, PT ;  /* 0x0000000d0000720c */ /* 0x000fe20003f44070 */
[----:B0-----:R-:W-:Y:S01]  /*29a0*/  IMAD.MOV.U32 R12, RZ, RZ, R10 ;  /* 0x000000ffff0c7224 */ /* 0x001fe200078e000a */
[----:B------:R-:W-:Y:S01]  /*29b0*/  IADD3 R10, R28, 0xde, RZ ;  /* 0x000000de1c0a7810 */ /* 0x000fe20007ffe0ff */
[----:B------:R-:W-:Y:S02]  /*29c0*/  @!P3 IMAD.IADD R4, R4, 0x1, -R0 ;  /* 0x000000010404b824 */ /* 0x000fe400078e0a00 */
[----:B------:R-:W-:Y:S01]  /*29d0*/  @!P6 IMAD.MOV R12, RZ, RZ, -R12 ;  /* 0x000000ffff0ce224 */ /* 0x000fe200078e0a0c */
[----:B------:R-:W-:Y:S01]  /*29e0*/  ISETP.GT.U32.AND P6, PT, R0, R14, PT ;  /* 0x0000000e0000720c */ /* 0x000fe20003fc4070 */
[----:B------:R-:W-:Y:S01]  /*29f0*/  IMAD.HI.U32 R7, R20, R5, RZ ;  /* 0x0000000514077227 */ /* 0x000fe200078e00ff */
[----:B------:R-:W-:Y:S02]  /*2a00*/  ISETP.GT.U32.AND P3, PT, R0, R4, PT ;  /* 0x000000040000720c */ /* 0x000fe40003f64070 */
[----:B------:R-:W-:Y:S01]  /*2a10*/  IABS R19, R10 ;  /* 0x0000000a00137213 */ /* 0x000fe20000000000 */
[----:B------:R-:W-:Y:S01]  /*2a20*/  IMAD.MOV.U32 R11, RZ, RZ, R9 ;  /* 0x000000ffff0b7224 */ /* 0x000fe200078e0009 */
[----:B------:R-:W-:Y:S01]  /*2a30*/  IADD3 R9, R28, 0xdc, RZ ;  /* 0x000000dc1c097810 */ /* 0x000fe20007ffe0ff */
[----:B------:R-:W-:Y:S01]  /*2a40*/  @!P2 IMAD.IADD R13, R13, 0x1, -R0 ;  /* 0x000000010d0da824 */ /* 0x000fe200078e0a00 */
[----:B------:R0:W-:Y:S01]  /*2a50*/  STL [R1+0x380], R12 ;  /* 0x0003800c01007387 */ /* 0x0001e20000100800 */
[----:B------:R-:W-:-:S02]  /*2a60*/  IMAD.MOV R7, RZ, RZ, -R7 ;  /* 0x000000ffff077224 */ /* 0x000fc400078e0a07 */
[----:B------:R-:W-:Y:S01]  /*2a70*/  IMAD.HI.U32 R3, R20, R8, RZ ;  /* 0x0000000814037227 */ /* 0x000fe200078e00ff */
[----:B------:R-:W-:-:S03]  /*2a80*/  ISETP.GT.U32.AND P2, PT, R0, R13, PT ;  /* 0x0000000d0000720c */ /* 0x000fc60003f44070 */
[--C-:B------:R-:W-:Y:S02]  /*2a90*/  @!P6 IMAD.IADD R14, R14, 0x1, -R0.reuse ;  /* 0x000000010e0ee824 */ /* 0x100fe400078e0a00 */
[--C-:B------:R-:W-:Y:S01]  /*2aa0*/  @!P3 IMAD.IADD R4, R4, 0x1, -R0.reuse ;  /* 0x000000010404b824 */ /* 0x100fe200078e0a00 */
[----:B------:R-:W-:Y:S01]  /*2ab0*/  ISETP.GE.AND P3, PT, R6, RZ, PT ;  /* 0x000000ff0600720c */ /* 0x000fe20003f66270 */
[----:B------:R-:W-:Y:S01]  /*2ac0*/  @!P5 IMAD.MOV R11, RZ, RZ, -R11 ;  /* 0x000000ffff0bd224 */ /* 0x000fe200078e0a0b */
[----:B------:R-:W-:Y:S01]  /*2ad0*/  ISETP.GT.U32.AND P6, PT, R0, R14, PT ;  /* 0x0000000e0000720c */ /* 0x000fe20003fc4070 */
[----:B------:R-:W-:Y:S01]  /*2ae0*/  IMAD.MOV R3, RZ, RZ, -R3 ;  /* 0x000000ffff037224 */ /* 0x000fe200078e0a03 */
[----:B------:R-:W-:Y:S01]  /*2af0*/  IADD3 R6, R28, 0xdf, RZ ;  /* 0x000000df1c067810 */ /* 0x000fe20007ffe0ff */
[----:B------:R-:W-:Y:S01]  /*2b00*/  IMAD.HI.U32 R18, R20, R19, RZ ;  /* 0x0000001314127227 */ /* 0x000fe200078e00ff */
[----:B------:R-:W-:Y:S01]  /*2b10*/  ISETP.GE.AND P5, PT, R2, RZ, PT ;  /* 0x000000ff0200720c */ /* 0x000fe20003fa6270 */
[----:B------:R1:W-:Y:S01]  /*2b20*/  STL [R1+0x388], R11 ;  /* 0x0003880b01007387 */ /* 0x0003e20000100800 */
[----:B0-----:R-:W-:Y:S01]  /*2b30*/  IABS R12, R9 ;  /* 0x00000009000c7213 */ /* 0x001fe20000000000 */
[----:B------:R-:W-:Y:S01]  /*2b40*/  IMAD R2, R0, R7, R5 ;  /* 0x0000000700027224 */ /* 0x000fe200078e0205 */
[----:B------:R-:W-:Y:S01]  /*2b50*/  IABS R7, R6 ;  /* 0x0000000600077213 */ /* 0x000fe20000000000 */
[----:B------:R-:W-:-:S02]  /*2b60*/  @!P2 IMAD.IADD R13, R13, 0x1, -R0 ;  /* 0x000000010d0da824 */ /* 0x000fc400078e0a00 */
[C---:B------:R-:W-:Y:S01]  /*2b70*/  IMAD R8, R0.reuse, R3, R8 ;  /* 0x0000000300087224 */ /* 0x040fe200078e0208 */
[----:B------:R-:W-:Y:S01]  /*2b80*/  ISETP.GT.U32.AND P2, PT, R0, R2, PT ;  /* 0x000000020000720c */ /* 0x000fe20003f44070 */
[----:B------:R-:W-:Y:S01]  /*2b90*/  IMAD.HI.U32 R5, R20, R7, RZ ;  /* 0x0000000714057227 */ /* 0x000fe200078e00ff */
[----:B------:R-:W-:-:S03]  /*2ba0*/  IADD3 R3, R28, 0xdb, RZ ;  /* 0x000000db1c037810 */ /* 0x000fc60007ffe0ff */
[----:B------:R-:W-:Y:S01]  /*2bb0*/  @!P6 IMAD.IADD R14, R14, 0x1, -R0 ;  /* 0x000000010e0ee824 */ /* 0x000fe200078e0a00 */
[C---:B------:R-:W-:Y:S01]  /*2bc0*/  ISETP.GT.U32.AND P6, PT, R0.reuse, R8, PT ;  /* 0x000000080000720c */ /* 0x040fe20003fc4070 */
[----:B------:R-:W-:Y:S01]  /*2bd0*/  IMAD.MOV R5, RZ, RZ, -R5 ;  /* 0x000000ffff057224 */ /* 0x000fe200078e0a05 */
[----:B-1----:R-:W-:Y:S01]  /*2be0*/  IABS R11, R3 ;  /* 0x00000003000b7213 */ /* 0x002fe20000000000 */
[----:B------:R-:W-:Y:S02]  /*2bf0*/  IMAD.MOV R18, RZ, RZ, -R18 ;  /* 0x000000ffff127224 */ /* 0x000fe400078e0a12 */
[----:B------:R-:W-:Y:S02]  /*2c00*/  IMAD R7, R0, R5, R7 ;  /* 0x0000000500077224 */ /* 0x000fe400078e0207 */
[----:B------:R-:W-:Y:S02]  /*2c10*/  @!P2 IMAD.IADD R2, R2, 0x1, -R0 ;  /* 0x000000010202a824 */ /* 0x000fe400078e0a00 */
[C---:B------:R-:W-:Y:S01]  /*2c20*/  IMAD R18, R0.reuse, R18, R19 ;  /* 0x0000001200127224 */ /* 0x040fe200078e0213 */
[----:B------:R-:W-:Y:S01]  /*2c30*/  ISETP.GT.U32.AND P2, PT, R0, R7, PT ;  /* 0x000000070000720c */ /* 0x000fe20003f44070 */
[----:B------:R-:W-:-:S02]  /*2c40*/  IMAD.MOV R21, RZ, RZ, -R21 ;  /* 0x000000ffff157224 */ /* 0x000fc400078e0a15 */
[----:B------:R-:W-:Y:S01]  /*2c50*/  @!P6 IMAD.IADD R8, R8, 0x1, -R0 ;  /* 0x000000010808e824 */ /* 0x000fe200078e0a00 */
[C---:B------:R-:W-:Y:S01]  /*2c60*/  ISETP.GT.U32.AND P6, PT, R0.reuse, R18, PT ;  /* 0x000000120000720c */ /* 0x040fe20003fc4070 */
[----:B------:R-:W-:Y:S02]  /*2c70*/  IMAD R17, R0, R21, R17 ;  /* 0x0000001500117224 */ /* 0x000fe400078e0211 */
[----:B------:R-:W-:-:S04]  /*2c80*/  IMAD.HI.U32 R15, R20, R12, RZ ;  /* 0x0000000c140f7227 */ /* 0x000fc800078e00ff */
[----:B------:R-:W-:Y:S02]  /*2c90*/  IMAD.MOV.U32 R22, RZ, RZ, R4 ;  /* 0x000000ffff167224 */ /* 0x000fe400078e0004 */
[----:B------:R-:W-:Y:S01]  /*2ca0*/  @!P2 IMAD.IADD R7, R7, 0x1, -R0 ;  /* 0x000000010707a824 */ /* 0x000fe200078e0a00 */
[C---:B------:R-:W-:Y:S01]  /*2cb0*/  ISETP.GT.U32.AND P2, PT, R0.reuse, R2, PT ;  /* 0x000000020000720c */ /* 0x040fe20003f44070 */
[----:B------:R-:W-:Y:S01]  /*2cc0*/  @!P0 IMAD.MOV R14, RZ, RZ, -R14 ;  /* 0x000000ffff0e8224 */ /* 0x000fe200078e0a0e */
[----:B------:R-:W-:Y:S01]  /*2cd0*/  ISETP.GT.U32.AND P0, PT, R0, R17, PT ;  /* 0x000000110000720c */ /* 0x000fe20003f04070 */
[----:B------:R-:W-:Y:S01]  /*2ce0*/  @!P6 IMAD.IADD R18, R18, 0x1, -R0 ;  /* 0x000000011212e824 */ /* 0x000fe200078e0a00 */
[----:B------:R-:W-:Y:S01]  /*2cf0*/  ISETP.GT.U32.AND P6, PT, R0, R7, PT ;  /* 0x000000070000720c */ /* 0x000fe20003fc4070 */
[----:B------:R-:W-:-:S04]  /*2d00*/  IMAD.HI.U32 R5, R20, R11, RZ ;  /* 0x0000000b14057227 */ /* 0x000fc800078e00ff */
[----:B------:R-:W-:Y:S02]  /*2d10*/  IMAD.MOV.U32 R19, RZ, RZ, R13 ;  /* 0x000000ffff137224 */ /* 0x000fe400078e000d */
[----:B------:R-:W-:Y:S02]  /*2d20*/  IMAD.MOV R15, RZ, RZ, -R15 ;  /* 0x000000ffff0f7224 */ /* 0x000fe400078e0a0f */
[----:B------:R-:W-:Y:S01]  /*2d30*/  @!P1 IMAD.MOV R22, RZ, RZ, -R22 ;  /* 0x000000ffff169224 */ /* 0x000fe200078e0a16 */
[C---:B------:R-:W-:Y:S01]  /*2d40*/  ISETP.GT.U32.AND P1, PT, R0.reuse, R8, PT ;  /* 0x000000080000720c */ /* 0x040fe20003f24070 */
[----:B------:R-:W-:Y:S02]  /*2d50*/  IMAD.MOV R5, RZ, RZ, -R5 ;  /* 0x000000ffff057224 */ /* 0x000fe400078e0a05 */
[----:B------:R-:W-:Y:S01]  /*2d60*/  @!P4 IMAD.MOV R19, RZ, RZ, -R19 ;  /* 0x000000ffff13c224 */ /* 0x000fe200078e0a13 */
[C---:B------:R-:W-:Y:S01]  /*2d70*/  ISETP.GT.U32.AND P4, PT, R0.reuse, R18, PT ;  /* 0x000000120000720c */ /* 0x040fe20003f84070 */
[----:B------:R-:W-:Y:S01]  /*2d80*/  IMAD R12, R0, R15, R12 ;  /* 0x0000000f000c7224 */ /* 0x000fe200078e020c */
[----:B------:R-:W-:Y:S01]  /*2d90*/  IADD3 R15, R28, 0xda, RZ ;  /* 0x000000da1c0f7810 */ /* 0x000fe20007ffe0ff */
[----:B------:R-:W-:Y:S01]  /*2da0*/  IMAD R5, R0, R5, R11 ;  /* 0x0000000500057224 */ /* 0x000fe200078e020b */
[----:B------:R-:W-:Y:S01]  /*2db0*/  IADD3 R11, R28, 0xd9, RZ ;  /* 0x000000d91c0b7810 */ /* 0x000fe20007ffe0ff */
[--C-:B------:R-:W-:Y:S01]  /*2dc0*/  @!P2 IMAD.IADD R2, R2, 0x1, -R0.reuse ;  /* 0x000000010202a824 */ /* 0x100fe200078e0a00 */
[C---:B------:R-:W-:Y:S01]  /*2dd0*/  ISETP.GT.U32.AND P2, PT, R0.reuse, R12, PT ;  /* 0x0000000c0000720c */ /* 0x040fe20003f44070 */
[----:B------:R-:W-:Y:S01]  /*2de0*/  @!P0 IMAD.IADD R17, R17, 0x1, -R0 ;  /* 0x0000000111118824 */ /* 0x000fe200078e0a00 */
[----:B------:R-:W-:Y:S01]  /*2df0*/  IABS R4, R15 ;  /* 0x0000000f00047213 */ /* 0x000fe20000000000 */
[----:B------:R-:W-:Y:S01]  /*2e00*/  IMAD.MOV.U32 R21, RZ, RZ, R2 ;  /* 0x000000ffff157224 */ /* 0x000fe200078e0002 */
[----:B------:R-:W-:Y:S01]  /*2e10*/  IABS R13, R11 ;  /* 0x0000000b000d7213 */ /* 0x000fe20000000000 */
[--C-:B------:R-:W-:Y:S01]  /*2e20*/  @!P6 IMAD.IADD R7, R7, 0x1, -R0.reuse ;  /* 0x000000010707e824 */ /* 0x100fe200078e0a00 */
[----:B------:R-:W-:Y:S01]  /*2e30*/  STL [R1+0x368], R22 ;  /* 0x0003681601007387 */ /* 0x000fe20000100800 */
[----:B------:R-:W-:Y:S01]  /*2e40*/  ISETP.GT.U32.AND P6, PT, R0, R5, PT ;  /* 0x000000050000720c */ /* 0x000fe20003fc4070 */
[----:B------:R-:W-:Y:S01]  /*2e50*/  @!P1 IMAD.IADD R8, R8, 0x1, -R0 ;  /* 0x0000000108089824 */ /* 0x000fe200078e0a00 */
[----:B------:R-:W-:Y:S01]  /*2e60*/  ISETP.GE.AND P1, PT, R6, RZ, PT ;  /* 0x000000ff0600720c */ /* 0x000fe20003f26270 */
[----:B------:R-:W-:Y:S01]  /*2e70*/  STL [R1+0x364], R19 ;  /* 0x0003641301007387 */ /* 0x000fe20000100800 */
[----:B------:R-:W-:Y:S01]  /*2e80*/  @!P5 IMAD.MOV R21, RZ, RZ, -R21 ;  /* 0x000000ffff15d224 */ /* 0x000fe200078e0a15 */
[----:B------:R-:W-:Y:S01]  /*2e90*/  ISETP.GT.U32.AND P5, PT, R0, R17, PT ;  /* 0x000000110000720c */ /* 0x000fe20003fa4070 */
[----:B------:R-:W-:Y:S01]  /*2ea0*/  IMAD.HI.U32 R6, R20, R13, RZ ;  /* 0x0000000d14067227 */ /* 0x000fe200078e00ff */
[----:B------:R0:W-:Y:S01]  /*2eb0*/  STL [R1+0x360], R14 ;  /* 0x0003600e01007387 */ /* 0x0001e20000100800 */
[----:B------:R-:W-:-:S02]  /*2ec0*/  IADD3 R2, R28, 0xd8, RZ ;  /* 0x000000d81c027810 */ /* 0x000fc40007ffe0ff */
[----:B------:R-:W-:Y:S01]  /*2ed0*/  @!P4 IMAD.IADD R18, R18, 0x1, -R0 ;  /* 0x000000011212c824 */ /* 0x000fe200078e0a00 */
[----:B------:R-:W-:Y:S01]  /*2ee0*/  ISETP.GE.AND P4, PT, R10, RZ, PT ;  /* 0x000000ff0a00720c */ /* 0x000fe20003f86270 */
[----:B------:R-:W-:Y:S01]  /*2ef0*/  IMAD.MOV R10, RZ, RZ, -R6 ;  /* 0x000000ffff0a7224 */ /* 0x000fe200078e0a06 */
[----:B------:R-:W-:Y:S01]  /*2f00*/  ISETP.GE.AND P0, PT, R16, RZ, PT ;  /* 0x000000ff1000720c */ /* 0x000fe20003f06270 */
[----:B------:R-:W-:Y:S01]  /*2f10*/  @!P2 IMAD.IADD R12, R12, 0x1, -R0 ;  /* 0x000000010c0ca824 */ /* 0x000fe200078e0a00 */
[----:B------:R-:W-:Y:S01]  /*2f20*/  ISETP.GE.AND P2, PT, R9, RZ, PT ;  /* 0x000000ff0900720c */ /* 0x000fe20003f46270 */
[----:B------:R-:W-:Y:S01]  /*2f30*/  IMAD.MOV.U32 R9, RZ, RZ, R7 ;  /* 0x000000ffff097224 */ /* 0x000fe200078e0007 */
[----:B------:R-:W-:Y:S01]  /*2f40*/  STL [R1+0x358], R21 ;  /* 0x0003581501007387 */ /* 0x000fe20000100800 */
[----:B0-----:R-:W-:Y:S01]  /*2f50*/  IMAD.HI.U32 R14, R20, R4, RZ ;  /* 0x00000004140e7227 */ /* 0x001fe200078e00ff */
[----:B------:R-:W-:-:S03]  /*2f60*/  IADD3 R7, R28, 0xd7, RZ ;  /* 0x000000d71c077810 */ /* 0x000fc60007ffe0ff */
[----:B------:R-:W-:Y:S02]  /*2f70*/  IMAD.MOV R14, RZ, RZ, -R14 ;  /* 0x000000ffff0e7224 */ /* 0x000fe400078e0a0e */
[----:B------:R-:W-:Y:S02]  /*2f80*/  IMAD.MOV.U32 R19, RZ, RZ, R8 ;  /* 0x000000ffff137224 */ /* 0x000fe400078e0008 */
[C---:B------:R-:W-:Y:S01]  /*2f90*/  IMAD R6, R0.reuse, R14, R4 ;  /* 0x0000000e00067224 */ /* 0x040fe200078e0204 */
[----:B------:R-:W-:Y:S01]  /*2fa0*/  IABS R14, R7 ;  /* 0x00000007000e7213 */ /* 0x000fe20000000000 */
[----:B------:R-:W-:Y:S02]  /*2fb0*/  IMAD R4, R0, R10, R13 ;  /* 0x0000000a00047224 */ /* 0x000fe400078e020d */
[----:B------:R-:W-:Y:S02]  /*2fc0*/  @!P6 IMAD.IADD R5, R5, 0x1, -R0 ;  /* 0x000000010505e824 */ /* 0x000fe400078e0a00 */
[----:B------:R-:W-:-:S02]  /*2fd0*/  IMAD.MOV.U32 R8, RZ, RZ, R18 ;  /* 0x000000ffff087224 */ /* 0x000fc400078e0012 */
[----:B------:R-:W-:Y:S01]  /*2fe0*/  @!P1 IMAD.MOV R9, RZ, RZ, -R9 ;  /* 0x000000ffff099224 */ /* 0x000fe200078e0a09 */
[C---:B------:R-:W-:Y:S01]  /*2ff0*/  ISETP.GT.U32.AND P1, PT, R0.reuse, R6, PT ;  /* 0x000000060000720c */ /* 0x040fe20003f24070 */
[----:B------:R-:W-:Y:S01]  /*3000*/  @!P5 IMAD.IADD R17, R17, 0x1, -R0 ;  /* 0x000000011111d824 */ /* 0x000fe200078e0a00 */
[C---:B------:R-:W-:Y:S01]  /*3010*/  ISETP.GT.U32.AND P5, PT, R0.reuse, R4, PT ;  /* 0x000000040000720c */ /* 0x040fe20003fa4070 */
[----:B------:R-:W-:Y:S01]  /*3020*/  @!P3 IMAD.MOV R19, RZ, RZ, -R19 ;  /* 0x000000ffff13b224 */ /* 0x000fe200078e0a13 */
[C---:B------:R-:W-:Y:S01]  /*3030*/  ISETP.GT.U32.AND P6, PT, R0.reuse, R5, PT ;  /* 0x000000050000720c */ /* 0x040fe20003fc4070 */
[----:B------:R-:W-:Y:S01]  /*3040*/  @!P4 IMAD.MOV R8, RZ, RZ, -R8 ;  /* 0x000000ffff08c224 */ /* 0x000fe200078e0a08 */
[----:B------:R-:W-:Y:S01]  /*3050*/  ISETP.GE.AND P4, PT, R3, RZ, PT ;  /* 0x000000ff0300720c */ /* 0x000fe20003f86270 */
[----:B------:R-:W-:Y:S01]  /*3060*/  IMAD.MOV.U32 R10, RZ, RZ, R17 ;  /* 0x000000ffff0a7224 */ /* 0x000fe200078e0011 */
[----:B------:R-:W-:Y:S01]  /*3070*/  IABS R3, R2 ;  /* 0x0000000200037213 */ /* 0x000fe20000000000 */
[----:B------:R-:W-:Y:S01]  /*3080*/  STL [R1+0x354], R19 ;  /* 0x0003541301007387 */ /* 0x000fe20000100800 */
[----:B------:R-:W-:Y:S01]  /*3090*/  ISETP.GT.U32.AND P3, PT, R0, R12, PT ;  /* 0x0000000c0000720c */ /* 0x000fe20003f64070 */
[----:B------:R-:W-:-:S02]  /*30a0*/  @!P0 IMAD.MOV R10, RZ, RZ, -R10 ;  /* 0x000000ffff0a8224 */ /* 0x000fc400078e0a0a */
[----:B------:R-:W-:Y:S01]  /*30b0*/  STL [R1+0x350], R9 ;  /* 0x0003500901007387 */ /* 0x000fe20000100800 */
[--C-:B------:R-:W-:Y:S01]  /*30c0*/  @!P1 IMAD.IADD R6, R6, 0x1, -R0.reuse ;  /* 0x0000000106069824 */ /* 0x100fe200078e0a00 */
[----:B------:R-:W-:Y:S01]  /*30d0*/  ISETP.GE.AND P1, PT, R2, RZ, PT ;  /* 0x000000ff0200720c */ /* 0x000fe20003f26270 */
[--C-:B------:R-:W-:Y:S01]  /*30e0*/  @!P5 IMAD.IADD R4, R4, 0x1, -R0.reuse ;  /* 0x000000010404d824 */ /* 0x100fe200078e0a00 */
[----:B------:R0:W-:Y:S01]  /*30f0*/  STL [R1+0x34c], R8 ;  /* 0x00034c0801007387 */ /* 0x0001e20000100800 */
[--C-:B------:R-:W-:Y:S01]  /*3100*/  @!P6 IMAD.IADD R5, R5, 0x1, -R0.reuse ;  /* 0x000000010505e824 */ /* 0x100fe200078e0a00 */
[----:B------:R-:W-:Y:S01]  /*3110*/  ISETP.GE.AND P6, PT, R11, RZ, PT ;  /* 0x000000ff0b00720c */ /* 0x000fe20003fc6270 */
[----:B------:R-:W-:Y:S01]  /*3120*/  IMAD.HI.U32 R2, R20, R14, RZ ;  /* 0x0000000e14027227 */ /* 0x000fe200078e00ff */
[C---:B------:R-:W-:Y:S01]  /*3130*/  ISETP.GT.U32.AND P0, PT, R0.reuse, R6, PT ;  /* 0x000000060000720c */ /* 0x040fe20003f04070 */
[----:B------:R-:W-:Y:S01]  /*3140*/  STL [R1+0x18], R10 ;  /* 0x0000180a01007387 */ /* 0x000fe20000100800 */
[----:B------:R-:W-:Y:S01]  /*3150*/  ISETP.GT.U32.AND P5, PT, R0, R4, PT ;  /* 0x000000040000720c */ /* 0x000fe20003fa4070 */
[----:B------:R-:W-:Y:S01]  /*3160*/  @!P3 IMAD.IADD R12, R12, 0x1, -R0 ;  /* 0x000000010c0cb824 */ /* 0x000fe200078e0a00 */
[----:B------:R-:W-:Y:S01]  /*3170*/  ISETP.GE.AND P3, PT, R15, RZ, PT ;  /* 0x000000ff0f00720c */ /* 0x000fe20003f66270 */
[----:B------:R-:W-:-:S02]  /*3180*/  @!P4 IMAD.MOV R5, RZ, RZ, -R5 ;  /* 0x000000ffff05c224 */ /* 0x000fc400078e0a05 */
[----:B0-----:R-:W-:-:S04]  /*3190*/  IMAD.HI.U32 R8, R20, R3, RZ ;  /* 0x0000000314087227 */ /* 0x001fc800078e00ff */
[----:B------:R-:W-:Y:S02]  /*31a0*/  IMAD.MOV R8, RZ, RZ, -R8 ;  /* 0x000000ffff087224 */ /* 0x000fe400078e0a08 */
[----:B------:R-:W-:Y:S01]  /*31b0*/  IMAD.MOV.U32 R9, RZ, RZ, R12 ;  /* 0x000000ffff097224 */ /* 0x000fe200078e000c */
[----:B------:R-:W-:Y:S01]  /*31c0*/  IADD3 R12, R28, 0xd6, RZ ;  /* 0x000000d61c0c7810 */ /* 0x000fe20007ffe0ff */
[----:B------:R-:W-:Y:S01]  /*31d0*/  IMAD R11, R0, R8, R3 ;  /* 0x00000008000b7224 */ /* 0x000fe200078e0203 */
[C---:B------:R-:W-:Y:S01]  /*31e0*/  IADD3 R3, R28.reuse, 0xd5, RZ ;  /* 0x000000d51c037810 */ /* 0x040fe20007ffe0ff */
[----:B------:R-:W-:Y:S01]  /*31f0*/  IMAD.MOV R2, RZ, RZ, -R2 ;  /* 0x000000ffff027224 */ /* 0x000fe200078e0a02 */
[----:B------:R-:W-:Y:S01]  /*3200*/  IADD3 R8, R28, 0xd2, RZ ;  /* 0x000000d21c087810 */ /* 0x000fe20007ffe0ff */
[----:B------:R-:W-:Y:S01]  /*3210*/  @!P2 IMAD.MOV R9, RZ, RZ, -R9 ;  /* 0x000000ffff09a224 */ /* 0x000fe200078e0a09 */
[C---:B------:R-:W-:Y:S01]  /*3220*/  ISETP.GT.U32.AND P4, PT, R0.reuse, R11, PT ;  /* 0x0000000b0000720c */ /* 0x040fe20003f84070 */
[----:B------:R-:W-:Y:S01]  /*3230*/  IMAD R14, R0, R2, R14 ;  /* 0x00000002000e7224 */ /* 0x000fe200078e020e */
[----:B------:R-:W-:Y:S01]  /*3240*/  IADD3 R2, R28, 0xd4, RZ ;  /* 0x000000d41c027810 */ /* 0x000fe20007ffe0ff */
[--C-:B------:R-:W-:Y:S01]  /*3250*/  @!P0 IMAD.IADD R6, R6, 0x1, -R0.reuse ;  /* 0x0000000106068824 */ /* 0x100fe200078e0a00 */
[----:B------:R-:W-:Y:S01]  /*3260*/  STL [R1+0x14], R9 ;  /* 0x0000140901007387 */ /* 0x000fe20000100800 */
[----:B------:R-:W-:Y:S01]  /*3270*/  @!P5 IMAD.IADD R4, R4, 0x1, -R0 ;  /* 0x000000010404d824 */ /* 0x000fe200078e0a00 */
[----:B------:R-:W-:-:S02]  /*3280*/  ISETP.GT.U32.AND P5, PT, R0, R14, PT ;  /* 0x0000000e0000720c */ /* 0x000fc40003fa4070 */
[----:B------:R0:W-:Y:S01]  /*3290*/  STL [R1], R5 ;  /* 0x0000000501007387 */ /* 0x0001e20000100800 */
[----:B------:R-:W-:Y:S01]  /*32a0*/  ISETP.GE.AND P0, PT, R12, RZ, PT ;  /* 0x000000ff0c00720c */ /* 0x000fe20003f06270 */
[----:B------:R-:W-:Y:S01]  /*32b0*/  @!P6 IMAD.MOV R4, RZ, RZ, -R4 ;  /* 0x000000ffff04e224 */ /* 0x000fe200078e0a04 */
[----:B------:R-:W-:Y:S02]  /*32c0*/  IABS R12, R12 ;  /* 0x0000000c000c7213 */ /* 0x000fe40000000000 */
[----:B------:R-:W-:Y:S01]  /*32d0*/  @!P4 IMAD.IADD R11, R11, 0x1, -R0 ;  /* 0x000000010b0bc824 */ /* 0x000fe200078e0a00 */
[----:B------:R-:W-:Y:S02]  /*32e0*/  ISETP.GE.AND P2, PT, R7, RZ, PT ;  /* 0x000000ff0700720c */ /* 0x000fe40003f46270 */
[----:B------:R-:W-:Y:S01]  /*32f0*/  IABS R7, R2 ;  /* 0x0000000200077213 */ /* 0x000fe20000000000 */
[----:B0-----:R-:W-:Y:S01]  /*3300*/  IMAD.MOV.U32 R5, RZ, RZ, R6 ;  /* 0x000000ffff057224 */ /* 0x001fe200078e0006 */
[----:B------:R-:W-:Y:S01]  /*3310*/  IABS R9, R3 ;  /* 0x0000000300097213 */ /* 0x000fe20000000000 */
[----:B------:R-:W-:Y:S01]  /*3320*/  IMAD.HI.U32 R6, R20, R12, RZ ;  /* 0x0000000c14067227 */ /* 0x000fe200078e00ff */
[----:B------:R-:W-:-:S02]  /*3330*/  ISETP.GE.AND P4, PT, R3, RZ, PT ;  /* 0x000000ff0300720c */ /* 0x000fc40003f86270 */
[----:B------:R-:W-:Y:S01]  /*3340*/  ISETP.GE.AND P6, PT, R2, RZ, PT ;  /* 0x000000ff0200720c */ /* 0x000fe20003fc6270 */
[----:B------:R-:W-:Y:S01]  /*3350*/  @!P3 IMAD.MOV R5, RZ, RZ, -R5 ;  /* 0x000000ffff05b224 */ /* 0x000fe200078e0a05 */
[----:B------:R-:W-:Y:S01]  /*3360*/  ISETP.GT.U32.AND P3, PT, R0, R11, PT ;  /* 0x0000000b0000720c */ /* 0x000fe20003f64070 */
[----:B------:R-:W-:Y:S01]  /*3370*/  IMAD.MOV R6, RZ, RZ, -R6 ;  /* 0x000000ffff067224 */ /* 0x000fe200078e0a06 */
[----:B------:R-:W-:Y:S01]  /*3380*/  IADD3 R2, R28, 0xd3, RZ ;  /* 0x000000d31c027810 */ /* 0x000fe20007ffe0ff */
[----:B------:R-:W-:Y:S01]  /*3390*/  @!P5 IMAD.IADD R14, R14, 0x1, -R0 ;  /* 0x000000010e0ed824 */ /* 0x000fe200078e0a00 */
[----:B------:R0:W-:Y:S01]  /*33a0*/  STL [R1+0x2f8], R5 ;  /* 0x0002f80501007387 */ /* 0x0001e20000100800 */
[----:B------:R-:W-:Y:S01]  /*33b0*/  IMAD R12, R0, R6, R12 ;  /* 0x00000006000c7224 */ /* 0x000fe200078e020c */
[----:B------:R-:W-:Y:S01]  /*33c0*/  IADD3 R6, R28, 0xd1, RZ ;  /* 0x000000d11c067810 */ /* 0x000fe20007ffe0ff */
[----:B------:R-:W-:Y:S01]  /*33d0*/  IMAD.HI.U32 R3, R20, R7, RZ ;  /* 0x0000000714037227 */ /* 0x000fe200078e00ff */
[C---:B------:R-:W-:Y:S01]  /*33e0*/  ISETP.GT.U32.AND P5, PT, R0.reuse, R14, PT ;  /* 0x0000000e0000720c */ /* 0x040fe20003fa4070 */
[----:B------:R1:W-:Y:S01]  /*33f0*/  STL [R1+0x348], R4 ;  /* 0x0003480401007387 */ /* 0x0003e20000100800 */
[----:B------:R-:W-:Y:S01]  /*3400*/  IABS R10, R6 ;  /* 0x00000006000a7213 */ /* 0x000fe20000000000 */
[----:B------:R-:W-:Y:S01]  /*3410*/  IMAD.MOV R3, RZ, RZ, -R3 ;  /* 0x000000ffff037224 */ /* 0x000fe200078e0a03 */
[----:B------:R-:W-:Y:S01]  /*3420*/  IABS R13, R8 ;  /* 0x00000008000d7213 */ /* 0x000fe20000000000 */
[----:B------:R-:W-:Y:S01]  /*3430*/  @!P3 IMAD.IADD R11, R11, 0x1, -R0 ;  /* 0x000000010b0bb824 */ /* 0x000fe200078e0a00 */
[----:B------:R-:W-:Y:S01]  /*3440*/  ISETP.GT.U32.AND P3, PT, R0, R12, PT ;  /* 0x0000000c0000720c */ /* 0x000fe20003f64070 */
[----:B0-----:R-:W-:-:S04]  /*3450*/  IMAD.HI.U32 R5, R20, R9, RZ ;  /* 0x0000000914057227 */ /* 0x001fc800078e00ff */
[----:B------:R-:W-:Y:S01]  /*3460*/  IMAD.MOV R5, RZ, RZ, -R5 ;  /* 0x000000ffff057224 */ /* 0x000fe200078e0a05 */
[----:B-1----:R-:W-:Y:S01]  /*3470*/  IABS R4, R2 ;  /* 0x0000000200047213 */ /* 0x002fe20000000000 */
[----:B------:R-:W-:Y:S01]  /*3480*/  IMAD R7, R0, R3, R7 ;  /* 0x0000000300077224 */ /* 0x000fe200078e0207 */
[----:B------:R-:W-:Y:S01]  /*3490*/  IADD3 R3, R28, 0xd0, RZ ;  /* 0x000000d01c037810 */ /* 0x000fe20007ffe0ff */
[----:B------:R-:W-:Y:S02]  /*34a0*/  IMAD.MOV.U32 R15, RZ, RZ, R11 ;  /* 0x000000ffff0f7224 */ /* 0x000fe400078e000b */
[C---:B------:R-:W-:Y:S01]  /*34b0*/  IMAD R9, R0.reuse, R5, R9 ;  /* 0x0000000500097224 */ /* 0x040fe200078e0209 */
[----:B------:R-:W-:Y:S01]  /*34c0*/  IABS R5, R3 ;  /* 0x0000000300057213 */ /* 0x000fe20000000000 */
[----:B------:R-:W-:Y:S01]  /*34d0*/  @!P1 IMAD.MOV R15, RZ, RZ, -R15 ;  /* 0x000000ffff0f9224 */ /* 0x000fe200078e0a0f */
[----:B------:R-:W-:Y:S01]  /*34e0*/  ISETP.GT.U32.AND P1, PT, R0, R7, PT ;  /* 0x000000070000720c */ /* 0x000fe20003f24070 */
[--C-:B------:R-:W-:Y:S01]  /*34f0*/  @!P5 IMAD.IADD R14, R14, 0x1, -R0.reuse ;  /* 0x000000010e0ed824 */ /* 0x100fe200078e0a00 */
[----:B------:R-:W-:Y:S01]  /*3500*/  ISETP.GT.U32.AND P5, PT, R0, R9, PT ;  /* 0x000000090000720c */ /* 0x000fe20003fa4070 */
[----:B------:R-:W-:Y:S01]  /*3510*/  @!P3 IMAD.IADD R12, R12, 0x1, -R0 ;  /* 0x000000010c0cb824 */ /* 0x000fe200078e0a00 */
[----:B------:R-:W-:Y:S01]  /*3520*/  STL [R1+0x344], R15 ;  /* 0x0003440f01007387 */ /* 0x000fe20000100800 */
[----:B------:R-:W-:-:S03]  /*3530*/  IMAD.HI.U32 R11, R20, R4, RZ ;  /* 0x00000004140b7227 */ /* 0x000fc600078e00ff */
[----:B------:R-:W-:Y:S01]  /*3540*/  ISETP.GT.U32.AND P3, PT, R0, R12, PT ;  /* 0x0000000c0000720c */ /* 0x000fe20003f64070 */
[----:B------:R-:W-:Y:S02]  /*3550*/  IMAD.MOV R11, RZ, RZ, -R11 ;  /* 0x000000ffff0b7224 */ /* 0x000fe400078e0a0b */
[----:B------:R-:W-:Y:S01]  /*3560*/  @!P2 IMAD.MOV R14, RZ, RZ, -R14 ;  /* 0x000000ffff0ea224 */ /* 0x000fe200078e0a0e */
[----:B------:R-:W-:Y:S01]  /*3570*/  ISETP.GE.AND P2, PT, R2, RZ, PT ;  /* 0x000000ff0200720c */ /* 0x000fe20003f46270 */
[--C-:B------:R-:W-:Y:S02]  /*3580*/  @!P1 IMAD.IADD R7, R7, 0x1, -R0.reuse ;  /* 0x0000000107079824 */ /* 0x100fe400078e0a00 */
[----:B------:R-:W-:Y:S01]  /*3590*/  @!P5 IMAD.IADD R9, R9, 0x1, -R0 ;  /* 0x000000010909d824 */ /* 0x000fe200078e0a00 */
[----:B------:R0:W-:Y:S01]  /*35a0*/  STL [R1+0x340], R14 ;  /* 0x0003400e01007387 */ /* 0x0001e20000100800 */
[C---:B------:R-:W-:Y:S01]  /*35b0*/  IMAD R2, R0.reuse, R11, R4 ;  /* 0x0000000b00027224 */ /* 0x040fe200078e0204 */
[----:B------:R-:W-:Y:S01]  /*35c0*/  ISETP.GT.U32.AND P1, PT, R0, R7, PT ;  /* 0x000000070000720c */ /* 0x000fe20003f24070 */
[----:B------:R-:W-:Y:S01]  /*35d0*/  IMAD.HI.U32 R4, R20, R10, RZ ;  /* 0x0000000a14047227 */ /* 0x000fe200078e00ff */
[----:B------:R-:W-:-:S03]  /*35e0*/  ISETP.GT.U32.AND P5, PT, R0, R9, PT ;  /* 0x000000090000720c */ /* 0x000fc60003fa4070 */
[----:B------:R-:W-:Y:S01]  /*35f0*/  @!P3 IMAD.IADD R12, R12, 0x1, -R0 ;  /* 0x000000010c0cb824 */ /* 0x000fe200078e0a00 */
[----:B------:R-:W-:Y:S01]  /*3600*/  ISETP.GT.U32.AND P3, PT, R0, R2, PT ;  /* 0x000000020000720c */ /* 0x000fe20003f64070 */
[----:B------:R-:W-:-:S04]  /*3610*/  IMAD.HI.U32 R11, R20, R5, RZ ;  /* 0x00000005140b7227 */ /* 0x000fc800078e00ff */
[----:B0-----:R-:W-:-:S04]  /*3620*/  IMAD.HI.U32 R14, R20, R13, RZ ;  /* 0x0000000d140e7227 */ /* 0x001fc800078e00ff */
[----:B------:R-:W-:Y:S02]  /*3630*/  IMAD.MOV R4, RZ, RZ, -R4 ;  /* 0x000000ffff047224 */ /* 0x000fe400078e0a04 */
[----:B------:R-:W-:Y:S02]  /*3640*/  IMAD.MOV R14, RZ, RZ, -R14 ;  /* 0x000000ffff0e7224 */ /* 0x000fe400078e0a0e */
[----:B------:R-:W-:Y:S02]  /*3650*/  IMAD.MOV R11, RZ, RZ, -R11 ;  /* 0x000000ffff0b7224 */ /* 0x000fe400078e0a0b */
[----:B------:R-:W-:Y:S01]  /*3660*/  IMAD R10, R0, R4, R10 ;  /* 0x00000004000a7224 */ /* 0x000fe200078e020a */
[----:B------:R-:W-:Y:S01]  /*3670*/  IADD3 R4, R28, 0xcf, RZ ;  /* 0x000000cf1c047810 */ /* 0x000fe20007ffe0ff */
[--C-:B------:R-:W-:Y:S02]  /*3680*/  @!P1 IMAD.IADD R7, R7, 0x1, -R0.reuse ;  /* 0x0000000107079824 */ /* 0x100fe400078e0a00 */
[----:B------:R-:W-:Y:S01]  /*3690*/  @!P5 IMAD.IADD R9, R9, 0x1, -R0 ;  /* 0x000000010909d824 */ /* 0x000fe200078e0a00 */
[----:B------:R-:W-:Y:S01]  /*36a0*/  ISETP.GE.AND P5, PT, R8, RZ, PT ;  /* 0x000000ff0800720c */ /* 0x000fe20003fa6270 */
[----:B------:R-:W-:Y:S01]  /*36b0*/  IMAD.MOV.U32 R15, RZ, RZ, R12 ;  /* 0x000000ffff0f7224 */ /* 0x000fe200078e000c */
[C---:B------:R-:W-:Y:S01]  /*36c0*/  ISETP.GT.U32.AND P1, PT, R0.reuse, R10, PT ;  /* 0x0000000a0000720c */ /* 0x040fe20003f24070 */
[----:B------:R-:W-:-:S02]  /*36d0*/  IMAD R8, R0, R14, R13 ;  /* 0x0000000e00087224 */ /* 0x000fc400078e020d */
[----:B------:R-:W-:Y:S01]  /*36e0*/  IMAD R5, R0, R11, R5 ;  /* 0x0000000b00057224 */ /* 0x000fe200078e0205 */
[----:B------:R-:W-:Y:S01]  /*36f0*/  IABS R11, R4 ;  /* 0x00000004000b7213 */ /* 0x000fe20000000000 */
[----:B------:R-:W-:Y:S02]  /*3700*/  IMAD.MOV.U32 R12, RZ, RZ, R7 ;  /* 0x000000ffff0c7224 */ /* 0x000fe400078e0007 */
[----:B------:R-:W-:Y:S02]  /*3710*/  @!P3 IMAD.IADD R2, R2, 0x1, -R0 ;  /* 0x000000010202b824 */ /* 0x000fe400078e0a00 */
[----:B------:R-:W-:Y:S01]  /*3720*/  @!P0 IMAD.MOV R15, RZ, RZ, -R15 ;  /* 0x000000ffff0f8224 */ /* 0x000fe200078e0a0f */
[C---:B------:R-:W-:Y:S01]  /*3730*/  ISETP.GT.U32.AND P0, PT, R0.reuse, R8, PT ;  /* 0x000000080000720c */ /* 0x040fe20003f04070 */
[----:B------:R-:W-:Y:S01]  /*3740*/  @!P6 IMAD.MOV R12, RZ, RZ, -R12 ;  /* 0x000000ffff0ce224 */ /* 0x000fe200078e0a0c */
[C---:B------:R-:W-:Y:S01]  /*3750*/  ISETP.GT.U32.AND P6, PT, R0.reuse, R5, PT ;  /* 0x000000050000720c */ /* 0x040fe20003fc4070 */
[----:B------:R-:W-:Y:S01]  /*3760*/  IMAD.MOV.U32 R13, RZ, RZ, R9 ;  /* 0x000000ffff0d7224 */ /* 0x000fe200078e0009 */
[----:B------:R-:W-:Y:S01]  /*3770*/  ISETP.GT.U32.AND P3, PT, R0, R2, PT ;  /* 0x000000020000720c */ /* 0x000fe20003f64070 */
[----:B------:R-:W-:Y:S01]  /*3780*/  IMAD.MOV.U32 R9, RZ, RZ, R11 ;  /* 0x000000ffff097224 */ /* 0x000fe200078e000b */
[----:B------:R-:W-:Y:S01]  /*3790*/  STL [R1+0x32c], R15 ;  /* 0x00032c0f01007387 */ /* 0x000fe20000100800 */
[----:B------:R-:W-:Y:S01]  /*37a0*/  @!P4 IMAD.MOV R13, RZ, RZ, -R13 ;  /* 0x000000ffff0dc224 */ /* 0x000fe200078e0a0d */
[----:B------:R-:W-:Y:S01]  /*37b0*/  ISETP.GE.AND P4, PT, R6, RZ, PT ;  /* 0x000000ff0600720c */ /* 0x000fe20003f86270 */
[--C-:B------:R-:W-:Y:S01]  /*37c0*/  @!P1 IMAD.IADD R10, R10, 0x1, -R0.reuse ;  /* 0x000000010a0a9824 */ /* 0x100fe200078e0a00 */
[----:B------:R-:W-:Y:S01]  /*37d0*/  IADD3 R6, R28, 0xce, RZ ;  /* 0x000000ce1c067810 */ /* 0x000fe20007ffe0ff */
[----:B------:R-:W-:Y:S01]  /*37e0*/  IMAD.HI.U32 R7, R20, R9, RZ ;  /* 0x0000000914077227 */ /* 0x000fe200078e00ff */
[----:B------:R-:W-:Y:S02]  /*37f0*/  STL [R1+0x334], R13 ;  /* 0x0003340d01007387 */ /* 0x000fe40000100800 */
[----:B------:R-:W-:Y:S01]  /*3800*/  IABS R11, R6 ;  /* 0x00000006000b7213 */ /* 0x000fe20000000000 */
[--C-:B------:R-:W-:Y:S01]  /*3810*/  @!P0 IMAD.IADD R8, R8, 0x1, -R0.reuse ;  /* 0x0000000108088824 */ /* 0x100fe200078e0a00 */
[----:B------:R-:W-:Y:S01]  /*3820*/  ISETP.GE.AND P0, PT, R4, RZ, PT ;  /* 0x000000ff0400720c */ /* 0x000fe20003f06270 */
[--C-:B------:R-:W-:Y:S01]  /*3830*/  @!P6 IMAD.IADD R5, R5, 0x1, -R0.reuse ;  /* 0x000000010505e824 */ /* 0x100fe200078e0a00 */
[----:B------:R-:W-:Y:S01]  /*3840*/  ISETP.GT.U32.AND P6, PT, R0, R10, PT ;  /* 0x0000000a0000720c */ /* 0x000fe20003fc4070 */
[----:B------:R-:W-:Y:S01]  /*3850*/  @!P3 IMAD.IADD R2, R2, 0x1, -R0 ;  /* 0x000000010202b824 */ /* 0x000fe200078e0a00 */
[----:B------:R0:W-:Y:S01]  /*3860*/  STL [R1+0x338], R12 ;  /* 0x0003380c01007387 */ /* 0x0001e20000100800 */
[----:B------:R-:W-:Y:S01]  /*3870*/  IMAD.HI.U32 R4, R20, R11, RZ ;  /* 0x0000000b14047227 */ /* 0x000fe200078e00ff */
[----:B------:R-:W-:-:S02]  /*3880*/  ISETP.GT.U32.AND P1, PT, R0, R8, PT ;  /* 0x000000080000720c */ /* 0x000fc40003f24070 */
[----:B------:R-:W-:Y:S01]  /*3890*/  ISETP.GE.AND P3, PT, R3, RZ, PT ;  /* 0x000000ff0300720c */ /* 0x000fe20003f66270 */
[----:B------:R-:W-:Y:S01]  /*38a0*/  IMAD.MOV R4, RZ, RZ, -R4 ;  /* 0x000000ffff047224 */ /* 0x000fe200078e0a04 */
[----:B------:R-:W-:Y:S01]  /*38b0*/  IADD3 R3, R28, 0xcd, RZ ;  /* 0x000000cd1c037810 */ /* 0x000fe20007ffe0ff */
[----:B------:R-:W-:Y:S02]  /*38c0*/  IMAD.MOV R7, RZ, RZ, -R7 ;  /* 0x000000ffff077224 */ /* 0x000fe400078e0a07 */
[----:B------:R-:W-:Y:S02]  /*38d0*/  IMAD R11, R0, R4, R11 ;  /* 0x00000004000b7224 */ /* 0x000fe400078e020b */
[----:B0-----:R-:W-:Y:S01]  /*38e0*/  IMAD.MOV.U32 R12, RZ, RZ, R2 ;  /* 0x000000ffff0c7224 */ /* 0x001fe200078e0002 */
[----:B------:R-:W-:Y:S01]  /*38f0*/  IADD3 R2, R28, 0xcc, RZ ;  /* 0x000000cc1c027810 */ /* 0x000fe20007ffe0ff */
[----:B------:R-:W-:Y:S01]  /*3900*/  IMAD R9, R0, R7, R9 ;  /* 0x0000000700097224 */ /* 0x000fe200078e0209 */
[----:B------:R-:W-:Y:S01]  /*3910*/  IADD3 R7, R28, 0xcb, RZ ;  /* 0x000000cb1c077810 */ /* 0x000fe20007ffe0ff */
[----:B------:R-:W-:Y:S01]  /*3920*/  @!P2 IMAD.MOV R12, RZ, RZ, -R12 ;  /* 0x000000ffff0ca224 */ /* 0x000fe200078e0a0c */
[----:B------:R-:W-:Y:S01]  /*3930*/  ISETP.GT.U32.AND P2, PT, R0, R5, PT ;  /* 0x000000050000720c */ /* 0x000fe20003f44070 */
[--C-:B------:R-:W-:Y:S01]  /*3940*/  @!P6 IMAD.IADD R10, R10, 0x1, -R0.reuse ;  /* 0x000000010a0ae824 */ /* 0x100fe200078e0a00 */
[----:B------:R-:W-:Y:S01]  /*3950*/  ISETP.GT.U32.AND P6, PT, R0, R11, PT ;  /* 0x0000000b0000720c */ /* 0x000fe20003fc4070 */
[----:B------:R-:W-:Y:S01]  /*3960*/  @!P1 IMAD.IADD R8, R8, 0x1, -R0 ;  /* 0x0000000108089824 */ /* 0x000fe200078e0a00 */
[----:B------:R-:W-:Y:S01]  /*3970*/  ISETP.GT.U32.AND P1, PT, R0, R9, PT ;  /* 0x000000090000720c */ /* 0x000fe20003f24070 */
[----:B------:R0:W-:Y:S01]  /*3980*/  STL [R1+0x33c], R12 ;  /* 0x00033c0c01007387 */ /* 0x0001e20000100800 */
[----:B------:R-:W-:Y:S01]  /*3990*/  IABS R13, R7 ;  /* 0x00000007000d7213 */ /* 0x000fe20000000000 */
[----:B------:R-:W-:Y:S01]  /*39a0*/  IMAD.MOV.U32 R15, RZ, RZ, R8 ;  /* 0x000000ffff0f7224 */ /* 0x000fe200078e0008 */
[----:B------:R-:W-:Y:S01]  /*39b0*/  IABS R4, R2 ;  /* 0x0000000200047213 */ /* 0x000fe20000000000 */
[----:B------:R-:W-:-:S02]  /*39c0*/  @!P4 IMAD.MOV R10, RZ, RZ, -R10 ;  /* 0x000000ffff0ac224 */ /* 0x000fc400078e0a0a */
[----:B------:R-:W-:Y:S02]  /*39d0*/  @!P5 IMAD.MOV R15, RZ, RZ, -R15 ;  /* 0x000000ffff0fd224 */ /* 0x000fe400078e0a0f */
[--C-:B------:R-:W-:Y:S01]  /*39e0*/  @!P2 IMAD.IADD R5, R5, 0x1, -R0.reuse ;  /* 0x000000010505a824 */ /* 0x100fe200078e0a00 */
[----:B------:R-:W-:Y:S01]  /*39f0*/  ISETP.GE.AND P2, PT, R6, RZ, PT ;  /* 0x000000ff0600720c */ /* 0x000fe20003f46270 */
[----:B------:R-:W-:Y:S01]  /*3a00*/  IMAD.MOV.U32 R6, RZ, RZ, R13 ;  /* 0x000000ffff067224 */ /* 0x000fe200078e000d */
[----:B0-----:R-:W-:Y:S01]  /*3a10*/  IABS R12, R3 ;  /* 0x00000003000c7213 */ /* 0x001fe20000000000 */
[----:B------:R-:W-:Y:S01]  /*3a20*/  @!P6 IMAD.IADD R11, R11, 0x1, -R0 ;  /* 0x000000010b0be824 */ /* 0x000fe200078e0a00 */
[----:B------:R-:W-:Y:S01]  /*3a30*/  STL [R1+0x330], R15 ;  /* 0x0003300f01007387 */ /* 0x000fe20000100800 */
[----:B------:R-:W-:-:S03]  /*3a40*/  IMAD.HI.U32 R14, R20, R4, RZ ;  /* 0x00000004140e7227 */ /* 0x000fc600078e00ff */
[----:B------:R-:W-:Y:S01]  /*3a50*/  ISETP.GT.U32.AND P6, PT, R0, R11, PT ;  /* 0x0000000b0000720c */ /* 0x000fe20003fc4070 */
[C---:B------:R-:W-:Y:S01]  /*3a60*/  IMAD.HI.U32 R13, R20.reuse, R12, RZ ;  /* 0x0000000c140d7227 */ /* 0x040fe200078e00ff */
[----:B------:R-:W-:Y:S03]  /*3a70*/  STL [R1+0x320], R10 ;  /* 0x0003200a01007387 */ /* 0x000fe60000100800 */
[----:B------:R-:W-:Y:S02]  /*3a80*/  IMAD.MOV R13, RZ, RZ, -R13 ;  /* 0x000000ffff0d7224 */ /* 0x000fe400078e0a0d */
[----:B------:R-:W-:Y:S01]  /*3a90*/  @!P1 IMAD.IADD R9, R9, 0x1, -R0 ;  /* 0x0000000109099824 */ /* 0x000fe200078e0a00 */
[----:B------:R-:W-:Y:S01]  /*3aa0*/  ISETP.GE.AND P1, PT, R3, RZ, PT ;  /* 0x000000ff0300720c */ /* 0x000fe20003f26270 */
[----:B------:R-:W-:-:S03]  /*3ab0*/  IMAD.HI.U32 R3, R20, R6, RZ ;  /* 0x0000000614037227 */ /* 0x000fc600078e00ff */
[C---:B------:R-:W-:Y:S01]  /*3ac0*/  ISETP.GT.U32.AND P5, PT, R0.reuse, R9, PT ;  /* 0x000000090000720c */ /* 0x040fe20003fa4070 */
[----:B------:R-:W-:Y:S02]  /*3ad0*/  IMAD.MOV R8, RZ, RZ, -R14 ;  /* 0x000000ffff087224 */ /* 0x000fe400078e0a0e */
[----:B------:R-:W-:Y:S01]  /*3ae0*/  IMAD R12, R0, R13, R12 ;  /* 0x0000000d000c7224 */ /* 0x000fe200078e020c */
[----:B------:R-:W-:Y:S01]  /*3af0*/  IADD3 R13, R28, 0xca, RZ ;  /* 0x000000ca1c0d7810 */ /* 0x000fe20007ffe0ff */
[----:B------:R-:W-:Y:S02]  /*3b00*/  IMAD.MOV R3, RZ, RZ, -R3 ;  /* 0x000000ffff037224 */ /* 0x000fe400078e0a03 */
[C---:B------:R-:W-:Y:S01]  /*3b10*/  IMAD R4, R0.reuse, R8, R4 ;  /* 0x0000000800047224 */ /* 0x040fe200078e0204 */
[C---:B------:R-:W-:Y:S01]  /*3b20*/  ISETP.GT.U32.AND P4, PT, R0.reuse, R12, PT ;  /* 0x0000000c0000720c */ /* 0x040fe20003f84070 */
[C---:B------:R-:W-:Y:S01]  /*3b30*/  IMAD R6, R0.reuse, R3, R6 ;  /* 0x0000000300067224 */ /* 0x040fe200078e0206 */
[----:B------:R-:W-:Y:S01]  /*3b40*/  IABS R3, R13 ;  /* 0x0000000d00037213 */ /* 0x000fe20000000000 */
[----:B------:R-:W-:Y:S01]  /*3b50*/  @!P3 IMAD.MOV R5, RZ, RZ, -R5 ;  /* 0x000000ffff05b224 */ /* 0x000fe200078e0a05 */
[C---:B------:R-:W-:Y:S01]  /*3b60*/  ISETP.GT.U32.AND P3, PT, R0.reuse, R4, PT ;  /* 0x000000040000720c */ /* 0x040fe20003f64070 */
[--C-:B------:R-:W-:Y:S01]  /*3b70*/  @!P6 IMAD.IADD R11, R11, 0x1, -R0.reuse ;  /* 0x000000010b0be824 */ /* 0x100fe200078e0a00 */
[----:B------:R-:W-:Y:S01]  /*3b80*/  ISETP.GT.U32.AND P6, PT, R0, R6, PT ;  /* 0x000000060000720c */ /* 0x000fe20003fc4070 */
[----:B------:R-:W-:Y:S01]  /*3b90*/  @!P5 IMAD.IADD R9, R9, 0x1, -R0 ;  /* 0x000000010909d824 */ /* 0x000fe200078e0a00 */
[----:B------:R-:W-:Y:S01]  /*3ba0*/  ISETP.GE.AND P5, PT, R2, RZ, PT ;  /* 0x000000ff0200720c */ /* 0x000fe20003fa6270 */
[----:B------:R0:W-:Y:S01]  /*3bb0*/  STL [R1+0x324], R5 ;  /* 0x0003240501007387 */ /* 0x0001e20000100800 */
[----:B------:R-:W-:Y:S01]  /*3bc0*/  IADD3 R2, R28, 0xc9, RZ ;  /* 0x000000c91c027810 */ /* 0x000fe20007ffe0ff */
[----:B------:R-:W-:-:S04]  /*3bd0*/  IMAD.HI.U32 R8, R20, R3, RZ ;  /* 0x0000000314087227 */ /* 0x000fc800078e00ff */
[--C-:B------:R-:W-:Y:S01]  /*3be0*/  @!P4 IMAD.IADD R12, R12, 0x1, -R0.reuse ;  /* 0x000000010c0cc824 */ /* 0x100fe200078e0a00 */
[----:B------:R-:W-:Y:S01]  /*3bf0*/  ISETP.GE.AND P4, PT, R7, RZ, PT ;  /* 0x000000ff0700720c */ /* 0x000fe20003f86270 */
[--C-:B------:R-:W-:Y:S01]  /*3c00*/  @!P3 IMAD.IADD R4, R4, 0x1, -R0.reuse ;  /* 0x000000010404b824 */ /* 0x100fe200078e0a00 */
[----:B------:R-:W-:Y:S01]  /*3c10*/  IADD3 R7, R28, 0xc8, RZ ;  /* 0x000000c81c077810 */ /* 0x000fe20007ffe0ff */
[----:B------:R-:W-:Y:S01]  /*3c20*/  @!P6 IMAD.IADD R6, R6, 0x1, -R0 ;  /* 0x000000010606e824 */ /* 0x000fe200078e0a00 */
[----:B0-----:R-:W-:Y:S01]  /*3c30*/  IABS R5, R2 ;  /* 0x0000000200057213 */ /* 0x001fe20000000000 */
[----:B------:R-:W-:Y:S01]  /*3c40*/  IMAD.MOV.U32 R10, RZ, RZ, R9 ;  /* 0x000000ffff0a7224 */ /* 0x000fe200078e0009 */
[C---:B------:R-:W-:Y:S01]  /*3c50*/  ISETP.GT.U32.AND P3, PT, R0.reuse, R12, PT ;  /* 0x0000000c0000720c */ /* 0x040fe20003f64070 */
[----:B------:R-:W-:Y:S01]  /*3c60*/  IMAD.MOV R8, RZ, RZ, -R8 ;  /* 0x000000ffff087224 */ /* 0x000fe200078e0a08 */
[----:B------:R-:W-:Y:S01]  /*3c70*/  ISETP.GT.U32.AND P6, PT, R0, R4, PT ;  /* 0x000000040000720c */ /* 0x000fe20003fc4070 */
[----:B------:R-:W-:Y:S01]  /*3c80*/  IMAD.HI.U32 R9, R20, R5, RZ ;  /* 0x0000000514097227 */ /* 0x000fe200078e00ff */
[----:B------:R-:W-:-:S03]  /*3c90*/  IABS R15, R7 ;  /* 0x00000007000f7213 */ /* 0x000fc60000000000 */
[----:B------:R-:W-:Y:S01]  /*3ca0*/  IMAD R3, R0, R8, R3 ;  /* 0x0000000800037224 */ /* 0x000fe200078e0203 */
[----:B------:R-:W-:Y:S01]  /*3cb0*/  IADD3 R8, R28, 0xc7, RZ ;  /* 0x000000c71c087810 */ /* 0x000fe20007ffe0ff */
[----:B------:R-:W-:Y:S02]  /*3cc0*/  IMAD.MOV R9, RZ, RZ, -R9 ;  /* 0x000000ffff097224 */ /* 0x000fe400078e0a09 */
[----:B------:R-:W-:-:S04]  /*3cd0*/  IMAD.HI.U32 R16, R20, R15, RZ ;  /* 0x0000000f14107227 */ /* 0x000fc800078e00ff */
[--C-:B------:R-:W-:Y:S01]  /*3ce0*/  @!P3 IMAD.IADD R12, R12, 0x1, -R0.reuse ;  /* 0x000000010c0cb824 */ /* 0x100fe200078e0a00 */
[C---:B------:R-:W-:Y:S01]  /*3cf0*/  ISETP.GT.U32.AND P3, PT, R0.reuse, R3, PT ;  /* 0x000000030000720c */ /* 0x040fe20003f64070 */
[----:B------:R-:W-:Y:S01]  /*3d00*/  IMAD R5, R0, R9, R5 ;  /* 0x0000000900057224 */ /* 0x000fe200078e0205 */
[----:B------:R-:W-:Y:S01]  /*3d10*/  IABS R9, R8 ;  /* 0x0000000800097213 */ /* 0x000fe20000000000 */
[----:B------:R-:W-:Y:S02]  /*3d20*/  @!P6 IMAD.IADD R4, R4, 0x1, -R0 ;  /* 0x000000010404e824 */ /* 0x000fe400078e0a00 */
[----:B------:R-:W-:Y:S01]  /*3d30*/  @!P0 IMAD.MOV R10, RZ, RZ, -R10 ;  /* 0x000000ffff0a8224 */ /* 0x000fe200078e0a0a */
[C---:B------:R-:W-:Y:S01]  /*3d40*/  ISETP.GT.U32.AND P6, PT, R0.reuse, R5, PT ;  /* 0x000000050000720c */ /* 0x040fe20003fc4070 */
[----:B------:R-:W-:Y:S01]  /*3d50*/  IMAD.MOV R16, RZ, RZ, -R16 ;  /* 0x000000ffff107224 */ /* 0x000fe200078e0a10 */
[----:B------:R-:W-:Y:S01]  /*3d60*/  ISETP.GT.U32.AND P0, PT, R0, R6, PT ;  /* 0x000000060000720c */ /* 0x000fe20003f04070 */
[----:B------:R-:W-:Y:S01]  /*3d70*/  IMAD.HI.U32 R14, R20, R9, RZ ;  /* 0x00000009140e7227 */ /* 0x000fe200078e00ff */
[----:B------:R0:W-:Y:S03]  /*3d80*/  STL [R1+0x328], R10 ;  /* 0x0003280a01007387 */ /* 0x0001e60000100800 */
[----:B------:R-:W-:Y:S01]  /*3d90*/  @!P3 IMAD.IADD R3, R3, 0x1, -R0 ;  /* 0x000000010303b824 */ /* 0x000fe200078e0a00 */
[----:B------:R-:W-:Y:S01]  /*3da0*/  ISETP.GE.AND P3, PT, R2, RZ, PT ;  /* 0x000000ff0200720c */ /* 0x000fe20003f66270 */
[----:B------:R-:W-:-:S02]  /*3db0*/  IMAD R2, R0, R16, R15 ;  /* 0x0000001000027224 */ /* 0x000fc400078e020f */
[----:B------:R-:W-:Y:S02]  /*3dc0*/  IMAD.MOV R14, RZ, RZ, -R14 ;  /* 0x000000ffff0e7224 */ /* 0x000fe400078e0a0e */
[----:B------:R-:W-:Y:S01]  /*3dd0*/  @!P6 IMAD.IADD R5, R5, 0x1, -R0 ;  /* 0x000000010505e824 */ /* 0x000fe200078e0a00 */
[----:B------:R-:W-:Y:S01]  /*3de0*/  ISETP.GT.U32.AND P6, PT, R0, R3, PT ;  /* 0x000000030000720c */ /* 0x000fe20003fc4070 */
[----:B------:R-:W-:Y:S01]  /*3df0*/  IMAD.MOV.U32 R17, RZ, RZ, R12 ;  /* 0x000000ffff117224 */ /* 0x000fe200078e000c */
[----:B0-----:R-:W-:Y:S01]  /*3e00*/  IADD3 R10, R28, 0xc6, RZ ;  /* 0x000000c61c0a7810 */ /* 0x001fe20007ffe0ff */
[C---:B------:R-:W-:Y:S02]  /*3e10*/  IMAD R9, R0.reuse, R14, R9 ;  /* 0x0000000e00097224 */ /* 0x040fe400078e0209 */
[----:B------:R-:W-:Y:S01]  /*3e20*/  @!P1 IMAD.MOV R17, RZ, RZ, -R17 ;  /* 0x000000ffff119224 */ /* 0x000fe200078e0a11 */
[C---:B------:R-:W-:Y:S01]  /*3e30*/  ISETP.GT.U32.AND P1, PT, R0.reuse, R2, PT ;  /* 0x000000020000720c */ /* 0x040fe20003f24070 */
[----:B------:R-:W-:Y:S01]  /*3e40*/  @!P2 IMAD.MOV R11, RZ, RZ, -R11 ;  /* 0x000000ffff0ba224 */ /* 0x000fe200078e0a0b */
[----:B------:R-:W-:Y:S01]  /*3e50*/  ISETP.GT.U32.AND P2, PT, R0, R5, PT ;  /* 0x000000050000720c */ /* 0x000fe20003f44070 */
[----:B------:R-:W-:Y:S01]  /*3e60*/  @!P0 IMAD.IADD R6, R6, 0x1, -R0 ;  /* 0x0000000106068824 */ /* 0x000fe200078e0a00 */
[----:B------:R-:W-:Y:S01]  /*3e70*/  ISETP.GE.AND P0, PT, R13, RZ, PT ;  /* 0x000000ff0d00720c */ /* 0x000fe20003f06270 */
[----:B------:R-:W-:Y:S01]  /*3e80*/  @!P5 IMAD.MOV R4, RZ, RZ, -R4 ;  /* 0x000000ffff04d224 */ /* 0x000fe200078e0a04 */
[----:B------:R-:W-:Y:S01]  /*3e90*/  IABS R13, R10 ;  /* 0x0000000a000d7213 */ /* 0x000fe20000000000 */
[----:B------:R-:W-:Y:S01]  /*3ea0*/  @!P6 IMAD.IADD R3, R3, 0x1, -R0 ;  /* 0x000000010303e824 */ /* 0x000fe200078e0a00 */
[----:B------:R-:W-:Y:S01]  /*3eb0*/  ISETP.GT.U32.AND P6, PT, R0, R9, PT ;  /* 0x000000090000720c */ /* 0x000fe20003fc4070 */
[----:B------:R0:W-:Y:S01]  /*3ec0*/  STL [R1+0x31c], R11 ;  /* 0x00031c0b01007387 */ /* 0x0001e20000100800 */
[----:B------:R-:W-:Y:S01]  /*3ed0*/  @!P4 IMAD.MOV R6, RZ, RZ, -R6 ;  /* 0x000000ffff06c224 */ /* 0x000fe200078e0a06 */
[----:B------:R-:W-:Y:S01]  /*3ee0*/  ISETP.GE.AND P5, PT, R7, RZ, PT ;  /* 0x000000ff0700720c */ /* 0x000fe20003fa6270 */
[----:B------:R-:W-:Y:S01]  /*3ef0*/  IMAD.MOV.U32 R12, RZ, RZ, R3 ;  /* 0x000000ffff0c7224 */ /* 0x000fe200078e0003 */
[----:B------:R-:W-:Y:S01]  /*3f00*/  STL [R1+0x318], R17 ;  /* 0x0003181101007387 */ /* 0x000fe20000100800 */
[--C-:B------:R-:W-:Y:S01]  /*3f10*/  @!P1 IMAD.IADD R2, R2, 0x1, -R0.reuse ;  /* 0x0000000102029824 */ /* 0x100fe200078e0a00 */
[----:B------:R-:W-:Y:S01]  /*3f20*/  IADD3 R7, R28, 0xc4, RZ ;  /* 0x000000c41c077810 */ /* 0x000fe20007ffe0ff */
[----:B------:R-:W-:Y:S01]  /*3f30*/  @!P2 IMAD.IADD R5, R5, 0x1, -R0 ;  /* 0x000000010505a824 */ /* 0x000fe200078e0a00 */
[----:B------:R1:W-:Y:S01]  /*3f40*/  STL [R1+0x314], R4 ;  /* 0x0003140401007387 */ /* 0x0003e20000100800 */
[----:B------:R-:W-:Y:S01]  /*3f50*/  @!P0 IMAD.MOV R12, RZ, RZ, -R12 ;  /* 0x000000ffff0c8224 */ /* 0x000fe200078e0a0c */
[----:B0-----:R-:W-:Y:S01]  /*3f60*/  IABS R11, R7 ;  /* 0x00000007000b7213 */ /* 0x001fe20000000000 */
[----:B------:R-:W-:Y:S01]  /*3f70*/  @!P3 IMAD.MOV R5, RZ, RZ, -R5 ;  /* 0x000000ffff05b224 */ /* 0x000fe200078e0a05 */
[----:B------:R0:W-:Y:S01]  /*3f80*/  STL [R1+0x310], R6 ;  /* 0x0003100601007387 */ /* 0x0001e20000100800 */
[----:B------:R-:W-:Y:S01]  /*3f90*/  @!P6 IMAD.IADD R9, R9, 0x1, -R0 ;  /* 0x000000010909e824 */ /* 0x000fe200078e0a00 */
[----:B------:R-:W-:-:S02]  /*3fa0*/  ISETP.GT.U32.AND P6, PT, R0, R2, PT ;  /* 0x000000020000720c */ /* 0x000fc40003fc4070 */
[----:B------:R-:W-:Y:S01]  /*3fb0*/  ISETP.GE.AND P4, PT, R8, RZ, PT ;  /* 0x000000ff0800720c */ /* 0x000fe20003f86270 */
[----:B------:R-:W-:Y:S01]  /*3fc0*/  STL [R1+0x308], R12 ;  /* 0x0003080c01007387 */ /* 0x000fe20000100800 */
[----:B-1----:R-:W-:Y:S01]  /*3fd0*/  IMAD.HI.U32 R4, R20, R13, RZ ;  /* 0x0000000d14047227 */ /* 0x002fe200078e00ff */
[----:B------:R-:W-:Y:S02]  /*3fe0*/  ISETP.GT.U32.AND P0, PT, R0, R9, PT ;  /* 0x000000090000720c */ /* 0x000fe40003f04070 */
[----:B------:R1:W-:Y:S01]  /*3ff0*/  STL [R1+0x304], R5 ;  /* 0x0003040501007387 */ /* 0x0003e20000100800 */
[----:B------:R-:W-:Y:S01]  /*4000*/  IMAD.MOV R4, RZ, RZ, -R4 ;  /* 0x000000ffff047224 */ /* 0x000fe200078e0a04 */
[----:B0-----:R-:W-:Y:S02]  /*4010*/  IADD3 R6, R28, 0xc5, RZ ;  /* 0x000000c51c067810 */ /* 0x001fe40007ffe0ff */
[----:B------:R-:W-:Y:S01]  /*4020*/  ISETP.GE.AND P2, PT, R10, RZ, PT ;  /* 0x000000ff0a00720c */ /* 0x000fe20003f46270 */
[----:B------:R-:W-:Y:S01]  /*4030*/  IMAD R16, R0, R4, R13 ;  /* 0x0000000400107224 */ /* 0x000fe200078e020d */
[----:B------:R-:W-:Y:S01]  /*4040*/  IABS R15, R6 ;  /* 0x00000006000f7213 */ /* 0x000fe20000000000 */
[----:B------:R-:W-:Y:S01]  /*4050*/  @!P6 IMAD.IADD R2, R2, 0x1, -R0 ;  /* 0x000000010202e824 */ /* 0x000fe200078e0a00 */
[----:B------:R-:W-:-:S02]  /*4060*/  ISETP.GE.AND P1, PT, R6, RZ, PT ;  /* 0x000000ff0600720c */ /* 0x000fc40003f26270 */
[----:B------:R-:W-:Y:S01]  /*4070*/  ISETP.GT.U32.AND P3, PT, R0, R16, PT ;  /* 0x000000100000720c */ /* 0x000fe20003f64070 */
[----:B------:R-:W-:Y:S01]  /*4080*/  IMAD.HI.U32 R3, R20, R15, RZ ;  /* 0x0000000f14037227 */ /* 0x000fe200078e00ff */
[C---:B------:R-:W-:Y:S02]  /*4090*/  IADD3 R6, R28.reuse, 0xc3, RZ ;  /* 0x000000c31c067810 */ /* 0x040fe40007ffe0ff */
[----:B------:R-:W-:Y:S01]  /*40a0*/  IADD3 R4, R28, 0xc2, RZ ;  /* 0x000000c21c047810 */ /* 0x000fe20007ffe0ff */
[----:B------:R-:W-:Y:S01]  /*40b0*/  IMAD.MOV R3, RZ, RZ, -R3 ;  /* 0x000000ffff037224 */ /* 0x000fe200078e0a03 */
[----:B------:R-:W-:Y:S01]  /*40c0*/  IABS R14, R6 ;  /* 0x00000006000e7213 */ /* 0x000fe20000000000 */
[----:B------:R-:W-:Y:S01]  /*40d0*/  IMAD.MOV.U32 R8, RZ, RZ, R2 ;  /* 0x000000ffff087224 */ /* 0x000fe200078e0002 */
[----:B------:R-:W-:Y:S01]  /*40e0*/  IABS R13, R4 ;  /* 0x00000004000d7213 */ /* 0x000fe20000000000 */
[----:B------:R-:W-:Y:S01]  /*40f0*/  IMAD R15, R0, R3, R15 ;  /* 0x00000003000f7224 */ /* 0x000fe200078e020f */
[----:B------:R-:W-:Y:S01]  /*4100*/  IADD3 R10, R28, 0xbe, RZ ;  /* 0x000000be1c0a7810 */ /* 0x000fe20007ffe0ff */
[----:B------:R-:W-:-:S03]  /*4110*/  IMAD.HI.U32 R3, R20, R11, RZ ;  /* 0x0000000b14037227 */ /* 0x000fc600078e00ff */
[----:B------:R-:W-:Y:S01]  /*4120*/  ISETP.GT.U32.AND P6, PT, R0, R15, PT ;  /* 0x0000000f0000720c */ /* 0x000fe20003fc4070 */
[--C-:B------:R-:W-:Y:S01]  /*4130*/  @!P3 IMAD.IADD R16, R16, 0x1, -R0.reuse ;  /* 0x000000011010b824 */ /* 0x100fe200078e0a00 */
[----:B------:R-:W-:Y:S01]  /*4140*/  ISETP.GE.AND P3, PT, R6, RZ, PT ;  /* 0x000000ff0600720c */ /* 0x000fe20003f66270 */
[----:B------:R-:W-:Y:S01]  /*4150*/  @!P0 IMAD.IADD R9, R9, 0x1, -R0 ;  /* 0x0000000109098824 */ /* 0x000fe200078e0a00 */
[----:B------:R-:W-:Y:S01]  /*4160*/  ISETP.GE.AND P0, PT, R7, RZ, PT ;  /* 0x000000ff0700720c */ /* 0x000fe20003f06270 */
[----:B------:R-:W-:Y:S01]  /*4170*/  @!P5 IMAD.MOV R8, RZ, RZ, -R8 ;  /* 0x000000ffff08d224 */ /* 0x000fe200078e0a08 */
[----:B------:R-:W-:Y:S01]  /*4180*/  ISETP.GT.U32.AND P5, PT, R0, R16, PT ;  /* 0x000000100000720c */ /* 0x000fe20003fa4070 */
[----:B-1----:R-:W-:-:S03]  /*4190*/  IMAD.HI.U32 R5, R20, R14, RZ ;  /* 0x0000000e14057227 */ /* 0x002fc600078e00ff */
[----:B------:R0:W-:Y:S01]  /*41a0*/  STL [R1+0x2fc], R8 ;  /* 0x0002fc0801007387 */ /* 0x0001e20000100800 */
[----:B------:R-:W-:Y:S02]  /*41b0*/  IMAD.MOV R7, RZ, RZ, -R3 ;  /* 0x000000ffff077224 */ /* 0x000fe400078e0a03 */
[----:B------:R-:W-:Y:S02]  /*41c0*/  IMAD.MOV R5, RZ, RZ, -R5 ;  /* 0x000000ffff057224 */ /* 0x000fe400078e0a05 */
[----:B------:R-:W-:Y:S01]  /*41d0*/  IMAD R11, R0, R7, R11 ;  /* 0x00000007000b7224 */ /* 0x000fe200078e020b */
[----:B------:R-:W-:Y:S01]  /*41e0*/  IADD3 R7, R28, 0xc1, RZ ;  /* 0x000000c11c077810 */ /* 0x000fe20007ffe0ff */
[----:B------:R-:W-:Y:S02]  /*41f0*/  IMAD.MOV.U32 R2, RZ, RZ, R9 ;  /* 0x000000ffff027224 */ /* 0x000fe400078e0009 */
[C---:B------:R-:W-:Y:S01]  /*4200*/  IMAD R14, R0.reuse, R5, R14 ;  /* 0x00000005000e7224 */ /* 0x040fe200078e020e */
[----:B------:R-:W-:Y:S01]  /*4210*/  IABS R9, R7 ;  /* 0x0000000700097213 */ /* 0x000fe20000000000 */
[----:B------:R-:W-:Y:S01]  /*4220*/  @!P6 IMAD.IADD R15, R15, 0x1, -R0 ;  /* 0x000000010f0fe824 */ /* 0x000fe200078e0a00 */
[----:B------:R-:W-:Y:S01]  /*4230*/  IABS R5, R10 ;  /* 0x0000000a00057213 */ /* 0x000fe20000000000 */
[----:B------:R-:W-:Y:S01]  /*4240*/  @!P4 IMAD.MOV R2, RZ, RZ, -R2 ;  /* 0x000000ffff02c224 */ /* 0x000fe200078e0a02 */
[----:B------:R-:W-:Y:S01]  /*4250*/  ISETP.GT.U32.AND P4, PT, R0, R11, PT ;  /* 0x0000000b0000720c */ /* 0x000fe20003f84070 */
[----:B------:R-:W-:Y:S01]  /*4260*/  @!P5 IMAD.IADD R16, R16, 0x1, -R0 ;  /* 0x000000011010d824 */ /* 0x000fe200078e0a00 */
[----:B------:R-:W-:Y:S01]  /*4270*/  ISETP.GT.U32.AND P6, PT, R0, R15, PT ;  /* 0x0000000f0000720c */ /* 0x000fe20003fc4070 */
[----:B------:R-:W-:Y:S01]  /*4280*/  IMAD.HI.U32 R3, R20, R13, RZ ;  /* 0x0000000d14037227 */ /* 0x000fe200078e00ff */
[----:B------:R-:W-:Y:S01]  /*4290*/  ISETP.GT.U32.AND P5, PT, R0, R14, PT ;  /* 0x0000000e0000720c */ /* 0x000fe20003fa4070 */
[----:B------:R1:W-:Y:S01]  /*42a0*/  STL [R1+0x300], R2 ;  /* 0x0003000201007387 */ /* 0x0003e20000100800 */
[----:B0-----:R-:W-:Y:S01]  /*42b0*/  IADD3 R8, R28, 0xbf, RZ ;  /* 0x000000bf1c087810 */ /* 0x001fe20007ffe0ff */
[----:B------:R-:W-:-:S02]  /*42c0*/  IMAD.MOV R3, RZ, RZ, -R3 ;  /* 0x000000ffff037224 */ /* 0x000fc400078e0a03 */
[----:B------:R-:W-:Y:S01]  /*42d0*/  IMAD.HI.U32 R12, R20, R9, RZ ;  /* 0x00000009140c7227 */ /* 0x000fe200078e00ff */
[----:B------:R-:W-:-:S03]  /*42e0*/  IABS R6, R8 ;  /* 0x0000000800067213 */ /* 0x000fc60000000000 */
[----:B------:R-:W-:Y:S01]  /*42f0*/  IMAD R13, R0, R3, R13 ;  /* 0x00000003000d7224 */ /* 0x000fe200078e020d */
[----:B------:R-:W-:Y:S01]  /*4300*/  IADD3 R3, R28, 0xc0, RZ ;  /* 0x000000c01c037810 */ /* 0x000fe20007ffe0ff */
[--C-:B------:R-:W-:Y:S01]  /*4310*/  @!P4 IMAD.IADD R11, R11, 0x1, -R0.reuse ;  /* 0x000000010b0bc824 */ /* 0x100fe200078e0a00 */
[----:B------:R-:W-:Y:S01]  /*4320*/  ISETP.GE.AND P4, PT, R4, RZ, PT ;  /* 0x000000ff0400720c */ /* 0x000fe20003f86270 */
[--C-:B------:R-:W-:Y:S01]  /*4330*/  @!P6 IMAD.IADD R15, R15, 0x1, -R0.reuse ;  /* 0x000000010f0fe824 */ /* 0x100fe200078e0a00 */
[----:B------:R-:W-:Y:S01]  /*4340*/  ISETP.GT.U32.AND P6, PT, R0, R13, PT ;  /* 0x0000000d0000720c */ /* 0x000fe20003fc4070 */
[----:B------:R-:W-:Y:S01]  /*4350*/  @!P5 IMAD.IADD R14, R14, 0x1, -R0 ;  /* 0x000000010e0ed824 */ /* 0x000fe200078e0a00 */
[----:B------:R-:W-:Y:S01]  /*4360*/  ISETP.GT.U32.AND P5, PT, R0, R11, PT ;  /* 0x0000000b0000720c */ /* 0x000fe20003fa4070 */
[----:B------:R-:W-:Y:S01]  /*4370*/  IMAD.MOV R12, RZ, RZ, -R12 ;  /* 0x000000ffff0c7224 */ /* 0x000fe200078e0a0c */
[----:B-1----:R-:W-:Y:S01]  /*4380*/  IABS R2, R3 ;  /* 0x0000000300027213 */ /* 0x002fe20000000000 */
[----:B------:R-:W-:-:S02]  /*4390*/  IMAD.MOV.U32 R17, RZ, RZ, R15 ;  /* 0x000000ffff117224 */ /* 0x000fc400078e000f */
[----:B------:R-:W-:Y:S02]  /*43a0*/  IMAD R9, R0, R12, R9 ;  /* 0x0000000c00097224 */ /* 0x000fe400078e0209 */
[----:B------:R-:W-:-:S04]  /*43b0*/  IMAD.HI.U32 R4, R20, R2, RZ ;  /* 0x0000000214047227 */ /* 0x000fc800078e00ff */
[--C-:B------:R-:W-:Y:S01]  /*43c0*/  @!P6 IMAD.IADD R13, R13, 0x1, -R0.reuse ;  /* 0x000000010d0de824 */ /* 0x100fe200078e0a00 */
[C---:B------:R-:W-:Y:S01]  /*43d0*/  ISETP.GT.U32.AND P6, PT, R0.reuse, R14, PT ;  /* 0x0000000e0000720c */ /* 0x040fe20003fc4070 */
[----:B------:R-:W-:Y:S01]  /*43e0*/  @!P5 IMAD.IADD R11, R11, 0x1, -R0 ;  /* 0x000000010b0bd824 */ /* 0x000fe200078e0a00 */
[----:B------:R-:W-:Y:S01]  /*43f0*/  ISETP.GT.U32.AND P5, PT, R0, R9, PT ;  /* 0x000000090000720c */ /* 0x000fe20003fa4070 */
[----:B------:R-:W-:Y:S02]  /*4400*/  IMAD.MOV R4, RZ, RZ, -R4 ;  /* 0x000000ffff047224 */ /* 0x000fe400078e0a04 */
[----:B------:R-:W-:Y:S01]  /*4410*/  IMAD.MOV.U32 R18, RZ, RZ, R16 ;  /* 0x000000ffff127224 */ /* 0x000fe200078e0010 */
[----:B------:R-:W-:Y:S01]  /*4420*/  IADD3 R16, R28, 0xb7, RZ ;  /* 0x000000b71c107810 */ /* 0x000fe20007ffe0ff */
[----:B------:R-:W-:Y:S01]  /*4430*/  @!P1 IMAD.MOV R17, RZ, RZ, -R17 ;  /* 0x000000ffff119224 */ /* 0x000fe200078e0a11 */
[----:B------:R-:W-:Y:S01]  /*4440*/  ISETP.GE.AND P1, PT, R7, RZ, PT ;  /* 0x000000ff0700720c */ /* 0x000fe20003f26270 */
[----:B------:R-:W-:Y:S01]  /*4450*/  IMAD R2, R0, R4, R2 ;  /* 0x0000000400027224 */ /* 0x000fe200078e0202 */
[----:B------:R-:W-:Y:S01]  /*4460*/  IADD3 R4, R28, 0xbd, RZ ;  /* 0x000000bd1c047810 */ /* 0x000fe20007ffe0ff */
[----:B------:R-:W-:-:S04]  /*4470*/  IMAD.HI.U32 R7, R20, R5, RZ ;  /* 0x0000000514077227 */ /* 0x000fc800078e00ff */
[----:B------:R-:W-:Y:S01]  /*4480*/  @!P2 IMAD.MOV R18, RZ, RZ, -R18 ;  /* 0x000000ffff12a224 */ /* 0x000fe200078e0a12 */
[----:B------:R-:W-:Y:S01]  /*4490*/  ISETP.GT.U32.AND P2, PT, R0, R13, PT ;  /* 0x0000000d0000720c */ /* 0x000fe20003f44070 */
[----:B------:R-:W-:Y:S02]  /*44a0*/  IMAD.MOV R7, RZ, RZ, -R7 ;  /* 0x000000ffff077224 */ /* 0x000fe400078e0a07 */
[--C-:B------:R-:W-:Y:S01]  /*44b0*/  @!P6 IMAD.IADD R14, R14, 0x1, -R0.reuse ;  /* 0x000000010e0ee824 */ /* 0x100fe200078e0a00 */
[----:B------:R-:W-:Y:S01]  /*44c0*/  ISETP.GT.U32.AND P6, PT, R0, R2, PT ;  /* 0x000000020000720c */ /* 0x000fe20003fc4070 */
[----:B------:R-:W-:Y:S01]  /*44d0*/  @!P5 IMAD.IADD R9, R9, 0x1, -R0 ;  /* 0x000000010909d824 */ /* 0x000fe200078e0a00 */
[----:B------:R-:W-:Y:S01]  /*44e0*/  STL [R1+0x2c0], R18 ;  /* 0x0002c01201007387 */ /* 0x000fe20000100800 */
[----:B------:R-:W-:Y:S02]  /*44f0*/  IMAD.MOV.U32 R15, RZ, RZ, R11 ;  /* 0x000000ffff0f7224 */ /* 0x000fe400078e000b */
[----:B------:R-:W-:Y:S01]  /*4500*/  IMAD.HI.U32 R12, R20, R6, RZ ;  /* 0x00000006140c7227 */ /* 0x000fe200078e00ff */
[----:B------:R-:W-:Y:S03]  /*4510*/  STL [R1+0x2d0], R17 ;  /* 0x0002d01101007387 */ /* 0x000fe60000100800 */
[----:B------:R-:W-:Y:S01]  /*4520*/  IMAD R5, R0, R7, R5 ;  /* 0x0000000700057224 */ /* 0x000fe200078e0205 */
[----:B------:R-:W-:Y:S01]  /*4530*/  IADD3 R7, R28, 0xbc, RZ ;  /* 0x000000bc1c077810 */ /* 0x000fe20007ffe0ff */
[----:B------:R-:W-:Y:S01]  /*4540*/  @!P0 IMAD.MOV R15, RZ, RZ, -R15 ;  /* 0x000000ffff0f8224 */ /* 0x000fe200078e0a0f */
[----:B------:R-:W-:Y:S01]  /*4550*/  ISETP.GT.U32.AND P0, PT, R0, R9, PT ;  /* 0x000000090000720c */ /* 0x000fe20003f04070 */
[----:B------:R-:W-:-:S02]  /*4560*/  IMAD.MOV R12, RZ, RZ, -R12 ;  /* 0x000000ffff0c7224 */ /* 0x000fc400078e0a0c */
[----:B------:R-:W-:Y:S01]  /*4570*/  @!P3 IMAD.MOV R14, RZ, RZ, -R14 ;  /* 0x000000ffff0eb224 */ /* 0x000fe200078e0a0e */
[C---:B------:R-:W-:Y:S01]  /*4580*/  ISETP.GT.U32.AND P3, PT, R0.reuse, R5, PT ;  /* 0x000000050000720c */ /* 0x040fe20003f64070 */
[----:B------:R-:W-:Y:S01]  /*4590*/  @!P2 IMAD.IADD R13, R13, 0x1, -R0 ;  /* 0x000000010d0da824 */ /* 0x000fe200078e0a00 */
[----:B------:R-:W-:Y:S01]  /*45a0*/  ISETP.GE.AND P2, PT, R3, RZ, PT ;  /* 0x000000ff0300720c */ /* 0x000fe20003f46270 */
[----:B------:R-:W-:Y:S01]  /*45b0*/  IMAD R6, R0, R12, R6 ;  /* 0x0000000c00067224 */ /* 0x000fe200078e0206 */
[----:B------:R-:W-:Y:S01]  /*45c0*/  IABS R3, R4 ;  /* 0x0000000400037213 */ /* 0x000fe20000000000 */
[--C-:B------:R-:W-:Y:S01]  /*45d0*/  @!P6 IMAD.IADD R2, R2, 0x1, -R0.reuse ;  /* 0x000000010202e824 */ /* 0x100fe200078e0a00 */
[----:B------:R-:W-:Y:S01]  /*45e0*/  IABS R12, R7 ;  /* 0x00000007000c7213 */ /* 0x000fe20000000000 */
[----:B------:R-:W-:Y:S01]  /*45f0*/  @!P4 IMAD.MOV R13, RZ, RZ, -R13 ;  /* 0x000000ffff0dc224 */ /* 0x000fe200078e0a0d */
[C---:B------:R-:W-:Y:S01]  /*4600*/  ISETP.GT.U32.AND P5, PT, R0.reuse, R6, PT ;  /* 0x000000060000720c */ /* 0x040fe20003fa4070 */
[--C-:B------:R-:W-:Y:S01]  /*4610*/  @!P0 IMAD.IADD R9, R9, 0x1, -R0.reuse ;  /* 0x0000000109098824 */ /* 0x100fe200078e0a00 */
[----:B------:R-:W-:Y:S01]  /*4620*/  STL [R1+0x2f4], R15 ;  /* 0x0002f40f01007387 */ /* 0x000fe20000100800 */
[----:B------:R-:W-:Y:S01]  /*4630*/  ISETP.GT.U32.AND P6, PT, R0, R2, PT ;  /* 0x000000020000720c */ /* 0x000fe20003fc4070 */
[----:B------:R-:W-:Y:S01]  /*4640*/  IMAD.HI.U32 R11, R20, R3, RZ ;  /* 0x00000003140b7227 */ /* 0x000fe200078e00ff */
[----:B------:R-:W-:Y:S01]  /*4650*/  ISETP.GE.AND P4, PT, R8, RZ, PT ;  /* 0x000000ff0800720c */ /* 0x000fe20003f86270 */
[----:B------:R-:W-:Y:S01]  /*4660*/  STL [R1+0x2d8], R14 ;  /* 0x0002d80e01007387 */ /* 0x000fe20000100800 */
[----:B------:R-:W-:Y:S01]  /*4670*/  ISETP.GE.AND P0, PT, R10, RZ, PT ;  /* 0x000000ff0a00720c */ /* 0x000fe20003f06270 */
[----:B------:R-:W-:Y:S01]  /*4680*/  @!P3 IMAD.IADD R5, R5, 0x1, -R0 ;  /* 0x000000010505b824 */ /* 0x000fe200078e0a00 */
[----:B------:R-:W-:Y:S01]  /*4690*/  ISETP.GE.AND P3, PT, R4, RZ, PT ;  /* 0x000000ff0400720c */ /* 0x000fe20003f66270 */
[----:B------:R0:W-:Y:S01]  /*46a0*/  STL [R1+0x2dc], R13 ;  /* 0x0002dc0d01007387 */ /* 0x0001e20000100800 */
[----:B------:R-:W-:-:S02]  /*46b0*/  IMAD.MOV R11, RZ, RZ, -R11 ;  /* 0x000000ffff0b7224 */ /* 0x000fc400078e0a0b */
[----:B------:R-:W-:Y:S01]  /*46c0*/  IMAD.MOV.U32 R8, RZ, RZ, R12 ;  /* 0x000000ffff087224 */ /* 0x000fe200078e000c */
[----:B------:R-:W-:Y:S01]  /*46d0*/  IADD3 R12, R28, 0xbb, RZ ;  /* 0x000000bb1c0c7810 */ /* 0x000fe20007ffe0ff */
[----:B------:R-:W-:Y:S02]  /*46e0*/  IMAD R3, R0, R11, R3 ;  /* 0x0000000b00037224 */ /* 0x000fe400078e0203 */
[----:B------:R-:W-:-:S04]  /*46f0*/  IMAD.HI.U32 R10, R20, R8, RZ ;  /* 0x00000008140a7227 */ /* 0x000fc800078e00ff */
[----:B0-----:R-:W-:Y:S01]  /*4700*/  IMAD.MOV.U32 R13, RZ, RZ, R9 ;  /* 0x000000ffff0d7224 */ /* 0x001fe200078e0009 */
[----:B------:R-:W-:Y:S01]  /*4710*/  IADD3 R9, R28, 0xba, RZ ;  /* 0x000000ba1c097810 */ /* 0x000fe20007ffe0ff */
[--C-:B------:R-:W-:Y:S02]  /*4720*/  @!P5 IMAD.IADD R6, R6, 0x1, -R0.reuse ;  /* 0x000000010606d824 */ /* 0x100fe400078e0a00 */
[----:B------:R-:W-:Y:S01]  /*4730*/  @!P1 IMAD.MOV R13, RZ, RZ, -R13 ;  /* 0x000000ffff0d9224 */ /* 0x000fe200078e0a0d */
[----:B------:R-:W-:Y:S01]  /*4740*/  ISETP.GT.U32.AND P1, PT, R0, R5, PT ;  /* 0x000000050000720c */ /* 0x000fe20003f24070 */
[----:B------:R-:W-:Y:S01]  /*4750*/  @!P6 IMAD.IADD R2, R2, 0x1, -R0 ;  /* 0x000000010202e824 */ /* 0x000fe200078e0a00 */
[C---:B------:R-:W-:Y:S01]  /*4760*/  ISETP.GT.U32.AND P6, PT, R0.reuse, R3, PT ;  /* 0x000000030000720c */ /* 0x040fe20003fc4070 */
[----:B------:R-:W-:Y:S01]  /*4770*/  IMAD.MOV R10, RZ, RZ, -R10 ;  /* 0x000000ffff0a7224 */ /* 0x000fe200078e0a0a */
[C---:B------:R-:W-:Y:S01]  /*4780*/  ISETP.GT.U32.AND P5, PT, R0.reuse, R6, PT ;  /* 0x000000060000720c */ /* 0x040fe20003fa4070 */
[----:B------:R-:W-:Y:S01]  /*4790*/  IMAD.MOV.U32 R11, RZ, RZ, R2 ;  /* 0x000000ffff0b7224 */ /* 0x000fe200078e0002 */
[----:B------:R-:W-:Y:S01]  /*47a0*/  STL [R1+0x2e0], R13 ;  /* 0x0002e00d01007387 */ /* 0x000fe20000100800 */
[----:B------:R-:W-:Y:S01]  /*47b0*/  IMAD R4, R0, R10, R8 ;  /* 0x0000000a00047224 */ /* 0x000fe200078e0208 */
[----:B------:R-:W-:Y:S01]  /*47c0*/  IADD3 R2, R28, 0xb9, RZ ;  /* 0x000000b91c027810 */ /* 0x000fe20007ffe0ff */
[----:B------:R-:W-:Y:S01]  /*47d0*/  @!P2 IMAD.MOV R11, RZ, RZ, -R11 ;  /* 0x000000ffff0ba224 */ /* 0x000fe200078e0a0b */
[----:B------:R-:W-:-:S02]  /*47e0*/  ISETP.GE.AND P2, PT, R12, RZ, PT ;  /* 0x000000ff0c00720c */ /* 0x000fc40003f46270 */
[----:B------:R-:W-:Y:S01]  /*47f0*/  IABS R12, R12 ;  /* 0x0000000c000c7213 */ /* 0x000fe20000000000 */
[--C-:B------:R-:W-:Y:S01]  /*4800*/  @!P1 IMAD.IADD R5, R5, 0x1, -R0.reuse ;  /* 0x0000000105059824 */ /* 0x100fe200078e0a00 */
[----:B------:R-:W-:Y:S01]  /*4810*/  ISETP.GT.U32.AND P1, PT, R0, R4, PT ;  /* 0x000000040000720c */ /* 0x000fe20003f24070 */
[--C-:B------:R-:W-:Y:S01]  /*4820*/  @!P6 IMAD.IADD R3, R3, 0x1, -R0.reuse ;  /* 0x000000010303e824 */ /* 0x100fe200078e0a00 */
[----:B------:R0:W-:Y:S01]  /*4830*/  STL [R1+0x2e4], R11 ;  /* 0x0002e40b01007387 */ /* 0x0001e20000100800 */
[----:B------:R-:W-:Y:S01]  /*4840*/  @!P5 IMAD.IADD R6, R6, 0x1, -R0 ;  /* 0x000000010606d824 */ /* 0x000fe200078e0a00 */
[----:B------:R-:W-:Y:S01]  /*4850*/  ISETP.GE.AND P5, PT, R7, RZ, PT ;  /* 0x000000ff0700720c */ /* 0x000fe20003fa6270 */
[----:B------:R-:W-:Y:S01]  /*4860*/  IMAD.MOV.U32 R7, RZ, RZ, R5 ;  /* 0x000000ffff077224 */ /* 0x000fe200078e0005 */
[----:B------:R-:W-:Y:S01]  /*4870*/  ISETP.GT.U32.AND P6, PT, R0, R3, PT ;  /* 0x000000030000720c */ /* 0x000fe20003fc4070 */
[----:B------:R-:W-:Y:S01]  /*4880*/  @!P4 IMAD.MOV R6, RZ, RZ, -R6 ;  /* 0x000000ffff06c224 */ /* 0x000fe200078e0a06 */
[----:B------:R-:W-:Y:S01]  /*4890*/  ISETP.GE.AND P4, PT, R9, RZ, PT ;  /* 0x000000ff0900720c */ /* 0x000fe20003f86270 */
[----:B------:R-:W-:Y:S01]  /*48a0*/  @!P0 IMAD.MOV R7, RZ, RZ, -R7 ;  /* 0x000000ffff078224 */ /* 0x000fe200078e0a07 */
[----:B------:R-:W-:-:S02]  /*48b0*/  ISETP.GE.AND P0, PT, R2, RZ, PT ;  /* 0x000000ff0200720c */ /* 0x000fc40003f06270 */
[----:B------:R-:W-:Y:S01]  /*48c0*/  STL [R1+0x2ec], R6 ;  /* 0x0002ec0601007387 */ /* 0x000fe20000100800 */
[--C-:B------:R-:W-:Y:S01]  /*48d0*/  @!P1 IMAD.IADD R4, R4, 0x1, -R0.reuse ;  /* 0x0000000104049824 */ /* 0x100fe200078e0a00 */
[----:B------:R-:W-:Y:S02]  /*48e0*/  IABS R2, R2 ;  /* 0x0000000200027213 */ /* 0x000fe40000000000 */
[----:B------:R1:W-:Y:S01]  /*48f0*/  STL [R1+0x2f0], R7 ;  /* 0x0002f00701007387 */ /* 0x0003e20000100800 */
[----:B------:R-:W-:Y:S02]  /*4900*/  IABS R9, R9 ;  /* 0x0000000900097213 */ /* 0x000fe40000000000 */
[----:B------:R-:W-:Y:S01]  /*4910*/  ISETP.GT.U32.AND P1, PT, R0, R4, PT ;  /* 0x000000040000720c */ /* 0x000fe20003f24070 */
[----:B------:R-:W-:Y:S01]  /*4920*/  @!P6 IMAD.IADD R3, R3, 0x1, -R0 ;  /* 0x000000010303e824 */ /* 0x000fe200078e0a00 */
[----:B------:R-:W-:Y:S01]  /*4930*/  IADD3 R8, R28, 0xb8, RZ ;  /* 0x000000b81c087810 */ /* 0x000fe20007ffe0ff */
[----:B------:R-:W-:Y:S01]  /*4940*/  IMAD.HI.U32 R5, R20, R2, RZ ;  /* 0x0000000214057227 */ /* 0x000fe200078e00ff */
[----:B0-----:R-:W-:-:S02]  /*4950*/  IADD3 R11, R28, 0xb6, RZ ;  /* 0x000000b61c0b7810 */ /* 0x001fc40007ffe0ff */
[----:B------:R-:W-:Y:S01]  /*4960*/  ISETP.GE.AND P6, PT, R8, RZ, PT ;  /* 0x000000ff0800720c */ /* 0x000fe20003fc6270 */
[----:B-1----:R-:W-:Y:S01]  /*4970*/  IMAD.HI.U32 R7, R20, R12, RZ ;  /* 0x0000000c14077227 */ /* 0x002fe200078e00ff */
[----:B------:R-:W-:Y:S02]  /*4980*/  IABS R8, R8 ;  /* 0x0000000800087213 */ /* 0x000fe40000000000 */
[----:B------:R-:W-:Y:S01]  /*4990*/  IABS R14, R11 ;  /* 0x0000000b000e7213 */ /* 0x000fe20000000000 */
[----:B------:R-:W-:Y:S02]  /*49a0*/  IMAD.MOV R7, RZ, RZ, -R7 ;  /* 0x000000ffff077224 */ /* 0x000fe400078e0a07 */
[----:B------:R-:W-:Y:S02]  /*49b0*/  IMAD.MOV.U32 R10, RZ, RZ, R3 ;  /* 0x000000ffff0a7224 */ /* 0x000fe400078e0003 */
[----:B------:R-:W-:Y:S02]  /*49c0*/  IMAD R12, R0, R7, R12 ;  /* 0x00000007000c7224 */ /* 0x000fe400078e020c */
[----:B------:R-:W-:-:S02]  /*49d0*/  IMAD.MOV R5, RZ, RZ, -R5 ;  /* 0x000000ffff057224 */ /* 0x000fc400078e0a05 */
[----:B------:R-:W-:Y:S01]  /*49e0*/  @!P3 IMAD.MOV R10, RZ, RZ, -R10 ;  /* 0x000000ffff0ab224 */ /* 0x000fe200078e0a0a */
[----:B------:R-:W-:Y:S01]  /*49f0*/  ISETP.GT.U32.AND P3, PT, R0, R12, PT ;  /* 0x0000000c0000720c */ /* 0x000fe20003f64070 */
[----:B------:R-:W-:Y:S02]  /*4a00*/  @!P1 IMAD.IADD R4, R4, 0x1, -R0 ;  /* 0x0000000104049824 */ /* 0x000fe400078e0a00 */
[----:B------:R-:W-:Y:S01]  /*4a10*/  IMAD.HI.U32 R6, R20, R9, RZ ;  /* 0x0000000914067227 */ /* 0x000fe200078e00ff */
[----:B------:R-:W-:Y:S03]  /*4a20*/  STL [R1+0x2e8], R10 ;  /* 0x0002e80a01007387 */ /* 0x000fe60000100800 */
[----:B------:R-:W-:Y:S02]  /*4a30*/  IMAD R2, R0, R5, R2 ;  /* 0x0000000500027224 */ /* 0x000fe400078e0202 */
[----:B------:R-:W-:Y:S01]  /*4a40*/  IMAD.MOV.U32 R7, RZ, RZ, R4 ;  /* 0x000000ffff077224 */ /* 0x000fe200078e0004 */
[----:B------:R-:W-:Y:S01]  /*4a50*/  IABS R4, R16 ;  /* 0x0000001000047213 */ /* 0x000fe20000000000 */
[----:B------:R-:W-:-:S02]  /*4a60*/  IMAD.MOV R6, RZ, RZ, -R6 ;  /* 0x000000ffff067224 */ /* 0x000fc400078e0a06 */
[----:B------:R-:W-:Y:S01]  /*4a70*/  @!P5 IMAD.MOV R7, RZ, RZ, -R7 ;  /* 0x000000ffff07d224 */ /* 0x000fe200078e0a07 */
[C---:B------:R-:W-:Y:S01]  /*4a80*/  ISETP.GT.U32.AND P5, PT, R0.reuse, R2, PT ;  /* 0x000000020000720c */ /* 0x040fe20003fa4070 */
[----:B------:R-:W-:Y:S01]  /*4a90*/  IMAD R9, R0, R6, R9 ;  /* 0x0000000600097224 */ /* 0x000fe200078e0209 */
[----:B------:R-:W-:Y:S01]  /*4aa0*/  IADD3 R6, R28, 0xb4, RZ ;  /* 0x000000b41c067810 */ /* 0x000fe20007ffe0ff */
[----:B------:R-:W-:Y:S01]  /*4ab0*/  @!P3 IMAD.IADD R12, R12, 0x1, -R0 ;  /* 0x000000010c0cb824 */ /* 0x000fe200078e0a00 */
[----:B------:R0:W-:Y:S01]  /*4ac0*/  STL [R1+0x428], R7 ;  /* 0x0004280701007387 */ /* 0x0001e20000100800 */
[----:B------:R-:W-:Y:S01]  /*4ad0*/  IMAD.HI.U32 R3, R20, R8, RZ ;  /* 0x0000000814037227 */ /* 0x000fe200078e00ff */
[C---:B------:R-:W-:Y:S02]  /*4ae0*/  ISETP.GT.U32.AND P1, PT, R0.reuse, R9, PT ;  /* 0x000000090000720c */ /* 0x040fe40003f24070 */
[----:B------:R-:W-:Y:S01]  /*4af0*/  ISETP.GT.U32.AND P3, PT, R0, R12, PT ;  /* 0x0000000c0000720c */ /* 0x000fe20003f64070 */
[----:B------:R-:W-:Y:S01]  /*4b00*/  IMAD.MOV R3, RZ, RZ, -R3 ;  /* 0x000000ffff037224 */ /* 0x000fe200078e0a03 */
[----:B------:R-:W-:Y:S01]  /*4b10*/  IABS R13, R6 ;  /* 0x00000006000d7213 */ /* 0x000fe20000000000 */
[----:B------:R-:W-:Y:S01]  /*4b20*/  IMAD.HI.U32 R5, R20, R14, RZ ;  /* 0x0000000e14057227 */ /* 0x000fe200078e00ff */
[----:B0-----:R-:W-:-:S03]  /*4b30*/  IADD3 R7, R28, 0xb5, RZ ;  /* 0x000000b51c077810 */ /* 0x001fc60007ffe0ff */
[----:B------:R-:W-:Y:S02]  /*4b40*/  @!P5 IMAD.IADD R2, R2, 0x1, -R0 ;  /* 0x000000010202d824 */ /* 0x000fe400078e0a00 */
[C---:B------:R-:W-:Y:S01]  /*4b50*/  IMAD R8, R0.reuse, R3, R8 ;  /* 0x0000000300087224 */ /* 0x040fe200078e0208 */
[----:B------:R-:W-:Y:S01]  /*4b60*/  IABS R3, R7 ;  /* 0x0000000700037213 */ /* 0x000fe20000000000 */
[--C-:B------:R-:W-:Y:S01]  /*4b70*/  @!P1 IMAD.IADD R9, R9, 0x1, -R0.reuse ;  /* 0x0000000109099824 */ /* 0x100fe200078e0a00 */
[----:B------:R-:W-:Y:S01]  /*4b80*/  ISETP.GT.U32.AND P5, PT, R0, R2, PT ;  /* 0x000000020000720c */ /* 0x000fe20003fa4070 */
[----:B------:R-:W-:Y:S02]  /*4b90*/  IMAD.MOV R5, RZ, RZ, -R5 ;  /* 0x000000ffff057224 */ /* 0x000fe400078e0a05 */
[----:B------:R-:W-:Y:S01]  /*4ba0*/  @!P3 IMAD.IADD R12, R12, 0x1, -R0 ;  /* 0x000000010c0cb824 */ /* 0x000fe200078e0a00 */
[----:B------:R-:W-:Y:S01]  /*4bb0*/  ISETP.GT.U32.AND P1, PT, R0, R9, PT ;  /* 0x000000090000720c */ /* 0x000fe20003f24070 */
[----:B------:R-:W-:Y:S01]  /*4bc0*/  IMAD.HI.U32 R10, R20, R4, RZ ;  /* 0x00000004140a7227 */ /* 0x000fe200078e00ff */
[----:B------:R-:W-:-:S03]  /*4bd0*/  ISETP.GT.U32.AND P3, PT, R0, R8, PT ;  /* 0x000000080000720c */ /* 0x000fc60003f64070 */
[----:B------:R-:W-:Y:S01]  /*4be0*/  IMAD R14, R0, R5, R14 ;  /* 0x00000005000e7224 */ /* 0x000fe200078e020e */
[----:B------:R-:W-:Y:S01]  /*4bf0*/  IADD3 R5, R28, 0xb3, RZ ;  /* 0x000000b31c057810 */ /* 0x000fe20007ffe0ff */
[----:B------:R-:W-:Y:S02]  /*4c00*/  IMAD.MOV R10, RZ, RZ, -R10 ;  /* 0x000000ffff0a7224 */ /* 0x000fe400078e0a0a */
[----:B------:R-:W-:Y:S01]  /*4c10*/  @!P5 IMAD.IADD R2, R2, 0x1, -R0 ;  /* 0x000000010202d824 */ /* 0x000fe200078e0a00 */
[C---:B------:R-:W-:Y:S01]  /*4c20*/  ISETP.GT.U32.AND P5, PT, R0.reuse, R14, PT ;  /* 0x0000000e0000720c */ /* 0x040fe20003fa4070 */
[C---:B------:R-:W-:Y:S02]  /*4c30*/  IMAD R4, R0.reuse, R10, R4 ;  /* 0x0000000a00047224 */ /* 0x040fe400078e0204 */
[----:B------:R-:W-:Y:S02]  /*4c40*/  @!P1 IMAD.IADD R9, R9, 0x1, -R0 ;  /* 0x0000000109099824 */ /* 0x000fe400078e0a00 */
[----:B------:R-:W-:Y:S01]  /*4c50*/  IMAD.MOV.U32 R17, RZ, RZ, R12 ;  /* 0x000000ffff117224 */ /* 0x000fe200078e000c */
[----:B------:R-:W-:Y:S01]  /*4c60*/  ISETP.GT.U32.AND P1, PT, R0, R4, PT ;  /* 0x000000040000720c */ /* 0x000fe20003f24070 */
[----:B------:R-:W-:Y:S01]  /*4c70*/  @!P3 IMAD.IADD R8, R8, 0x1, -R0 ;  /* 0x000000010808b824 */ /* 0x000fe200078e0a00 */
[----:B------:R-:W-:Y:S01]  /*4c80*/  IABS R12, R5 ;  /* 0x00000005000c7213 */ /* 0x000fe20000000000 */
[----:B------:R-:W-:Y:S01]  /*4c90*/  @!P2 IMAD.MOV R17, RZ, RZ, -R17 ;  /* 0x000000ffff11a224 */ /* 0x000fe200078e0a11 */
[----:B------:R-:W-:Y:S01]  /*4ca0*/  ISETP.GE.AND P3, PT, R16, RZ, PT ;  /* 0x000000ff1000720c */ /* 0x000fe20003f66270 */
[----:B------:R-:W-:Y:S01]  /*4cb0*/  IMAD.HI.U32 R15, R20, R3, RZ ;  /* 0x00000003140f7227 */ /* 0x000fe200078e00ff */
[----:B------:R-:W-:-:S02]  /*4cc0*/  ISETP.GT.U32.AND P2, PT, R0, R8, PT ;  /* 0x000000080000720c */ /* 0x000fc40003f44070 */
[----:B------:R0:W-:Y:S01]  /*4cd0*/  STL [R1+0x2d4], R17 ;  /* 0x0002d41101007387 */ /* 0x0001e20000100800 */
[----:B------:R-:W-:Y:S02]  /*4ce0*/  @!P5 IMAD.IADD R14, R14, 0x1, -R0 ;  /* 0x000000010e0ed824 */ /* 0x000fe400078e0a00 */
[----:B------:R-:W-:-:S03]  /*4cf0*/  IMAD.HI.U32 R10, R20, R13, RZ ;  /* 0x0000000d140a7227 */ /* 0x000fc600078e00ff */
[----:B------:R-:W-:Y:S01]  /*4d00*/  ISETP.GT.U32.AND P5, PT, R0, R14, PT ;  /* 0x0000000e0000720c */ /* 0x000fe20003fa4070 */
[----:B------:R-:W-:Y:S02]  /*4d10*/  IMAD.MOV R15, RZ, RZ, -R15 ;  /* 0x000000ffff0f7224 */ /* 0x000fe400078e0a0f */
[----:B------:R-:W-:Y:S01]  /*4d20*/  @!P1 IMAD.IADD R4, R4, 0x1, -R0 ;  /* 0x0000000104049824 */ /* 0x000fe200078e0a00 */
[----:B------:R-:W-:Y:S01]  /*4d30*/  ISETP.GE.AND P1, PT, R11, RZ, PT ;  /* 0x000000ff0b00720c */ /* 0x000fe20003f26270 */
[----:B0-----:R-:W-:Y:S01]  /*4d40*/  IMAD.MOV.U32 R17, RZ, RZ, R9 ;  /* 0x000000ffff117224 */ /* 0x001fe200078e0009 */
[----:B------:R-:W-:Y:S01]  /*4d50*/  IADD3 R11, R28, 0xb0, RZ ;  /* 0x000000b01c0b7810 */ /* 0x000fe20007ffe0ff */
[----:B------:R-:W-:-:S04]  /*4d60*/  IMAD.HI.U32 R9, R20, R12, RZ ;  /* 0x0000000c14097227 */ /* 0x000fc800078e00ff */
[----:B------:R-:W-:Y:S02]  /*4d70*/  IMAD.MOV R10, RZ, RZ, -R10 ;  /* 0x000000ffff0a7224 */ /* 0x000fe400078e0a0a */
[C---:B------:R-:W-:Y:S02]  /*4d80*/  IMAD R3, R0.reuse, R15, R3 ;  /* 0x0000000f00037224 */ /* 0x040fe400078e0203 */
[----:B------:R-:W-:Y:S01]  /*4d90*/  @!P4 IMAD.MOV R17, RZ, RZ, -R17 ;  /* 0x000000ffff11c224 */ /* 0x000fe200078e0a11 */
[----:B------:R-:W-:Y:S01]  /*4da0*/  ISETP.GT.U32.AND P4, PT, R0, R4, PT ;  /* 0x000000040000720c */ /* 0x000fe20003f84070 */
[----:B------:R-:W-:Y:S01]  /*4db0*/  @!P2 IMAD.IADD R8, R8, 0x1, -R0 ;  /* 0x000000010808a824 */ /* 0x000fe200078e0a00 */
[C---:B------:R-:W-:Y:S01]  /*4dc0*/  ISETP.GT.U32.AND P2, PT, R0.reuse, R3, PT ;  /* 0x000000030000720c */ /* 0x040fe20003f44070 */
[----:B------:R-:W-:Y:S01]  /*4dd0*/  IMAD.MOV R9, RZ, RZ, -R9 ;  /* 0x000000ffff097224 */ /* 0x000fe200078e0a09 */
[----:B------:R-:W-:Y:S01]  /*4de0*/  STL [R1+0x2cc], R17 ;  /* 0x0002cc1101007387 */ /* 0x000fe20000100800 */
[----:B------:R-:W-:-:S02]  /*4df0*/  IMAD R13, R0, R10, R13 ;  /* 0x0000000a000d7224 */ /* 0x000fc400078e020d */
[----:B------:R-:W-:Y:S02]  /*4e00*/  IMAD.MOV.U32 R10, RZ, RZ, R8 ;  /* 0x000000ffff0a7224 */ /* 0x000fe400078e0008 */
[C---:B------:R-:W-:Y:S02]  /*4e10*/  IMAD R12, R0.reuse, R9, R12 ;  /* 0x00000009000c7224 */ /* 0x040fe400078e020c */
[----:B------:R-:W-:Y:S01]  /*4e20*/  @!P6 IMAD.MOV R10, RZ, RZ, -R10 ;  /* 0x000000ffff0ae224 */ /* 0x000fe200078e0a0a */
[----:B------:R-:W-:Y:S01]  /*4e30*/  ISETP.GT.U32.AND P6, PT, R0, R13, PT ;  /* 0x0000000d0000720c */ /* 0x000fe20003fc4070 */
[----:B------:R-:W-:Y:S01]  /*4e40*/  @!P5 IMAD.IADD R14, R14, 0x1, -R0 ;  /* 0x000000010e0ed824 */ /* 0x000fe200078e0a00 */
[----:B------:R-:W-:Y:S01]  /*4e50*/  ISETP.GT.U32.AND P5, PT, R0, R12, PT ;  /* 0x0000000c0000720c */ /* 0x000fe20003fa4070 */
[----:B------:R-:W-:Y:S01]  /*4e60*/  @!P0 IMAD.MOV R2, RZ, RZ, -R2 ;  /* 0x000000ffff028224 */ /* 0x000fe200078e0a02 */
[----:B------:R-:W-:Y:S01]  /*4e70*/  ISETP.GE.AND P0, PT, R7, RZ, PT ;  /* 0x000000ff0700720c */ /* 0x000fe20003f06270 */
[--C-:B------:R-:W-:Y:S01]  /*4e80*/  @!P4 IMAD.IADD R4, R4, 0x1, -R0.reuse ;  /* 0x000000010404c824 */ /* 0x100fe200078e0a00 */
[----:B------:R-:W-:Y:S01]  /*4e90*/  ISETP.GE.AND P4, PT, R6, RZ, PT ;  /* 0x000000ff0600720c */ /* 0x000fe20003f86270 */
[----:B------:R-:W-:Y:S01]  /*4ea0*/  @!P2 IMAD.IADD R3, R3, 0x1, -R0 ;  /* 0x000000010303a824 */ /* 0x000fe200078e0a00 */
[----:B------:R0:W-:Y:S01]  /*4eb0*/  STL [R1+0x2c8], R2 ;  /* 0x0002c80201007387 */ /* 0x0001e20000100800 */
[----:B------:R-:W-:Y:S01]  /*4ec0*/  IADD3 R6, R28, 0xb1, RZ ;  /* 0x000000b11c067810 */ /* 0x000fe20007ffe0ff */
[----:B------:R-:W-:Y:S01]  /*4ed0*/  IMAD.MOV.U32 R9, RZ, RZ, R4 ;  /* 0x000000ffff097224 */ /* 0x000fe200078e0004 */
[----:B------:R-:W-:Y:S01]  /*4ee0*/  ISETP.GE.AND P2, PT, R5, RZ, PT ;  /* 0x000000ff0500720c */ /* 0x000fe20003f46270 */
[----:B------:R1:W-:Y:S01]  /*4ef0*/  STL [R1+0x2c4], R10 ;  /* 0x0002c40a01007387 */ /* 0x0003e20000100800 */
[----:B------:R-:W-:Y:S01]  /*4f00*/  IABS R5, R6 ;  /* 0x0000000600057213 */ /* 0x000fe20000000000 */
[--C-:B------:R-:W-:Y:S01]  /*4f10*/  @!P6 IMAD.IADD R13, R13, 0x1, -R0.reuse ;  /* 0x000000010d0de824 */ /* 0x100fe200078e0a00 */
[----:B------:R-:W-:Y:S01]  /*4f20*/  ISETP.GT.U32.AND P6, PT, R0, R3, PT ;  /* 0x000000030000720c */ /* 0x000fe20003fc4070 */
[----:B------:R-:W-:Y:S01]  /*4f30*/  @!P5 IMAD.IADD R12, R12, 0x1, -R0 ;  /* 0x000000010c0cd824 */ /* 0x000fe200078e0a00 */
[----:B0-----:R-:W-:Y:S01]  /*4f40*/  IADD3 R2, R28, 0xb2, RZ ;  /* 0x000000b21c027810 */ /* 0x001fe20007ffe0ff */
[----:B------:R-:W-:Y:S01]  /*4f50*/  IMAD.MOV.U32 R4, RZ, RZ, R5 ;  /* 0x000000ffff047224 */ /* 0x000fe200078e0005 */
[----:B------:R-:W-:Y:S01]  /*4f60*/  ISETP.GT.U32.AND P5, PT, R0, R13, PT ;  /* 0x0000000d0000720c */ /* 0x000fe20003fa4070 */
[----:B------:R-:W-:Y:S01]  /*4f70*/  @!P3 IMAD.MOV R9, RZ, RZ, -R9 ;  /* 0x000000ffff09b224 */ /* 0x000fe200078e0a09 */
[----:B------:R-:W-:Y:S01]  /*4f80*/  IABS R8, R2 ;  /* 0x0000000200087213 */ /* 0x000fe20000000000 */
[----:B------:R-:W-:Y:S01]  /*4f90*/  IMAD.HI.U32 R5, R20, R4, RZ ;  /* 0x0000000414057227 */ /* 0x000fe200078e00ff */
[----:B------:R-:W-:-:S02]  /*4fa0*/  ISETP.GT.U32.AND P3, PT, R0, R12, PT ;  /* 0x0000000c0000720c */ /* 0x000fc40003f64070 */
[----:B------:R0:W-:Y:S01]  /*4fb0*/  STL [R1+0x29c], R9 ;  /* 0x00029c0901007387 */ /* 0x0001e20000100800 */
[----:B------:R-:W-:Y:S01]  /*4fc0*/  IMAD.HI.U32 R7, R20, R8, RZ ;  /* 0x0000000814077227 */ /* 0x000fe200078e00ff */
[----:B-1----:R-:W-:-:S03]  /*4fd0*/  IABS R10, R11 ;  /* 0x0000000b000a7213 */ /* 0x002fc60000000000 */
[----:B------:R-:W-:Y:S02]  /*4fe0*/  IMAD.MOV R7, RZ, RZ, -R7 ;  /* 0x000000ffff077224 */ /* 0x000fe400078e0a07 */
[----:B------:R-:W-:Y:S02]  /*4ff0*/  IMAD.MOV R5, RZ, RZ, -R5 ;  /* 0x000000ffff057224 */ /* 0x000fe400078e0a05 */
[----:B------:R-:W-:Y:S01]  /*5000*/  IMAD R8, R0, R7, R8 ;  /* 0x0000000700087224 */ /* 0x000fe200078e0208 */
[----:B0-----:R-:W-:Y:S01]  /*5010*/  IADD3 R9, R28, 0xaf, RZ ;  /* 0x000000af1c097810 */ /* 0x001fe20007ffe0ff */
[----:B------:R-:W-:Y:S02]  /*5020*/  @!P6 IMAD.IADD R3, R3, 0x1, -R0 ;  /* 0x000000010303e824 */ /* 0x000fe400078e0a00 */
[C---:B------:R-:W-:Y:S01]  /*5030*/  IMAD R4, R0.reuse, R5, R4 ;  /* 0x0000000500047224 */ /* 0x040fe200078e0204 */
[----:B------:R-:W-:Y:S01]  /*5040*/  ISETP.GT.U32.AND P6, PT, R0, R8, PT ;  /* 0x000000080000720c */ /* 0x000fe20003fc4070 */
[----:B------:R-:W-:Y:S01]  /*5050*/  @!P3 IMAD.IADD R12, R12, 0x1, -R0 ;  /* 0x000000010c0cb824 */ /* 0x000fe200078e0a00 */
[----:B------:R-:W-:Y:S01]  /*5060*/  IABS R16, R9 ;  /* 0x0000000900107213 */ /* 0x000fe20000000000 */
[----:B------:R-:W-:Y:S01]  /*5070*/  IMAD.HI.U32 R5, R20, R10, RZ ;  /* 0x0000000a14057227 */ /* 0x000fe200078e00ff */
[----:B------:R-:W-:-:S03]  /*5080*/  ISETP.GT.U32.AND P3, PT, R0, R4, PT ;  /* 0x000000040000720c */ /* 0x000fc60003f64070 */
[----:B------:R-:W-:Y:S01]  /*5090*/  @!P5 IMAD.IADD R13, R13, 0x1, -R0 ;  /* 0x000000010d0dd824 */ /* 0x000fe200078e0a00 */
[----:B------:R-:W-:Y:S01]  /*50a0*/  ISETP.GE.AND P5, PT, R2, RZ, PT ;  /* 0x000000ff0200720c */ /* 0x000fe20003fa6270 */
[----:B------:R-:W-:Y:S01]  /*50b0*/  IMAD.HI.U32 R7, R20, R16, RZ ;  /* 0x0000001014077227 */ /* 0x000fe200078e00ff */
[----:B------:R-:W-:-:S03]  /*50c0*/  IADD3 R2, R28, 0xae, RZ ;  /* 0x000000ae1c027810 */ /* 0x000fc60007ffe0ff */
[--C-:B------:R-:W-:Y:S01]  /*50d0*/  @!P6 IMAD.IADD R8, R8, 0x1, -R0.reuse ;  /* 0x000000010808e824 */ /* 0x100fe200078e0a00 */
[----:B------:R-:W-:Y:S01]  /*50e0*/  ISETP.GE.AND P6, PT, R6, RZ, PT ;  /* 0x000000ff0600720c */ /* 0x000fe20003fc6270 */
[----:B------:R-:W-:Y:S01]  /*50f0*/  IMAD.MOV R5, RZ, RZ, -R5 ;  /* 0x000000ffff057224 */ /* 0x000fe200078e0a05 */
[----:B------:R-:W-:Y:S01]  /*5100*/  IADD3 R6, R28, 0xad, RZ ;  /* 0x000000ad1c067810 */ /* 0x000fe20007ffe0ff */
[----:B------:R-:W-:Y:S01]  /*5110*/  @!P3 IMAD.IADD R4, R4, 0x1, -R0 ;  /* 0x000000010404b824 */ /* 0x000fe200078e0a00 */
[----:B------:R-:W-:Y:S01]  /*5120*/  ISETP.GT.U32.AND P3, PT, R0, R8, PT ;  /* 0x000000080000720c */ /* 0x000fe20003f64070 */
[----:B------:R-:W-:Y:S02]  /*5130*/  IMAD.MOV.U32 R15, RZ, RZ, R3 ;  /* 0x000000ffff0f7224 */ /* 0x000fe400078e0003 */
[----:B------:R-:W-:Y:S02]  /*5140*/  @!P1 IMAD.MOV R14, RZ, RZ, -R14 ;  /* 0x000000ffff0e9224 */ /* 0x000fe400078e0a0e */
[----:B------:R-:W-:-:S02]  /*5150*/  IMAD.MOV R7, RZ, RZ, -R7 ;  /* 0x000000ffff077224 */ /* 0x000fc400078e0a07 */
[C---:B------:R-:W-:Y:S01]  /*5160*/  IMAD R10, R0.reuse, R5, R10 ;  /* 0x00000005000a7224 */ /* 0x040fe200078e020a */
[----:B------:R-:W-:Y:S01]  /*5170*/  IABS R5, R2 ;  /* 0x0000000200057213 */ /* 0x000fe20000000000 */
[----:B------:R-:W-:Y:S01]  /*5180*/  @!P0 IMAD.MOV R15, RZ, RZ, -R15 ;  /* 0x000000ffff0f8224 */ /* 0x000fe200078e0a0f */
[C---:B------:R-:W-:Y:S01]  /*5190*/  ISETP.GT.U32.AND P0, PT, R0.reuse, R4, PT ;  /* 0x000000040000720c */ /* 0x040fe20003f04070 */
[----:B------:R0:W-:Y:S01]  /*51a0*/  STL [R1+0x2a0], R14 ;  /* 0x0002a00e01007387 */ /* 0x0001e20000100800 */
[----:B------:R-:W-:Y:S01]  /*51b0*/  IMAD R16, R0, R7, R16 ;  /* 0x0000000700107224 */ /* 0x000fe200078e0210 */
[----:B------:R-:W-:Y:S01]  /*51c0*/  IABS R7, R6 ;  /* 0x0000000600077213 */ /* 0x000fe20000000000 */
[----:B------:R-:W-:Y:S01]  /*51d0*/  IMAD.HI.U32 R3, R20, R5, RZ ;  /* 0x0000000514037227 */ /* 0x000fe200078e00ff */
[C---:B------:R-:W-:Y:S01]  /*51e0*/  ISETP.GT.U32.AND P1, PT, R0.reuse, R10, PT ;  /* 0x0000000a0000720c */ /* 0x040fe20003f24070 */
[----:B------:R-:W-:Y:S02]  /*51f0*/  STL [R1+0x2bc], R15 ;  /* 0x0002bc0f01007387 */ /* 0x000fe40000100800 */
[----:B------:R-:W-:Y:S01]  /*5200*/  @!P4 IMAD.MOV R13, RZ, RZ, -R13 ;  /* 0x000000ffff0dc224 */ /* 0x000fe200078e0a0d */
[----:B------:R-:W-:Y:S01]  /*5210*/  ISETP.GT.U32.AND P4, PT, R0, R16, PT ;  /* 0x000000100000720c */ /* 0x000fe20003f84070 */
[----:B------:R-:W-:Y:S01]  /*5220*/  @!P3 IMAD.IADD R8, R8, 0x1, -R0 ;  /* 0x000000010808b824 */ /* 0x000fe200078e0a00 */
[----:B------:R-:W-:Y:S01]  /*5230*/  ISETP.GE.AND P3, PT, R9, RZ, PT ;  /* 0x000000ff0900720c */ /* 0x000fe20003f66270 */
[----:B0-----:R-:W-:Y:S01]  /*5240*/  IMAD.MOV.U32 R14, RZ, RZ, R12 ;  /* 0x000000ffff0e7224 */ /* 0x001fe200078e000c */
[----:B------:R0:W-:Y:S01]  /*5250*/  STL [R1+0x2a8], R13 ;  /* 0x0002a80d01007387 */ /* 0x0001e20000100800 */
[----:B------:R-:W-:-:S04]  /*5260*/  IMAD.HI.U32 R12, R20, R7, RZ ;  /* 0x00000007140c7227 */ /* 0x000fc800078e00ff */
[----:B------:R-:W-:Y:S01]  /*5270*/  @!P2 IMAD.MOV R14, RZ, RZ, -R14 ;  /* 0x000000ffff0ea224 */ /* 0x000fe200078e0a0e */
[----:B------:R-:W-:Y:S01]  /*5280*/  ISETP.GE.AND P2, PT, R11, RZ, PT ;  /* 0x000000ff0b00720c */ /* 0x000fe20003f46270 */
[----:B------:R-:W-:Y:S02]  /*5290*/  IMAD.MOV R3, RZ, RZ, -R3 ;  /* 0x000000ffff037224 */ /* 0x000fe400078e0a03 */
[----:B------:R-:W-:Y:S01]  /*52a0*/  IMAD.MOV R12, RZ, RZ, -R12 ;  /* 0x000000ffff0c7224 */ /* 0x000fe200078e0a0c */
[----:B------:R1:W-:Y:S01]  /*52b0*/  STL [R1+0x2b8], R14 ;  /* 0x0002b80e01007387 */ /* 0x0003e20000100800 */
[--C-:B------:R-:W-:Y:S01]  /*52c0*/  @!P0 IMAD.IADD R4, R4, 0x1, -R0.reuse ;  /* 0x0000000104048824 */ /* 0x100fe200078e0a00 */
[----:B------:R-:W-:Y:S01]  /*52d0*/  ISETP.GE.AND P0, PT, R2, RZ, PT ;  /* 0x000000ff0200720c */ /* 0x000fe20003f06270 */
[----:B------:R-:W-:Y:S01]  /*52e0*/  IMAD R5, R0, R3, R5 ;  /* 0x0000000300057224 */ /* 0x000fe200078e0205 */
[----:B------:R-:W-:Y:S01]  /*52f0*/  IADD3 R2, R28, 0xac, RZ ;  /* 0x000000ac1c027810 */ /* 0x000fe20007ffe0ff */
[----:B------:R-:W-:Y:S01]  /*5300*/  @!P1 IMAD.IADD R10, R10, 0x1, -R0 ;  /* 0x000000010a0a9824 */ /* 0x000fe200078e0a00 */
[----:B------:R-:W-:Y:S01]  /*5310*/  IADD3 R3, R28, 0xab, RZ ;  /* 0x000000ab1c037810 */ /* 0x000fe20007ffe0ff */
[----:B------:R-:W-:-:S02]  /*5320*/  IMAD R7, R0, R12, R7 ;  /* 0x0000000c00077224 */ /* 0x000fc400078e0207 */
[----:B0-----:R-:W-:Y:S01]  /*5330*/  IMAD.MOV.U32 R13, RZ, RZ, R4 ;  /* 0x000000ffff0d7224 */ /* 0x001fe200078e0004 */
[----:B------:R-:W-:Y:S01]  /*5340*/  ISETP.GT.U32.AND P1, PT, R0, R10, PT ;  /* 0x0000000a0000720c */ /* 0x000fe20003f24070 */
[----:B-1----:R-:W-:Y:S01]  /*5350*/  IMAD.MOV.U32 R14, RZ, RZ, R8 ;  /* 0x000000ffff0e7224 */ /* 0x002fe200078e0008 */
[----:B------:R-:W-:Y:S01]  /*5360*/  IABS R8, R2 ;  /* 0x0000000200087213 */ /* 0x000fe20000000000 */
[----:B------:R-:W-:Y:S01]  /*5370*/  @!P4 IMAD.IADD R16, R16, 0x1, -R0 ;  /* 0x000000011010c824 */ /* 0x000fe200078e0a00 */
[----:B------:R-:W-:Y:S01]  /*5380*/  IABS R4, R3 ;  /* 0x0000000300047213 */ /* 0x000fe20000000000 */
[----:B------:R-:W-:Y:S01]  /*5390*/  @!P5 IMAD.MOV R14, RZ, RZ, -R14 ;  /* 0x000000ffff0ed224 */ /* 0x000fe200078e0a0e */
[C---:B------:R-:W-:Y:S01]  /*53a0*/  ISETP.GT.U32.AND P5, PT, R0.reuse, R5, PT ;  /* 0x000000050000720c */ /* 0x040fe20003fa4070 */
[----:B------:R-:W-:Y:S01]  /*53b0*/  @!P6 IMAD.MOV R13, RZ, RZ, -R13 ;  /* 0x000000ffff0de224 */ /* 0x000fe200078e0a0d */
[C---:B------:R-:W-:Y:S02]  /*53c0*/  ISETP.GT.U32.AND P6, PT, R0.reuse, R7, PT ;  /* 0x000000070000720c */ /* 0x040fe40003fc4070 */
[----:B------:R-:W-:Y:S01]  /*53d0*/  ISETP.GT.U32.AND P4, PT, R0, R16, PT ;  /* 0x000000100000720c */ /* 0x000fe20003f84070 */
[----:B------:R-:W-:Y:S02]  /*53e0*/  STL [R1+0x2ac], R14 ;  /* 0x0002ac0e01007387 */ /* 0x000fe40000100800 */
[--C-:B------:R-:W-:Y:S01]  /*53f0*/  @!P1 IMAD.IADD R10, R10, 0x1, -R0.reuse ;  /* 0x000000010a0a9824 */ /* 0x100fe200078e0a00 */
[----:B------:R-:W-:Y:S01]  /*5400*/  ISETP.GE.AND P1, PT, R6, RZ, PT ;  /* 0x000000ff0600720c */ /* 0x000fe20003f26270 */
[----:B------:R-:W-:Y:S01]  /*5410*/  IMAD.HI.U32 R6, R20, R8, RZ ;  /* 0x0000000814067227 */ /* 0x000fe200078e00ff */
[----:B------:R0:W-:Y:S03]  /*5420*/  STL [R1+0x2b4], R13 ;  /* 0x0002b40d01007387 */ /* 0x0001e60000100800 */
[----:B------:R-:W-:-:S02]  /*5430*/  @!P5 IMAD.IADD R5, R5, 0x1, -R0 ;  /* 0x000000010505d824 */ /* 0x000fc400078e0a00 */
[--C-:B------:R-:W-:Y:S02]  /*5440*/  @!P6 IMAD.IADD R7, R7, 0x1, -R0.reuse ;  /* 0x000000010707e824 */ /* 0x100fe400078e0a00 */
[----:B------:R-:W-:Y:S01]  /*5450*/  @!P4 IMAD.IADD R16, R16, 0x1, -R0 ;  /* 0x000000011010c824 */ /* 0x000fe200078e0a00 */
[----:B------:R-:W-:Y:S01]  /*5460*/  ISETP.GT.U32.AND P5, PT, R0, R5, PT ;  /* 0x000000050000720c */ /* 0x000fe20003fa4070 */
[----:B------:R-:W-:Y:S01]  /*5470*/  IMAD.MOV R6, RZ, RZ, -R6 ;  /* 0x000000ffff067224 */ /* 0x000fe200078e0a06 */
[----:B------:R-:W-:Y:S01]  /*5480*/  ISETP.GE.AND P4, PT, R2, RZ, PT ;  /* 0x000000ff0200720c */ /* 0x000fe20003f86270 */
[----:B------:R-:W-:Y:S01]  /*5490*/  IMAD.HI.U32 R2, R20, R4, RZ ;  /* 0x0000000414027227 */ /* 0x000fe200078e00ff */
[----:B------:R-:W-:Y:S02]  /*54a0*/  ISETP.GT.U32.AND P6, PT, R0, R7, PT ;  /* 0x000000070000720c */ /* 0x000fe40003fc4070 */
[----:B0-----:R-:W-:Y:S01]  /*54b0*/  IADD3 R13, R28, 0xaa, RZ ;  /* 0x000000aa1c0d7810 */ /* 0x001fe20007ffe0ff */
[----:B------:R-:W-:-:S02]  /*54c0*/  IMAD.MOV R2, RZ, RZ, -R2 ;  /* 0x000000ffff027224 */ /* 0x000fc400078e0a02 */
[C---:B------:R-:W-:Y:S01]  /*54d0*/  IMAD R8, R0.reuse, R6, R8 ;  /* 0x0000000600087224 */ /* 0x040fe200078e0208 */
[----:B------:R-:W-:Y:S01]  /*54e0*/  IABS R9, R13 ;  /* 0x0000000d00097213 */ /* 0x000fe20000000000 */
[----:B------:R-:W-:Y:S01]  /*54f0*/  IMAD R4, R0, R2, R4 ;  /* 0x0000000200047224 */ /* 0x000fe200078e0204 */
[----:B------:R-:W-:Y:S01]  /*5500*/  IADD3 R2, R28, 0xa7, RZ ;  /* 0x000000a71c027810 */ /* 0x000fe20007ffe0ff */
[----:B------:R-:W-:Y:S01]  /*5510*/  @!P5 IMAD.IADD R5, R5, 0x1, -R0 ;  /* 0x000000010505d824 */ /* 0x000fe200078e0a00 */
[----:B------:R-:W-:Y:S01]  /*5520*/  ISETP.GT.U32.AND P5, PT, R0, R8, PT ;  /* 0x000000080000720c */ /* 0x000fe20003fa4070 */
[----:B------:R-:W-:Y:S01]  /*5530*/  IMAD.MOV.U32 R11, RZ, RZ, R10 ;  /* 0x000000ffff0b7224 */ /* 0x000fe200078e000a */
[----:B------:R-:W-:Y:S01]  /*5540*/  IADD3 R10, R28, 0xa9, RZ ;  /* 0x000000a91c0a7810 */ /* 0x000fe20007ffe0ff */
[----:B------:R-:W-:Y:S01]  /*5550*/  @!P6 IMAD.IADD R7, R7, 0x1, -R0 ;  /* 0x000000010707e824 */ /* 0x000fe200078e0a00 */
[----:B------:R-:W-:Y:S01]  /*5560*/  ISETP.GT.U32.AND P6, PT, R0, R4, PT ;  /* 0x000000040000720c */ /* 0x000fe20003fc4070 */
[----:B------:R-:W-:Y:S01]  /*5570*/  @!P2 IMAD.MOV R11, RZ, RZ, -R11 ;  /* 0x000000ffff0ba224 */ /* 0x000fe200078e0a0b */
[----:B------:R-:W-:Y:S01]  /*5580*/  ISETP.GE.AND P2, PT, R3, RZ, PT ;  /* 0x000000ff0300720c */ /* 0x000fe20003f46270 */
[----:B------:R-:W-:Y:S01]  /*5590*/  IMAD.HI.U32 R3, R20, R9, RZ ;  /* 0x0000000914037227 */ /* 0x000fe200078e00ff */
[----:B------:R-:W-:-:S02]  /*55a0*/  IABS R14, R10 ;  /* 0x0000000a000e7213 */ /* 0x000fc40000000000 */
[----:B------:R0:W-:Y:S01]  /*55b0*/  STL [R1+0x2b0], R11 ;  /* 0x0002b00b01007387 */ /* 0x0001e20000100800 */
[----:B------:R-:W-:Y:S01]  /*55c0*/  IMAD.MOV R3, RZ, RZ, -R3 ;  /* 0x000000ffff037224 */ /* 0x000fe200078e0a03 */
[----:B------:R-:W-:Y:S01]  /*55d0*/  IADD3 R6, R28, 0xa6, RZ ;  /* 0x000000a61c067810 */ /* 0x000fe20007ffe0ff */
[----:B------:R-:W-:Y:S02]  /*55e0*/  @!P5 IMAD.IADD R8, R8, 0x1, -R0 ;  /* 0x000000010808d824 */ /* 0x000fe400078e0a00 */
[----:B------:R-:W-:-:S04]  /*55f0*/  IMAD.HI.U32 R17, R20, R14, RZ ;  /* 0x0000000e14117227 */ /* 0x000fc800078e00ff */
[----:B------:R-:W-:Y:S01]  /*5600*/  @!P6 IMAD.IADD R4, R4, 0x1, -R0 ;  /* 0x000000010404e824 */ /* 0x000fe200078e0a00 */
[----:B0-----:R-:W-:Y:S01]  /*5610*/  IADD3 R11, R28, 0xa8, RZ ;  /* 0x000000a81c0b7810 */ /* 0x001fe20007ffe0ff */
[C---:B------:R-:W-:Y:S01]  /*5620*/  IMAD R9, R0.reuse, R3, R9 ;  /* 0x0000000300097224 */ /* 0x040fe200078e0209 */
[C---:B------:R-:W-:Y:S01]  /*5630*/  ISETP.GT.U32.AND P6, PT, R0.reuse, R8, PT ;  /* 0x000000080000720c */ /* 0x040fe20003fc4070 */
[----:B------:R-:W-:Y:S01]  /*5640*/  IMAD.MOV.U32 R18, RZ, RZ, R5 ;  /* 0x000000ffff127224 */ /* 0x000fe200078e0005 */
[----:B------:R-:W-:Y:S01]  /*5650*/  IABS R12, R11 ;  /* 0x0000000b000c7213 */ /* 0x000fe20000000000 */
[----:B------:R-:W-:Y:S01]  /*5660*/  IMAD.MOV R17, RZ, RZ, -R17 ;  /* 0x000000ffff117224 */ /* 0x000fe200078e0a11 */
[----:B------:R-:W-:Y:S01]  /*5670*/  IABS R3, R2 ;  /* 0x0000000200037213 */ /* 0x000fe20000000000 */
[----:B------:R-:W-:Y:S01]  /*5680*/  @!P3 IMAD.MOV R16, RZ, RZ, -R16 ;  /* 0x000000ffff10b224 */ /* 0x000fe200078e0a10 */
[----:B------:R-:W-:Y:S01]  /*5690*/  ISETP.GT.U32.AND P5, PT, R0, R9, PT ;  /* 0x000000090000720c */ /* 0x000fe20003fa4070 */
[----:B------:R-:W-:Y:S01]  /*56a0*/  @!P0 IMAD.MOV R18, RZ, RZ, -R18 ;  /* 0x000000ffff128224 */ /* 0x000fe200078e0a12 */
[----:B------:R-:W-:Y:S01]  /*56b0*/  ISETP.GE.AND P3, PT, R13, RZ, PT ;  /* 0x000000ff0d00720c */ /* 0x000fe20003f66270 */
[----:B------:R-:W-:Y:S01]  /*56c0*/  IMAD.HI.U32 R15, R20, R12, RZ ;  /* 0x0000000c140f7227 */ /* 0x000fe200078e00ff */
[C---:B------:R-:W-:Y:S01]  /*56d0*/  ISETP.GT.U32.AND P0, PT, R0.reuse, R4, PT ;  /* 0x000000040000720c */ /* 0x040fe20003f04070 */
[----:B------:R0:W-:Y:S02]  /*56e0*/  STL [R1+0x2a4], R16 ;  /* 0x0002a41001007387 */ /* 0x0001e40000100800 */
[----:B------:R-:W-:Y:S01]  /*56f0*/  IMAD R13, R0, R17, R14 ;  /* 0x00000011000d7224 */ /* 0x000fe200078e020e */
[----:B------:R-:W-:Y:S01]  /*5700*/  IABS R14, R6 ;  /* 0x00000006000e7213 */ /* 0x000fe20000000000 */
[----:B------:R-:W-:Y:S01]  /*5710*/  IMAD.MOV R15, RZ, RZ, -R15 ;  /* 0x000000ffff0f7224 */ /* 0x000fe200078e0a0f */
[----:B------:R-:W-:Y:S01]  /*5720*/  STL [R1+0x298], R18 ;  /* 0x0002981201007387 */ /* 0x000fe20000100800 */
[--C-:B------:R-:W-:Y:S01]  /*5730*/  @!P6 IMAD.IADD R8, R8, 0x1, -R0.reuse ;  /* 0x000000010808e824 */ /* 0x100fe200078e0a00 */
[----:B------:R-:W-:Y:S01]  /*5740*/  ISETP.GT.U32.AND P6, PT, R0, R13, PT ;  /* 0x0000000d0000720c */ /* 0x000fe20003fc4070 */
[----:B------:R-:W-:-:S02]  /*5750*/  @!P5 IMAD.IADD R9, R9, 0x1, -R0 ;  /* 0x000000010909d824 */ /* 0x000fc400078e0a00 */
[----:B0-----:R-:W-:Y:S02]  /*5760*/  IMAD.MOV.U32 R16, RZ, RZ, R3 ;  /* 0x000000ffff107224 */ /* 0x001fe400078e0003 */
[C---:B------:R-:W-:Y:S01]  /*5770*/  IMAD R3, R0.reuse, R15, R12 ;  /* 0x0000000f00037224 */ /* 0x040fe200078e020c */
[----:B------:R-:W-:Y:S01]  /*5780*/  ISETP.GT.U32.AND P5, PT, R0, R9, PT ;  /* 0x000000090000720c */ /* 0x000fe20003fa4070 */
[----:B------:R-:W-:-:S04]  /*5790*/  IMAD.HI.U32 R5, R20, R16, RZ ;  /* 0x0000001014057227 */ /* 0x000fc800078e00ff */
[----:B------:R-:W-:Y:S02]  /*57a0*/  IMAD.MOV.U32 R12, RZ, RZ, R8 ;  /* 0x000000ffff0c7224 */ /* 0x000fe400078e0008 */
[----:B------:R-:W-:Y:S02]  /*57b0*/  IMAD.MOV R5, RZ, RZ, -R5 ;  /* 0x000000ffff057224 */ /* 0x000fe400078e0a05 */
[----:B------:R-:W-:Y:S01]  /*57c0*/  @!P4 IMAD.MOV R12, RZ, RZ, -R12 ;  /* 0x000000ffff0cc224 */ /* 0x000fe200078e0a0c */
[----:B------:R-:W-:Y:S01]  /*57d0*/  ISETP.GT.U32.AND P4, PT, R0, R3, PT ;  /* 0x000000030000720c */ /* 0x000fe20003f84070 */
[----:B------:R-:W-:Y:S01]  /*57e0*/  @!P0 IMAD.IADD R4, R4, 0x1, -R0 ;  /* 0x0000000104048824 */ /* 0x000fe200078e0a00 */
[----:B------:R-:W-:Y:S01]  /*57f0*/  ISETP.GE.AND P0, PT, R11, RZ, PT ;  /* 0x000000ff0b00720c */ /* 0x000fe20003f06270 */
[----:B------:R-:W-:Y:S01]  /*5800*/  IMAD R11, R0, R5, R16 ;  /* 0x00000005000b7224 */ /* 0x000fe200078e0210 */
[----:B------:R-:W-:Y:S01]  /*5810*/  IADD3 R5, R28, 0xa4, RZ ;  /* 0x000000a41c057810 */ /* 0x000fe20007ffe0ff */
[----:B------:R-:W-:-:S02]  /*5820*/  @!P6 IMAD.IADD R13, R13, 0x1, -R0 ;  /* 0x000000010d0de824 */ /* 0x000fc400078e0a00 */
[----:B------:R-:W-:Y:S01]  /*5830*/  IMAD.MOV.U32 R15, RZ, RZ, R7 ;  /* 0x000000ffff0f7224 */ /* 0x000fe200078e0007 */
[----:B------:R-:W-:Y:S01]  /*5840*/  ISETP.GT.U32.AND P6, PT, R0, R11, PT ;  /* 0x0000000b0000720c */ /* 0x000fe20003fc4070 */
[----:B------:R-:W-:-:S04]  /*5850*/  IMAD.HI.U32 R7, R20, R14, RZ ;  /* 0x0000000e14077227 */ /* 0x000fc800078e00ff */
[----:B------:R-:W-:Y:S02]  /*5860*/  @!P4 IMAD.IADD R3, R3, 0x1, -R0 ;  /* 0x000000010303c824 */ /* 0x000fe400078e0a00 */
[----:B------:R-:W-:Y:S01]  /*5870*/  @!P1 IMAD.MOV R15, RZ, RZ, -R15 ;  /* 0x000000ffff0f9224 */ /* 0x000fe200078e0a0f */
[----:B------:R-:W-:Y:S01]  /*5880*/  ISETP.GE.AND P1, PT, R10, RZ, PT ;  /* 0x000000ff0a00720c */ /* 0x000fe20003f26270 */
[----:B------:R-:W-:Y:S01]  /*5890*/  IMAD.MOV R7, RZ, RZ, -R7 ;  /* 0x000000ffff077224 */ /* 0x000fe200078e0a07 */
[----:B------:R-:W-:Y:S01]  /*58a0*/  IADD3 R10, R28, 0xa5, RZ ;  /* 0x000000a51c0a7810 */ /* 0x000fe20007ffe0ff */
[----:B------:R-:W-:Y:S01]  /*58b0*/  IMAD.MOV.U32 R8, RZ, RZ, R4 ;  /* 0x000000ffff087224 */ /* 0x000fe200078e0004 */
[----:B------:R-:W-:Y:S01]  /*58c0*/  ISETP.GT.U32.AND P4, PT, R0, R3, PT ;  /* 0x000000030000720c */ /* 0x000fe20003f84070 */
[----:B------:R-:W-:Y:S01]  /*58d0*/  @!P5 IMAD.IADD R9, R9, 0x1, -R0 ;  /* 0x000000010909d824 */ /* 0x000fe200078e0a00 */
[----:B------:R-:W-:Y:S01]  /*58e0*/  ISETP.GE.AND P5, PT, R2, RZ, PT ;  /* 0x000000ff0200720c */ /* 0x000fe20003fa6270 */
[C---:B------:R-:W-:Y:S01]  /*58f0*/  IMAD R2, R0.reuse, R7, R14 ;  /* 0x0000000700027224 */ /* 0x040fe200078e020e */
[----:B------:R-:W-:Y:S01]  /*5900*/  IABS R14, R10 ;  /* 0x0000000a000e7213 */ /* 0x000fe20000000000 */
[----:B------:R-:W-:Y:S01]  /*5910*/  @!P2 IMAD.MOV R8, RZ, RZ, -R8 ;  /* 0x000000ffff08a224 */ /* 0x000fe200078e0a08 */
[----:B------:R-:W-:Y:S01]  /*5920*/  ISETP.GT.U32.AND P2, PT, R0, R13, PT ;  /* 0x0000000d0000720c */ /* 0x000fe20003f44070 */
[----:B------:R-:W-:Y:S01]  /*5930*/  @!P6 IMAD.IADD R11, R11, 0x1, -R0 ;  /* 0x000000010b0be824 */ /* 0x000fe200078e0a00 */
[----:B------:R0:W-:Y:S01]  /*5940*/  STL [R1+0x294], R15 ;  /* 0x0002940f01007387 */ /* 0x0001e20000100800 */
[----:B------:R-:W-:Y:S01]  /*5950*/  IMAD.HI.U32 R16, R20, R14, RZ ;  /* 0x0000000e14107227 */ /* 0x000fe200078e00ff */
[----:B------:R-:W-:-:S02]  /*5960*/  IADD3 R4, R28, 0xa2, RZ ;  /* 0x000000a21c047810 */ /* 0x000fc40007ffe0ff */
[----:B------:R-:W-:Y:S01]  /*5970*/  ISETP.GT.U32.AND P6, PT, R0, R11, PT ;  /* 0x0000000b0000720c */ /* 0x000fe20003fc4070 */
[----:B------:R-:W-:Y:S01]  /*5980*/  IMAD.MOV R16, RZ, RZ, -R16 ;  /* 0x000000ffff107224 */ /* 0x000fe200078e0a10 */
[----:B------:R1:W-:Y:S01]  /*5990*/  STL [R1+0x290], R12 ;  /* 0x0002900c01007387 */ /* 0x0003e20000100800 */
[----:B------:R-:W-:Y:S01]  /*59a0*/  @!P4 IMAD.IADD R3, R3, 0x1, -R0 ;  /* 0x000000010303c824 */ /* 0x000fe200078e0a00 */
[----:B------:R-:W-:Y:S01]  /*59b0*/  ISETP.GE.AND P4, PT, R6, RZ, PT ;  /* 0x000000ff0600720c */ /* 0x000fe20003f86270 */
[C---:B------:R-:W-:Y:S01]  /*59c0*/  IMAD R6, R0.reuse, R16, R14 ;  /* 0x0000001000067224 */ /* 0x040fe200078e020e */
[----:B------:R2:W-:Y:S01]  /*59d0*/  STL [R1+0x28c], R8 ;  /* 0x00028c0801007387 */ /* 0x0005e20000100800 */
[--C-:B------:R-:W-:Y:S01]  /*59e0*/  @!P2 IMAD.IADD R13, R13, 0x1, -R0.reuse ;  /* 0x000000010d0da824 */ /* 0x100fe200078e0a00 */
[----:B------:R-:W-:Y:S01]  /*59f0*/  ISETP.GT.U32.AND P2, PT, R0, R2, PT ;  /* 0x000000020000720c */ /* 0x000fe20003f44070 */
[----:B------:R-:W-:Y:S01]  /*5a00*/  IMAD.MOV.U32 R19, RZ, RZ, R9 ;  /* 0x000000ffff137224 */ /* 0x000fe200078e0009 */
[----:B0-----:R-:W-:Y:S01]  /*5a10*/  IABS R15, R5 ;  /* 0x00000005000f7213 */ /* 0x001fe20000000000 */
[----:B------:R-:W-:Y:S01]  /*5a20*/  IMAD.MOV.U32 R18, RZ, RZ, R13 ;  /* 0x000000ffff127224 */ /* 0x000fe200078e000d */
[----:B-1----:R-:W-:Y:S01]  /*5a30*/  IADD3 R12, R28, 0xa3, RZ ;  /* 0x000000a31c0c7810 */ /* 0x002fe20007ffe0ff */
[----:B------:R-:W-:Y:S01]  /*5a40*/  @!P6 IMAD.IADD R11, R11, 0x1, -R0 ;  /* 0x000000010b0be824 */ /* 0x000fe200078e0a00 */
[----:B------:R-:W-:Y:S01]  /*5a50*/  ISETP.GT.U32.AND P6, PT, R0, R6, PT ;  /* 0x000000060000720c */ /* 0x000fe20003fc4070 */
[----:B------:R-:W-:Y:S01]  /*5a60*/  IMAD.HI.U32 R14, R20, R15, RZ ;  /* 0x0000000f140e7227 */ /* 0x000fe200078e00ff */
[----:B--2---:R-:W-:-:S02]  /*5a70*/  IABS R8, R12 ;  /* 0x0000000c00087213 */ /* 0x004fc40000000000 */
[----:B------:R-:W-:Y:S01]  /*5a80*/  IABS R7, R4 ;  /* 0x0000000400077213 */ /* 0x000fe20000000000 */
[----:B------:R-:W-:Y:S02]  /*5a90*/  IMAD.MOV R14, RZ, RZ, -R14 ;  /* 0x000000ffff0e7224 */ /* 0x000fe400078e0a0e */
[----:B------:R-:W-:Y:S01]  /*5aa0*/  @!P2 IMAD.IADD R2, R2, 0x1, -R0 ;  /* 0x000000010202a824 */ /* 0x000fe200078e0a00 */
[----:B------:R-:W-:Y:S01]  /*5ab0*/  ISETP.GE.AND P2, PT, R10, RZ, PT ;  /* 0x000000ff0a00720c */ /* 0x000fe20003f46270 */
[----:B------:R-:W-:Y:S01]  /*5ac0*/  IMAD.HI.U32 R17, R20, R8, RZ ;  /* 0x0000000814117227 */ /* 0x000fe200078e00ff */
[----:B------:R-:W-:-:S03]  /*5ad0*/  IADD3 R10, R28, 0xa1, RZ ;  /* 0x000000a11c0a7810 */ /* 0x000fc60007ffe0ff */
[----:B------:R-:W-:Y:S01]  /*5ae0*/  @!P6 IMAD.IADD R6, R6, 0x1, -R0 ;  /* 0x000000010606e824 */ /* 0x000fe200078e0a00 */
[----:B------:R-:W-:Y:S01]  /*5af0*/  ISETP.GT.U32.AND P6, PT, R0, R2, PT ;  /* 0x000000020000720c */ /* 0x000fe20003fc4070 */
[----:B------:R-:W-:Y:S01]  /*5b00*/  IMAD.HI.U32 R16, R20, R7, RZ ;  /* 0x0000000714107227 */ /* 0x000fe200078e00ff */
[----:B------:R-:W-:-:S03]  /*5b10*/  IABS R9, R10 ;  /* 0x0000000a00097213 */ /* 0x000fc60000000000 */
[----:B------:R-:W-:Y:S02]  /*5b20*/  IMAD.MOV R17, RZ, RZ, -R17 ;  /* 0x000000ffff117224 */ /* 0x000fe400078e0a11 */
[----:B------:R-:W-:Y:S01]  /*5b30*/  IMAD R14, R0, R14, R15 ;  /* 0x0000000e000e7224 */ /* 0x000fe200078e020f */
[----:B------:R-:W-:Y:S01]  /*5b40*/  IADD3 R15, R28, 0xa0, RZ ;  /* 0x000000a01c0f7810 */ /* 0x000fe20007ffe0ff */
[----:B------:R-:W-:Y:S02]  /*5b50*/  IMAD.MOV R16, RZ, RZ, -R16 ;  /* 0x000000ffff107224 */ /* 0x000fe400078e0a10 */
[C---:B------:R-:W-:Y:S01]  /*5b60*/  IMAD R8, R0.reuse, R17, R8 ;  /* 0x0000001100087224 */ /* 0x040fe200078e0208 */
[----:B------:R-:W-:Y:S01]  /*5b70*/  IABS R13, R15 ;  /* 0x0000000f000d7213 */ /* 0x000fe20000000000 */
[----:B------:R-:W-:Y:S01]  /*5b80*/  @!P3 IMAD.MOV R19, RZ, RZ, -R19 ;  /* 0x000000ffff13b224 */ /* 0x000fe200078e0a13 */
[C---:B------:R-:W-:Y:S01]  /*5b90*/  ISETP.GT.U32.AND P3, PT, R0.reuse, R14, PT ;  /* 0x0000000e0000720c */ /* 0x040fe20003f64070 */
[----:B------:R-:W-:-:S02]  /*5ba0*/  IMAD R7, R0, R16, R7 ;  /* 0x0000001000077224 */ /* 0x000fc400078e0207 */
[----:B------:R-:W-:Y:S01]  /*5bb0*/  @!P0 IMAD.MOV R3, RZ, RZ, -R3 ;  /* 0x000000ffff038224 */ /* 0x000fe200078e0a03 */
[C---:B------:R-:W-:Y:S01]  /*5bc0*/  ISETP.GT.U32.AND P0, PT, R0.reuse, R8, PT ;  /* 0x000000080000720c */ /* 0x040fe20003f04070 */
[----:B------:R-:W-:Y:S01]  /*5bd0*/  @!P1 IMAD.MOV R18, RZ, RZ, -R18 ;  /* 0x000000ffff129224 */ /* 0x000fe200078e0a12 */
[----:B------:R-:W-:Y:S01]  /*5be0*/  ISETP.GT.U32.AND P1, PT, R0, R6, PT ;  /* 0x000000060000720c */ /* 0x000fe20003f24070 */
[----:B------:R-:W-:Y:S01]  /*5bf0*/  @!P6 IMAD.IADD R2, R2, 0x1, -R0 ;  /* 0x000000010202e824 */ /* 0x000fe200078e0a00 */
[----:B------:R-:W-:Y:S01]  /*5c00*/  ISETP.GT.U32.AND P6, PT, R0, R7, PT ;  /* 0x000000070000720c */ /* 0x000fe20003fc4070 */
[----:B------:R-:W-:Y:S01]  /*5c10*/  IMAD.MOV.U32 R16, RZ, RZ, R11 ;  /* 0x000000ffff107224 */ /* 0x000fe200078e000b */
[----:B------:R-:W-:Y:S01]  /*5c20*/  STL [R1+0x288], R19 ;  /* 0x0002881301007387 */ /* 0x000fe20000100800 */
[----:B------:R-:W-:-:S03]  /*5c30*/  IMAD.HI.U32 R11, R20, R9, RZ ;  /* 0x00000009140b7227 */ /* 0x000fc600078e00ff */
[----:B------:R-:W-:Y:S01]  /*5c40*/  STL [R1+0x284], R18 ;  /* 0x0002841201007387 */ /* 0x000fe20000100800 */
[----:B------:R-:W-:Y:S02]  /*5c50*/  IMAD.MOV R11, RZ, RZ, -R11 ;  /* 0x000000ffff0b7224 */ /* 0x000fe400078e0a0b */
[--C-:B------:R-:W-:Y:S01]  /*5c60*/  @!P3 IMAD.IADD R14, R14, 0x1, -R0.reuse ;  /* 0x000000010e0eb824 */ /* 0x100fe200078e0a00 */
[----:B------:R0:W-:Y:S01]  /*5c70*/  STL [R1+0x280], R3 ;  /* 0x0002800301007387 */ /* 0x0001e20000100800 */
[--C-:B------:R-:W-:Y:S01]  /*5c80*/  @!P0 IMAD.IADD R8, R8, 0x1, -R0.reuse ;  /* 0x0000000108088824 */ /* 0x100fe200078e0a00 */
[----:B------:R-:W-:Y:S01]  /*5c90*/  ISETP.GE.AND P3, PT, R4, RZ, PT ;  /* 0x000000ff0400720c */ /* 0x000fe20003f66270 */
[--C-:B------:R-:W-:Y:S01]  /*5ca0*/  @!P1 IMAD.IADD R6, R6, 0x1, -R0.reuse ;  /* 0x0000000106069824 */ /* 0x100fe200078e0a00 */
[C---:B------:R-:W-:Y:S01]  /*5cb0*/  ISETP.GT.U32.AND P0, PT, R0.reuse, R14, PT ;  /* 0x0000000e0000720c */ /* 0x040fe20003f04070 */
[----:B------:R-:W-:Y:S01]  /*5cc0*/  IMAD R9, R0, R11, R9 ;  /* 0x0000000b00097224 */ /* 0x000fe200078e0209 */
[----:B------:R-:W-:Y:S01]  /*5cd0*/  IADD3 R11, R28, 0x9f, RZ ;  /* 0x0000009f1c0b7810 */ /* 0x000fe20007ffe0ff */
[----:B------:R-:W-:Y:S01]  /*5ce0*/  @!P6 IMAD.IADD R7, R7, 0x1, -R0 ;  /* 0x000000010707e824 */ /* 0x000fe200078e0a00 */
[C---:B------:R-:W-:Y:S01]  /*5cf0*/  ISETP.GT.U32.AND P6, PT, R0.reuse, R8, PT ;  /* 0x000000080000720c */ /* 0x040fe20003fc4070 */
[----:B------:R-:W-:Y:S01]  /*5d00*/  @!P5 IMAD.MOV R16, RZ, RZ, -R16 ;  /* 0x000000ffff10d224 */ /* 0x000fe200078e0a10 */
[----:B------:R-:W-:Y:S01]  /*5d10*/  ISETP.GE.AND P5, PT, R5, RZ, PT ;  /* 0x000000ff0500720c */ /* 0x000fe20003fa6270 */
[----:B0-----:R-:W-:Y:S01]  /*5d20*/  IMAD.MOV.U32 R3, RZ, RZ, R13 ;  /* 0x000000ffff037224 */ /* 0x001fe200078e000d */
[----:B------:R-:W-:Y:S01]  /*5d30*/  IABS R5, R11 ;  /* 0x0000000b00057213 */ /* 0x000fe20000000000 */
[----:B------:R-:W-:Y:S01]  /*5d40*/  @!P2 IMAD.MOV R6, RZ, RZ, -R6 ;  /* 0x000000ffff06a224 */ /* 0x000fe200078e0a06 */
[----:B------:R-:W-:Y:S01]  /*5d50*/  ISETP.GT.U32.AND P2, PT, R0, R9, PT ;  /* 0x000000090000720c */ /* 0x000fe20003f44070 */
[----:B------:R-:W-:Y:S01]  /*5d60*/  IMAD.HI.U32 R4, R20, R3, RZ ;  /* 0x0000000314047227 */ /* 0x000fe200078e00ff */
[----:B------:R0:W-:Y:S01]  /*5d70*/  STL [R1+0x27c], R16 ;  /* 0x00027c1001007387 */ /* 0x0001e20000100800 */
[----:B------:R-:W-:-:S02]  /*5d80*/  ISETP.GE.AND P1, PT, R12, RZ, PT ;  /* 0x000000ff0c00720c */ /* 0x000fc40003f26270 */
[----:B------:R-:W-:Y:S02]  /*5d90*/  IMAD.MOV R4, RZ, RZ, -R4 ;  /* 0x000000ffff047224 */ /* 0x000fe400078e0a04 */
[--C-:B------:R-:W-:Y:S01]  /*5da0*/  @!P0 IMAD.IADD R14, R14, 0x1, -R0.reuse ;  /* 0x000000010e0e8824 */ /* 0x100fe200078e0a00 */
[----:B------:R-:W-:Y:S01]  /*5db0*/  ISETP.GE.AND P0, PT, R10, RZ, PT ;  /* 0x000000ff0a00720c */ /* 0x000fe20003f06270 */
[----:B------:R-:W-:Y:S01]  /*5dc0*/  @!P6 IMAD.IADD R8, R8, 0x1, -R0 ;  /* 0x000000010808e824 */ /* 0x000fe200078e0a00 */
[----:B------:R-:W-:Y:S01]  /*5dd0*/  IADD3 R10, R28, 0x9d, RZ ;  /* 0x0000009d1c0a7810 */ /* 0x000fe20007ffe0ff */
[----:B------:R-:W-:-:S04]  /*5de0*/  IMAD.HI.U32 R13, R20, R5, RZ ;  /* 0x00000005140d7227 */ /* 0x000fc800078e00ff */
[----:B0-----:R-:W-:Y:S02]  /*5df0*/  IMAD.MOV.U32 R16, RZ, RZ, R2 ;  /* 0x000000ffff107224 */ /* 0x001fe400078e0002 */
[----:B------:R-:W-:Y:S01]  /*5e00*/  IMAD R2, R0, R4, R3 ;  /* 0x0000000400027224 */ /* 0x000fe200078e0203 */
[----:B------:R-:W-:Y:S01]  /*5e10*/  IADD3 R4, R28, 0x9e, RZ ;  /* 0x0000009e1c047810 */ /* 0x000fe20007ffe0ff */
[----:B------:R-:W-:Y:S01]  /*5e20*/  @!P4 IMAD.MOV R16, RZ, RZ, -R16 ;  /* 0x000000ffff10c224 */ /* 0x000fe200078e0a10 */
[C---:B------:R-:W-:Y:S01]  /*5e30*/  ISETP.GT.U32.AND P4, PT, R0.reuse, R7, PT ;  /* 0x000000070000720c */ /* 0x040fe20003f84070 */
[----:B------:R-:W-:Y:S01]  /*5e40*/  @!P2 IMAD.IADD R9, R9, 0x1, -R0 ;  /* 0x000000010909a824 */ /* 0x000fe200078e0a00 */
[C---:B------:R-:W-:Y:S01]  /*5e50*/  ISETP.GT.U32.AND P6, PT, R0.reuse, R2, PT ;  /* 0x000000020000720c */ /* 0x040fe20003fc4070 */
[----:B------:R-:W-:Y:S01]  /*5e60*/  IMAD.MOV R13, RZ, RZ, -R13 ;  /* 0x000000ffff0d7224 */ /* 0x000fe200078e0a0d */
[----:B------:R0:W-:Y:S01]  /*5e70*/  STL [R1+0x278], R16 ;  /* 0x0002781001007387 */ /* 0x0001e20000100800 */
[----:B------:R-:W-:Y:S01]  /*5e80*/  IABS R3, R4 ;  /* 0x0000000400037213 */ /* 0x000fe20000000000 */
[----:B------:R-:W-:Y:S01]  /*5e90*/  @!P1 IMAD.MOV R8, RZ, RZ, -R8 ;  /* 0x000000ffff089224 */ /* 0x000fe200078e0a08 */
[----:B------:R-:W-:Y:S01]  /*5ea0*/  ISETP.GE.AND P2, PT, R11, RZ, PT ;  /* 0x000000ff0b00720c */ /* 0x000fe20003f46270 */
[----:B------:R1:W-:Y:S01]  /*5eb0*/  STL [R1+0x274], R6 ;  /* 0x0002740601007387 */ /* 0x0003e20000100800 */
[----:B------:R-:W-:-:S02]  /*5ec0*/  IMAD R5, R0, R13, R5 ;  /* 0x0000000d00057224 */ /* 0x000fc400078e0205 */
[----:B------:R-:W-:-:S03]  /*5ed0*/  IMAD.HI.U32 R12, R20, R3, RZ ;  /* 0x00000003140c7227 */ /* 0x000fc600078e00ff */
[----:B------:R-:W-:Y:S01]  /*5ee0*/  ISETP.GT.U32.AND P1, PT, R0, R5, PT ;  /* 0x000000050000720c */ /* 0x000fe20003f24070 */
[----:B0-----:R-:W-:Y:S01]  /*5ef0*/  IMAD.MOV.U32 R16, RZ, RZ, R14 ;  /* 0x000000ffff107224 */ /* 0x001fe200078e000e */
[----:B------:R-:W-:Y:S01]  /*5f00*/  IADD3 R14, R28, 0x97, RZ ;  /* 0x000000971c0e7810 */ /* 0x000fe20007ffe0ff */
[----:B------:R-:W-:Y:S01]  /*5f10*/  @!P4 IMAD.IADD R7, R7, 0x1, -R0 ;  /* 0x000000010707c824 */ /* 0x000fe200078e0a00 */
[----:B-1----:R-:W-:Y:S01]  /*5f20*/  IABS R6, R10 ;  /* 0x0000000a00067213 */ /* 0x002fe20000000000 */
[----:B------:R-:W-:Y:S01]  /*5f30*/  @!P5 IMAD.MOV R16, RZ, RZ, -R16 ;  /* 0x000000ffff10d224 */ /* 0x000fe200078e0a10 */
[----:B------:R-:W-:Y:S01]  /*5f40*/  ISETP.GT.U32.AND P5, PT, R0, R9, PT ;  /* 0x000000090000720c */ /* 0x000fe20003fa4070 */
[----:B------:R-:W-:Y:S01]  /*5f50*/  IMAD.MOV R11, RZ, RZ, -R12 ;  /* 0x000000ffff0b7224 */ /* 0x000fe200078e0a0c */
[----:B------:R-:W-:Y:S01]  /*5f60*/  ISETP.GE.AND P4, PT, R15, RZ, PT ;  /* 0x000000ff0f00720c */ /* 0x000fe20003f86270 */
[----:B------:R-:W-:Y:S01]  /*5f70*/  @!P6 IMAD.IADD R2, R2, 0x1, -R0 ;  /* 0x000000010202e824 */ /* 0x000fe200078e0a00 */
[----:B------:R-:W-:Y:S01]  /*5f80*/  STL [R1+0x270], R16 ;  /* 0x0002701001007387 */ /* 0x000fe20000100800 */
[----:B------:R-:W-:-:S02]  /*5f90*/  IMAD.MOV.U32 R12, RZ, RZ, R7 ;  /* 0x000000ffff0c7224 */ /* 0x000fc400078e0007 */
[----:B------:R-:W-:Y:S01]  /*5fa0*/  IMAD.HI.U32 R7, R20, R6, RZ ;  /* 0x0000000614077227 */ /* 0x000fe200078e00ff */
[----:B------:R-:W-:Y:S01]  /*5fb0*/  ISETP.GT.U32.AND P6, PT, R0, R2, PT ;  /* 0x000000020000720c */ /* 0x000fe20003fc4070 */
[----:B------:R0:W-:Y:S02]  /*5fc0*/  STL [R1+0x254], R8 ;  /* 0x0002540801007387 */ /* 0x0001e40000100800 */
[----:B------:R-:W-:Y:S01]  /*5fd0*/  @!P3 IMAD.MOV R12, RZ, RZ, -R12 ;  /* 0x000000ffff0cb224 */ /* 0x000fe200078e0a0c */
[----:B------:R-:W-:Y:S01]  /*5fe0*/  ISETP.GE.AND P3, PT, R4, RZ, PT ;  /* 0x000000ff0400720c */ /* 0x000fe20003f66270 */
[----:B------:R-:W-:Y:S01]  /*5ff0*/  IMAD.MOV R4, RZ, RZ, -R7 ;  /* 0x000000ffff047224 */ /* 0x000fe200078e0a07 */
[----:B------:R-:W-:Y:S01]  /*6000*/  IADD3 R7, R28, 0x9a, RZ ;  /* 0x0000009a1c077810 */ /* 0x000fe20007ffe0ff */
[----:B------:R-:W-:Y:S01]  /*6010*/  @!P5 IMAD.IADD R9, R9, 0x1, -R0 ;  /* 0x000000010909d824 */ /* 0x000fe200078e0a00 */
[----:B------:R1:W-:Y:S01]  /*6020*/  STL [R1+0x258], R12 ;  /* 0x0002580c01007387 */ /* 0x0003e20000100800 */
[----:B------:R-:W-:Y:S01]  /*6030*/  IMAD R4, R0, R4, R6 ;  /* 0x0000000400047224 */ /* 0x000fe200078e0206 */
[----:B------:R-:W-:Y:S01]  /*6040*/  IABS R6, R7 ;  /* 0x0000000700067213 */ /* 0x000fe20000000000 */
[----:B------:R-:W-:Y:S01]  /*6050*/  @!P1 IMAD.IADD R5, R5, 0x1, -R0 ;  /* 0x0000000105059824 */ /* 0x000fe200078e0a00 */
[----:B0-----:R-:W-:Y:S01]  /*6060*/  IADD3 R8, R28, 0x9b, RZ ;  /* 0x0000009b1c087810 */ /* 0x001fe20007ffe0ff */
[----:B------:R-:W-:-:S02]  /*6070*/  IMAD R3, R0, R11, R3 ;  /* 0x0000000b00037224 */ /* 0x000fc400078e0203 */
[----:B------:R-:W-:Y:S01]  /*6080*/  @!P6 IMAD.IADD R2, R2, 0x1, -R0 ;  /* 0x000000010202e824 */ /* 0x000fe200078e0a00 */
[----:B------:R-:W-:Y:S01]  /*6090*/  ISETP.GE.AND P6, PT, R10, RZ, PT ;  /* 0x000000ff0a00720c */ /* 0x000fe20003fc6270 */
[----:B-1----:R-:W-:Y:S01]  /*60a0*/  IMAD.MOV.U32 R12, RZ, RZ, R9 ;  /* 0x000000ffff0c7224 */ /* 0x002fe200078e0009 */
[----:B------:R-:W-:Y:S01]  /*60b0*/  IADD3 R10, R28, 0x9c, RZ ;  /* 0x0000009c1c0a7810 */ /* 0x000fe20007ffe0ff */
[----:B------:R-:W-:Y:S01]  /*60c0*/  IMAD.MOV.U32 R11, RZ, RZ, R2 ;  /* 0x000000ffff0b7224 */ /* 0x000fe200078e0002 */
[C---:B------:R-:W-:Y:S01]  /*60d0*/  ISETP.GT.U32.AND P1, PT, R0.reuse, R5, PT ;  /* 0x000000050000720c */ /* 0x040fe20003f24070 */
[----:B------:R-:W-:Y:S01]  /*60e0*/  @!P0 IMAD.MOV R12, RZ, RZ, -R12 ;  /* 0x000000ffff0c8224 */ /* 0x000fe200078e0a0c */
[C---:B------:R-:W-:Y:S01]  /*60f0*/  ISETP.GT.U32.AND P0, PT, R0.reuse, R4, PT ;  /* 0x000000040000720c */ /* 0x040fe20003f04070 */
[----:B------:R-:W-:Y:S01]  /*6100*/  @!P4 IMAD.MOV R11, RZ, RZ, -R11 ;  /* 0x000000ffff0bc224 */ /* 0x000fe200078e0a0b */
[----:B------:R-:W-:Y:S01]  /*6110*/  ISETP.GT.U32.AND P5, PT, R0, R3, PT ;  /* 0x000000030000720c */ /* 0x000fe20003fa4070 */
[----:B------:R-:W-:Y:S01]  /*6120*/  IMAD.HI.U32 R2, R20, R6, RZ ;  /* 0x0000000614027227 */ /* 0x000fe200078e00ff */
[----:B------:R-:W-:Y:S01]  /*6130*/  IABS R17, R10 ;  /* 0x0000000a00117213 */ /* 0x000fe20000000000 */
[----:B------:R0:W-:Y:S01]  /*6140*/  STL [R1+0x25c], R12 ;  /* 0x00025c0c01007387 */ /* 0x0001e20000100800 */
[----:B------:R-:W-:Y:S01]  /*6150*/  IABS R18, R8 ;  /* 0x0000000800127213 */ /* 0x000fe20000000000 */
[----:B------:R-:W-:Y:S01]  /*6160*/  IMAD.MOV R2, RZ, RZ, -R2 ;  /* 0x000000ffff027224 */ /* 0x000fe200078e0a02 */
[----:B------:R-:W-:Y:S01]  /*6170*/  ISETP.GE.AND P4, PT, R10, RZ, PT ;  /* 0x000000ff0a00720c */ /* 0x000fe20003f86270 */
[----:B------:R-:W-:Y:S01]  /*6180*/  IMAD.HI.U32 R9, R20, R17, RZ ;  /* 0x0000001114097227 */ /* 0x000fe200078e00ff */
[----:B------:R1:W-:Y:S03]  /*6190*/  STL [R1+0x264], R11 ;  /* 0x0002640b01007387 */ /* 0x0003e60000100800 */
[----:B------:R-:W-:-:S02]  /*61a0*/  @!P0 IMAD.IADD R4, R4, 0x1, -R0 ;  /* 0x0000000104048824 */ /* 0x000fc400078e0a00 */
[--C-:B------:R-:W-:Y:S01]  /*61b0*/  @!P1 IMAD.IADD R5, R5, 0x1, -R0.reuse ;  /* 0x0000000105059824 */ /* 0x100fe200078e0a00 */
[----:B------:R-:W-:Y:S01]  /*61c0*/  ISETP.GE.AND P1, PT, R8, RZ, PT ;  /* 0x000000ff0800720c */ /* 0x000fe20003f26270 */
[----:B------:R-:W-:Y:S01]  /*61d0*/  IMAD.MOV R9, RZ, RZ, -R9 ;  /* 0x000000ffff097224 */ /* 0x000fe200078e0a09 */
[----:B------:R-:W-:Y:S01]  /*61e0*/  ISETP.GT.U32.AND P0, PT, R0, R4, PT ;  /* 0x000000040000720c */ /* 0x000fe20003f04070 */
[----:B------:R-:W-:Y:S02]  /*61f0*/  @!P5 IMAD.IADD R3, R3, 0x1, -R0 ;  /* 0x000000010303d824 */ /* 0x000fe400078e0a00 */
[----:B------:R-:W-:-:S03]  /*6200*/  IMAD.HI.U32 R10, R20, R18, RZ ;  /* 0x00000012140a7227 */ /* 0x000fc600078e00ff */
[C---:B------:R-:W-:Y:S01]  /*6210*/  ISETP.GT.U32.AND P5, PT, R0.reuse, R3, PT ;  /* 0x000000030000720c */ /* 0x040fe20003fa4070 */
[----:B------:R-:W-:Y:S02]  /*6220*/  IMAD R17, R0, R9, R17 ;  /* 0x0000000900117224 */ /* 0x000fe400078e0211 */
[----:B0-----:R-:W-:Y:S01]  /*6230*/  IMAD.MOV.U32 R12, RZ, RZ, R5 ;  /* 0x000000ffff0c7224 */ /* 0x001fe200078e0005 */
[----:B------:R-:W-:Y:S01]  /*6240*/  IADD3 R5, R28, 0x98, RZ ;  /* 0x000000981c057810 */ /* 0x000fe20007ffe0ff */
[----:B------:R-:W-:Y:S02]  /*6250*/  IMAD.MOV R8, RZ, RZ, -R10 ;  /* 0x000000ffff087224 */ /* 0x000fe400078e0a0a */
[----:B------:R-:W-:Y:S01]  /*6260*/  @!P2 IMAD.MOV R12, RZ, RZ, -R12 ;  /* 0x000000ffff0ca224 */ /* 0x000fe200078e0a0c */
[C---:B------:R-:W-:Y:S01]  /*6270*/  ISETP.GT.U32.AND P2, PT, R0.reuse, R17, PT ;  /* 0x000000110000720c */ /* 0x040fe20003f44070 */
[----:B------:R-:W-:Y:S01]  /*6280*/  IMAD R18, R0, R8, R18 ;  /* 0x0000000800127224 */ /* 0x000fe200078e0212 */
[----:B------:R-:W-:Y:S01]  /*6290*/  IADD3 R8, R28, 0x99, RZ ;  /* 0x000000991c087810 */ /* 0x000fe20007ffe0ff */
[--C-:B------:R-:W-:Y:S01]  /*62a0*/  @!P0 IMAD.IADD R4, R4, 0x1, -R0.reuse ;  /* 0x0000000104048824 */ /* 0x100fe200078e0a00 */
[----:B------:R-:W-:Y:S01]  /*62b0*/  IABS R10, R5 ;  /* 0x00000005000a7213 */ /* 0x000fe20000000000 */
[----:B------:R-:W-:Y:S01]  /*62c0*/  @!P5 IMAD.IADD R3, R3, 0x1, -R0 ;  /* 0x000000010303d824 */ /* 0x000fe200078e0a00 */
[C---:B------:R-:W-:Y:S01]  /*62d0*/  ISETP.GT.U32.AND P0, PT, R0.reuse, R18, PT ;  /* 0x000000120000720c */ /* 0x040fe20003f04070 */
[----:B------:R-:W-:Y:S01]  /*62e0*/  IMAD R2, R0, R2, R6 ;  /* 0x0000000200027224 */ /* 0x000fe200078e0206 */
[----:B------:R-:W-:Y:S01]  /*62f0*/  STL [R1+0x268], R12 ;  /* 0x0002680c01007387 */ /* 0x000fe20000100800 */
[----:B-1----:R-:W-:Y:S01]  /*6300*/  IMAD.MOV.U32 R11, RZ, RZ, R3 ;  /* 0x000000ffff0b7224 */ /* 0x002fe200078e0003 */
[----:B------:R-:W-:Y:S01]  /*6310*/  ISETP.GE.AND P5, PT, R7, RZ, PT ;  /* 0x000000ff0700720c */ /* 0x000fe20003fa6270 */
[----:B------:R-:W-:Y:S01]  /*6320*/  IMAD.MOV.U32 R15, RZ, RZ, R4 ;  /* 0x000000ffff0f7224 */ /* 0x000fe200078e0004 */
[----:B------:R-:W-:Y:S01]  /*6330*/  IADD3 R7, R28, 0x96, RZ ;  /* 0x000000961c077810 */ /* 0x000fe20007ffe0ff */
[----:B------:R-:W-:-:S02]  /*6340*/  @!P2 IMAD.IADD R17, R17, 0x1, -R0 ;  /* 0x000000011111a824 */ /* 0x000fc400078e0a00 */
[----:B------:R-:W-:Y:S01]  /*6350*/  @!P3 IMAD.MOV R11, RZ, RZ, -R11 ;  /* 0x000000ffff0bb224 */ /* 0x000fe200078e0a0b */
[----:B------:R-:W-:Y:S01]  /*6360*/  ISETP.GE.AND P3, PT, R8, RZ, PT ;  /* 0x000000ff0800720c */ /* 0x000fe20003f66270 */
[----:B------:R-:W-:Y:S01]  /*6370*/  @!P6 IMAD.MOV R15, RZ, RZ, -R15 ;  /* 0x000000ffff0fe224 */ /* 0x000fe200078e0a0f */
[----:B------:R-:W-:Y:S01]  /*6380*/  ISETP.GT.U32.AND P2, PT, R0, R17, PT ;  /* 0x000000110000720c */ /* 0x000fe20003f44070 */
[----:B------:R-:W-:Y:S01]  /*6390*/  @!P0 IMAD.IADD R18, R18, 0x1, -R0 ;  /* 0x0000000112128824 */ /* 0x000fe200078e0a00 */
[----:B------:R-:W-:Y:S01]  /*63a0*/  IABS R8, R8 ;  /* 0x0000000800087213 */ /* 0x000fe20000000000 */
[----:B------:R-:W-:Y:S01]  /*63b0*/  IMAD.HI.U32 R6, R20, R10, RZ ;  /* 0x0000000a14067227 */ /* 0x000fe200078e00ff */
[C---:B------:R-:W-:Y:S01]  /*63c0*/  ISETP.GT.U32.AND P6, PT, R0.reuse, R2, PT ;  /* 0x000000020000720c */ /* 0x040fe20003fc4070 */
[----:B------:R0:W-:Y:S01]  /*63d0*/  STL [R1+0x26c], R11 ;  /* 0x00026c0b01007387 */ /* 0x0001e20000100800 */
[----:B------:R-:W-:Y:S01]  /*63e0*/  ISETP.GT.U32.AND P0, PT, R0, R18, PT ;  /* 0x000000120000720c */ /* 0x000fe20003f04070 */
[----:B------:R-:W-:Y:S01]  /*63f0*/  IMAD.HI.U32 R9, R20, R8, RZ ;  /* 0x0000000814097227 */ /* 0x000fe200078e00ff */
[----:B------:R-:W-:Y:S01]  /*6400*/  IABS R13, R7 ;  /* 0x00000007000d7213 */ /* 0x000fe20000000000 */
[----:B------:R1:W-:Y:S02]  /*6410*/  STL [R1+0x260], R15 ;  /* 0x0002600f01007387 */ /* 0x0003e40000100800 */
[----:B------:R-:W-:-:S02]  /*6420*/  IMAD.MOV R9, RZ, RZ, -R9 ;  /* 0x000000ffff097224 */ /* 0x000fc400078e0a09 */
[----:B------:R-:W-:Y:S02]  /*6430*/  IMAD.MOV R6, RZ, RZ, -R6 ;  /* 0x000000ffff067224 */ /* 0x000fe400078e0a06 */
[----:B------:R-:W-:Y:S01]  /*6440*/  @!P2 IMAD.IADD R17, R17, 0x1, -R0 ;  /* 0x000000011111a824 */ /* 0x000fe200078e0a00 */
[----:B------:R-:W-:Y:S01]  /*6450*/  ISETP.GE.AND P2, PT, R5, RZ, PT ;  /* 0x000000ff0500720c */ /* 0x000fe20003f46270 */
[C---:B------:R-:W-:Y:S01]  /*6460*/  IMAD R5, R0.reuse, R9, R8 ;  /* 0x0000000900057224 */ /* 0x040fe200078e0208 */
[----:B0-----:R-:W-:Y:S01]  /*6470*/  IABS R11, R14 ;  /* 0x0000000e000b7213 */ /* 0x001fe20000000000 */
[----:B------:R-:W-:Y:S01]  /*6480*/  IMAD R10, R0, R6, R10 ;  /* 0x00000006000a7224 */ /* 0x000fe200078e020a */
[----:B------:R-:W-:Y:S01]  /*6490*/  IADD3 R8, R28, 0x94, RZ ;  /* 0x000000941c087810 */ /* 0x000fe20007ffe0ff */
[--C-:B------:R-:W-:Y:S01]  /*64a0*/  @!P0 IMAD.IADD R18, R18, 0x1, -R0.reuse ;  /* 0x0000000112128824 */ /* 0x100fe200078e0a00 */
[----:B------:R-:W-:Y:S01]  /*64b0*/  ISETP.GT.U32.AND P0, PT, R0, R5, PT ;  /* 0x000000050000720c */ /* 0x000fe20003f04070 */
[----:B------:R-:W-:Y:S01]  /*64c0*/  @!P6 IMAD.IADD R2, R2, 0x1, -R0 ;  /* 0x000000010202e824 */ /* 0x000fe200078e0a00 */
[----:B------:R-:W-:Y:S01]  /*64d0*/  ISETP.GT.U32.AND P6, PT, R0, R10, PT ;  /* 0x0000000a0000720c */ /* 0x000fe20003fc4070 */
[----:B------:R-:W-:Y:S01]  /*64e0*/  IMAD.HI.U32 R12, R20, R11, RZ ;  /* 0x0000000b140c7227 */ /* 0x000fe200078e00ff */
[----:B-1----:R-:W-:-:S02]  /*64f0*/  IABS R15, R8 ;  /* 0x00000008000f7213 */ /* 0x002fc40000000000 */
[C---:B------:R-:W-:Y:S01]  /*6500*/  IADD3 R6, R28.reuse, 0x93, RZ ;  /* 0x000000931c067810 */ /* 0x040fe20007ffe0ff */
[----:B------:R-:W-:Y:S01]  /*6510*/  IMAD.MOV R4, RZ, RZ, -R12 ;  /* 0x000000ffff047224 */ /* 0x000fe200078e0a0c */
[----:B------:R-:W-:Y:S01]  /*6520*/  IADD3 R12, R28, 0x95, RZ ;  /* 0x000000951c0c7810 */ /* 0x000fe20007ffe0ff */
[----:B------:R-:W-:Y:S01]  /*6530*/  IMAD.MOV.U32 R21, RZ, RZ, R17 ;  /* 0x000000ffff157224 */ /* 0x000fe200078e0011 */
[----:B------:R-:W-:Y:S01]  /*6540*/  IABS R16, R6 ;  /* 0x0000000600107213 */ /* 0x000fe20000000000 */
[----:B------:R-:W-:Y:S01]  /*6550*/  IMAD.HI.U32 R3, R20, R13, RZ ;  /* 0x0000000d14037227 */ /* 0x000fe200078e00ff */
[----:B------:R-:W-:-:S03]  /*6560*/  IABS R9, R12 ;  /* 0x0000000c00097213 */ /* 0x000fc60000000000 */
[--C-:B------:R-:W-:Y:S01]  /*6570*/  @!P0 IMAD.IADD R5, R5, 0x1, -R0.reuse ;  /* 0x0000000105058824 */ /* 0x100fe200078e0a00 */
[----:B------:R-:W-:Y:S01]  /*6580*/  ISETP.GT.U32.AND P0, PT, R0, R2, PT ;  /* 0x000000020000720c */ /* 0x000fe20003f04070 */
[----:B------:R-:W-:Y:S02]  /*6590*/  @!P6 IMAD.IADD R10, R10, 0x1, -R0 ;  /* 0x000000010a0ae824 */ /* 0x000fe400078e0a00 */
[----:B------:R-:W-:Y:S01]  /*65a0*/  @!P4 IMAD.MOV R21, RZ, RZ, -R21 ;  /* 0x000000ffff15c224 */ /* 0x000fe200078e0a15 */
[C---:B------:R-:W-:Y:S01]  /*65b0*/  ISETP.GT.U32.AND P4, PT, R0.reuse, R5, PT ;  /* 0x000000050000720c */ /* 0x040fe20003f84070 */
[----:B------:R-:W-:Y:S01]  /*65c0*/  IMAD.MOV R3, RZ, RZ, -R3 ;  /* 0x000000ffff037224 */ /* 0x000fe200078e0a03 */
[----:B------:R-:W-:Y:S01]  /*65d0*/  ISETP.GT.U32.AND P6, PT, R0, R10, PT ;  /* 0x0000000a0000720c */ /* 0x000fe20003fc4070 */
[C---:B------:R-:W-:Y:S01]  /*65e0*/  IMAD.HI.U32 R19, R20.reuse, R9, RZ ;  /* 0x0000000914137227 */ /* 0x040fe200078e00ff */
[----:B------:R-:W-:Y:S03]  /*65f0*/  STL [R1+0x250], R21 ;  /* 0x0002501501007387 */ /* 0x000fe60000100800 */
[----:B------:R-:W-:-:S04]  /*6600*/  IMAD.HI.U32 R17, R20, R15, RZ ;  /* 0x0000000f14117227 */ /* 0x000fc800078e00ff */
[C---:B------:R-:W-:Y:S02]  /*6610*/  IMAD R13, R0.reuse, R3, R13 ;  /* 0x00000003000d7224 */ /* 0x040fe400078e020d */
[----:B------:R-:W-:Y:S01]  /*6620*/  IMAD R11, R0, R4, R11 ;  /* 0x00000004000b7224 */ /* 0x000fe200078e020b */
[----:B------:R-:W-:Y:S01]  /*6630*/  IADD3 R4, R28, 0x92, RZ ;  /* 0x000000921c047810 */ /* 0x000fe20007ffe0ff */
[----:B------:R-:W-:Y:S02]  /*6640*/  IMAD.MOV R19, RZ, RZ, -R19 ;  /* 0x000000ffff137224 */ /* 0x000fe400078e0a13 */
[----:B------:R-:W-:Y:S01]  /*6650*/  IMAD.MOV R17, RZ, RZ, -R17 ;  /* 0x000000ffff117224 */ /* 0x000fe200078e0a11 */
[----:B------:R-:W-:Y:S01]  /*6660*/  IABS R3, R4 ;  /* 0x0000000400037213 */ /* 0x000fe20000000000 */
[----:B------:R-:W-:Y:S01]  /*6670*/  @!P0 IMAD.IADD R2, R2, 0x1, -R0 ;  /* 0x0000000102028824 */ /* 0x000fe200078e0a00 */
[C---:B------:R-:W-:Y:S01]  /*6680*/  ISETP.GT.U32.AND P0, PT, R0.reuse, R13, PT ;  /* 0x0000000d0000720c */ /* 0x040fe20003f04070 */
[----:B------:R-:W-:Y:S01]  /*6690*/  @!P1 IMAD.MOV R18, RZ, RZ, -R18 ;  /* 0x000000ffff129224 */ /* 0x000fe200078e0a12 */
[C---:B------:R-:W-:Y:S01]  /*66a0*/  ISETP.GT.U32.AND P1, PT, R0.reuse, R11, PT ;  /* 0x0000000b0000720c */ /* 0x040fe20003f24070 */
[----:B------:R-:W-:-:S02]  /*66b0*/  IMAD R9, R0, R19, R9 ;  /* 0x0000001300097224 */ /* 0x000fc400078e0209 */
[C---:B------:R-:W-:Y:S01]  /*66c0*/  IMAD R15, R0.reuse, R17, R15 ;  /* 0x00000011000f7224 */ /* 0x040fe200078e020f */
[----:B------:R0:W-:Y:S01]  /*66d0*/  STL [R1+0x24c], R18 ;  /* 0x00024c1201007387 */ /* 0x0001e20000100800 */
[--C-:B------:R-:W-:Y:S01]  /*66e0*/  @!P4 IMAD.IADD R5, R5, 0x1, -R0.reuse ;  /* 0x000000010505c824 */ /* 0x100fe200078e0a00 */
[----:B------:R-:W-:Y:S01]  /*66f0*/  ISETP.GT.U32.AND P4, PT, R0, R9, PT ;  /* 0x000000090000720c */ /* 0x000fe20003f84070 */
[----:B------:R-:W-:Y:S01]  /*6700*/  @!P6 IMAD.IADD R10, R10, 0x1, -R0 ;  /* 0x000000010a0ae824 */ /* 0x000fe200078e0a00 */
[----:B------:R-:W-:Y:S01]  /*6710*/  ISETP.GT.U32.AND P6, PT, R0, R15, PT ;  /* 0x0000000f0000720c */ /* 0x000fe20003fc4070 */
[----:B------:R-:W-:Y:S02]  /*6720*/  IMAD.MOV.U32 R22, RZ, RZ, R2 ;  /* 0x000000ffff167224 */ /* 0x000fe400078e0002 */
[--C-:B------:R-:W-:Y:S01]  /*6730*/  @!P0 IMAD.IADD R13, R13, 0x1, -R0.reuse ;  /* 0x000000010d0d8824 */ /* 0x100fe200078e0a00 */
[----:B------:R-:W-:Y:S01]  /*6740*/  ISETP.GE.AND P0, PT, R7, RZ, PT ;  /* 0x000000ff0700720c */ /* 0x000fe20003f06270 */
[----:B------:R-:W-:Y:S01]  /*6750*/  @!P1 IMAD.IADD R11, R11, 0x1, -R0 ;  /* 0x000000010b0b9824 */ /* 0x000fe200078e0a00 */
[----:B------:R-:W-:Y:S01]  /*6760*/  ISETP.GE.AND P1, PT, R14, RZ, PT ;  /* 0x000000ff0e00720c */ /* 0x000fe20003f26270 */
[----:B0-----:R-:W-:Y:S01]  /*6770*/  IMAD.HI.U32 R18, R20, R16, RZ ;  /* 0x0000001014127227 */ /* 0x001fe200078e00ff */
[----:B------:R-:W-:-:S02]  /*6780*/  IADD3 R14, R28, 0x91, RZ ;  /* 0x000000911c0e7810 */ /* 0x000fc40007ffe0ff */
[----:B------:R-:W-:Y:S01]  /*6790*/  IADD3 R7, R28, 0x90, RZ ;  /* 0x000000901c077810 */ /* 0x000fe20007ffe0ff */
[----:B------:R-:W-:Y:S01]  /*67a0*/  IMAD.MOV R18, RZ, RZ, -R18 ;  /* 0x000000ffff127224 */ /* 0x000fe200078e0a12 */
[----:B------:R-:W-:Y:S01]  /*67b0*/  IABS R2, R14 ;  /* 0x0000000e00027213 */ /* 0x000fe20000000000 */
[----:B------:R-:W-:Y:S01]  /*67c0*/  @!P5 IMAD.MOV R22, RZ, RZ, -R22 ;  /* 0x000000ffff16d224 */ /* 0x000fe200078e0a16 */
[C---:B------:R-:W-:Y:S01]  /*67d0*/  ISETP.GT.U32.AND P5, PT, R0.reuse, R13, PT ;  /* 0x0000000d0000720c */ /* 0x040fe20003fa4070 */
[--C-:B------:R-:W-:Y:S01]  /*67e0*/  @!P4 IMAD.IADD R9, R9, 0x1, -R0.reuse ;  /* 0x000000010909c824 */ /* 0x100fe200078e0a00 */
[C---:B------:R-:W-:Y:S01]  /*67f0*/  ISETP.GT.U32.AND P4, PT, R0.reuse, R11, PT ;  /* 0x0000000b0000720c */ /* 0x040fe20003f84070 */
[----:B------:R-:W-:Y:S01]  /*6800*/  IMAD.MOV.U32 R21, RZ, RZ, R5 ;  /* 0x000000ffff157224 */ /* 0x000fe200078e0005 */
[----:B------:R-:W-:Y:S01]  /*6810*/  STL [R1+0x248], R22 ;  /* 0x0002481601007387 */ /* 0x000fe20000100800 */
[----:B------:R-:W-:Y:S01]  /*6820*/  @!P6 IMAD.IADD R15, R15, 0x1, -R0 ;  /* 0x000000010f0fe824 */ /* 0x000fe200078e0a00 */
[----:B------:R-:W-:Y:S01]  /*6830*/  ISETP.GT.U32.AND P6, PT, R0, R9, PT ;  /* 0x000000090000720c */ /* 0x000fe20003fc4070 */
[----:B------:R-:W-:Y:S01]  /*6840*/  IMAD.HI.U32 R19, R20, R3, RZ ;  /* 0x0000000314137227 */ /* 0x000fe200078e00ff */
[----:B------:R-:W-:-:S03]  /*6850*/  IABS R5, R7 ;  /* 0x0000000700057213 */ /* 0x000fc60000000000 */
[C---:B------:R-:W-:Y:S02]  /*6860*/  IMAD R16, R0.reuse, R18, R16 ;  /* 0x0000001200107224 */ /* 0x040fe400078e0210 */
[----:B------:R-:W-:Y:S01]  /*6870*/  @!P3 IMAD.MOV R21, RZ, RZ, -R21 ;  /* 0x000000ffff15b224 */ /* 0x000fe200078e0a15 */
[C---:B------:R-:W-:Y:S01]  /*6880*/  ISETP.GT.U32.AND P3, PT, R0.reuse, R15, PT ;  /* 0x0000000f0000720c */ /* 0x040fe20003f64070 */
[----:B------:R-:W-:Y:S02]  /*6890*/  IMAD.MOV R19, RZ, RZ, -R19 ;  /* 0x000000ffff137224 */ /* 0x000fe400078e0a13 */
[----:B------:R-:W-:Y:S01]  /*68a0*/  @!P2 IMAD.MOV R10, RZ, RZ, -R10 ;  /* 0x000000ffff0aa224 */ /* 0x000fe200078e0a0a */
[C---:B------:R-:W-:Y:S01]  /*68b0*/  ISETP.GT.U32.AND P2, PT, R0.reuse, R16, PT ;  /* 0x000000100000720c */ /* 0x040fe20003f44070 */
[----:B------:R-:W-:Y:S01]  /*68c0*/  IMAD R3, R0, R19, R3 ;  /* 0x0000001300037224 */ /* 0x000fe200078e0203 */
[----:B------:R-:W-:Y:S01]  /*68d0*/  STL [R1+0x244], R21 ;  /* 0x0002441501007387 */ /* 0x000fe20000100800 */
[----:B------:R-:W-:-:S02]  /*68e0*/  @!P5 IMAD.IADD R13, R13, 0x1, -R0 ;  /* 0x000000010d0dd824 */ /* 0x000fc400078e0a00 */
[--C-:B------:R-:W-:Y:S01]  /*68f0*/  @!P4 IMAD.IADD R11, R11, 0x1, -R0.reuse ;  /* 0x000000010b0bc824 */ /* 0x100fe200078e0a00 */
[----:B------:R-:W-:Y:S01]  /*6900*/  ISETP.GT.U32.AND P5, PT, R0, R3, PT ;  /* 0x000000030000720c */ /* 0x000fe20003fa4070 */
[----:B------:R0:W-:Y:S01]  /*6910*/  STL [R1+0x240], R10 ;  /* 0x0002400a01007387 */ /* 0x0001e20000100800 */
[----:B------:R-:W-:Y:S01]  /*6920*/  ISETP.GE.AND P4, PT, R12, RZ, PT ;  /* 0x000000ff0c00720c */ /* 0x000fe20003f86270 */
[--C-:B------:R-:W-:Y:S01]  /*6930*/  @!P6 IMAD.IADD R9, R9, 0x1, -R0.reuse ;  /* 0x000000010909e824 */ /* 0x100fe200078e0a00 */
[----:B------:R-:W-:Y:S01]  /*6940*/  ISETP.GE.AND P6, PT, R8, RZ, PT ;  /* 0x000000ff0800720c */ /* 0x000fe20003fc6270 */
[--C-:B------:R-:W-:Y:S01]  /*6950*/  @!P3 IMAD.IADD R15, R15, 0x1, -R0.reuse ;  /* 0x000000010f0fb824 */ /* 0x100fe200078e0a00 */
[----:B------:R-:W-:Y:S01]  /*6960*/  ISETP.GE.AND P3, PT, R6, RZ, PT ;  /* 0x000000ff0600720c */ /* 0x000fe20003f66270 */
[----:B------:R-:W-:Y:S01]  /*6970*/  @!P2 IMAD.IADD R16, R16, 0x1, -R0 ;  /* 0x000000011010a824 */ /* 0x000fe200078e0a00 */
[----:B------:R-:W-:Y:S01]  /*6980*/  ISETP.GE.AND P2, PT, R4, RZ, PT ;  /* 0x000000ff0400720c */ /* 0x000fe20003f46270 */
[----:B------:R-:W-:-:S02]  /*6990*/  IMAD.MOV.U32 R18, RZ, RZ, R11 ;  /* 0x000000ffff127224 */ /* 0x000fc400078e000b */
[----:B0-----:R-:W-:-:S04]  /*69a0*/  IMAD.HI.U32 R10, R20, R2, RZ ;  /* 0x00000002140a7227 */ /* 0x001fc800078e00ff */
[----:B------:R-:W-:-:S04]  /*69b0*/  IMAD.HI.U32 R8, R20, R5, RZ ;  /* 0x0000000514087227 */ /* 0x000fc800078e00ff */
[----:B------:R-:W-:Y:S01]  /*69c0*/  IMAD.MOV R6, RZ, RZ, -R10 ;  /* 0x000000ffff067224 */ /* 0x000fe200078e0a0a */
[----:B------:R-:W-:Y:S01]  /*69d0*/  IADD3 R10, R28, 0x8d, RZ ;  /* 0x0000008d1c0a7810 */ /* 0x000fe20007ffe0ff */
[----:B------:R-:W-:Y:S01]  /*69e0*/  @!P1 IMAD.MOV R18, RZ, RZ, -R18 ;  /* 0x000000ffff129224 */ /* 0x000fe200078e0a12 */
[C---:B------:R-:W-:Y:S01]  /*69f0*/  ISETP.GT.U32.AND P1, PT, R0.reuse, R16, PT ;  /* 0x000000100000720c */ /* 0x040fe20003f24070 */
[----:B------:R-:W-:Y:S02]  /*6a00*/  IMAD.MOV R4, RZ, RZ, -R8 ;  /* 0x000000ffff047224 */ /* 0x000fe400078e0a08 */
[----:B------:R-:W-:Y:S01]  /*6a10*/  IMAD R6, R0, R6, R2 ;  /* 0x0000000600067224 */ /* 0x000fe200078e0202 */
[----:B------:R-:W-:Y:S01]  /*6a20*/  STL [R1+0x23c], R18 ;  /* 0x00023c1201007387 */ /* 0x000fe20000100800 */
[----:B------:R-:W-:Y:S01]  /*6a30*/  IMAD.MOV.U32 R17, RZ, RZ, R13 ;  /* 0x000000ffff117224 */ /* 0x000fe200078e000d */
[----:B------:R-:W-:Y:S01]  /*6a40*/  IADD3 R2, R28, 0x8e, RZ ;  /* 0x0000008e1c027810 */ /* 0x000fe20007ffe0ff */
[----:B------:R-:W-:Y:S01]  /*6a50*/  @!P5 IMAD.IADD R3, R3, 0x1, -R0 ;  /* 0x000000010303d824 */ /* 0x000fe200078e0a00 */
[----:B------:R-:W-:Y:S01]  /*6a60*/  ISETP.GE.AND P5, PT, R14, RZ, PT ;  /* 0x000000ff0e00720c */ /* 0x000fe20003fa6270 */
[----:B------:R-:W-:Y:S01]  /*6a70*/  IMAD R5, R0, R4, R5 ;  /* 0x0000000400057224 */ /* 0x000fe200078e0205 */
[C---:B------:R-:W-:Y:S01]  /*6a80*/  IADD3 R4, R28.reuse, 0x8f, RZ ;  /* 0x0000008f1c047810 */ /* 0x040fe20007ffe0ff */
[----:B------:R-:W-:Y:S01]  /*6a90*/  IMAD.MOV.U32 R8, RZ, RZ, R15 ;  /* 0x000000ffff087224 */ /* 0x000fe200078e000f */
[----:B------:R-:W-:Y:S01]  /*6aa0*/  IADD3 R13, R28, 0x88, RZ ;  /* 0x000000881c0d7810 */ /* 0x000fe20007ffe0ff */
[----:B------:R-:W-:Y:S01]  /*6ab0*/  @!P4 IMAD.MOV R9, RZ, RZ, -R9 ;  /* 0x000000ffff09c224 */ /* 0x000fe200078e0a09 */
[C---:B------:R-:W-:Y:S01]  /*6ac0*/  ISETP.GT.U32.AND P4, PT, R0.reuse, R6, PT ;  /* 0x000000060000720c */ /* 0x040fe20003f84070 */
[----:B------:R-:W-:Y:S01]  /*6ad0*/  @!P0 IMAD.MOV R17, RZ, RZ, -R17 ;  /* 0x000000ffff118224 */ /* 0x000fe200078e0a11 */
[C---:B------:R-:W-:Y:S01]  /*6ae0*/  ISETP.GT.U32.AND P0, PT, R0.reuse, R3, PT ;  /* 0x000000030000720c */ /* 0x040fe20003f04070 */
[----:B------:R-:W-:Y:S01]  /*6af0*/  @!P6 IMAD.MOV R8, RZ, RZ, -R8 ;  /* 0x000000ffff08e224 */ /* 0x000fe200078e0a08 */
[----:B------:R-:W-:Y:S01]  /*6b00*/  ISETP.GT.U32.AND P6, PT, R0, R5, PT ;  /* 0x000000050000720c */ /* 0x000fe20003fc4070 */
[----:B------:R-:W-:Y:S01]  /*6b10*/  @!P1 IMAD.IADD R16, R16, 0x1, -R0 ;  /* 0x0000000110109824 */ /* 0x000fe200078e0a00 */
[----:B------:R-:W-:Y:S01]  /*6b20*/  STL [R1+0x238], R17 ;  /* 0x0002381101007387 */ /* 0x000fe20000100800 */
[----:B------:R-:W-:-:S02]  /*6b30*/  ISETP.GE.AND P1, PT, R7, RZ, PT ;  /* 0x000000ff0700720c */ /* 0x000fc40003f26270 */
[----:B------:R-:W-:Y:S01]  /*6b40*/  IABS R7, R2 ;  /* 0x0000000200077213 */ /* 0x000fe20000000000 */
[----:B------:R0:W-:Y:S01]  /*6b50*/  STL [R1+0x234], R9 ;  /* 0x0002340901007387 */ /* 0x0001e20000100800 */
[----:B------:R-:W-:Y:S02]  /*6b60*/  IABS R11, R4 ;  /* 0x00000004000b7213 */ /* 0x000fe40000000000 */
[--C-:B------:R-:W-:Y:S01]  /*6b70*/  @!P4 IMAD.IADD R6, R6, 0x1, -R0.reuse ;  /* 0x000000010606c824 */ /* 0x100fe200078e0a00 */
[----:B------:R1:W-:Y:S01]  /*6b80*/  STL [R1+0x218], R8 ;  /* 0x0002180801007387 */ /* 0x0003e20000100800 */
[--C-:B------:R-:W-:Y:S01]  /*6b90*/  @!P0 IMAD.IADD R3, R3, 0x1, -R0.reuse ;  /* 0x0000000103038824 */ /* 0x100fe200078e0a00 */
[----:B------:R-:W-:Y:S01]  /*6ba0*/  ISETP.GE.AND P0, PT, R4, RZ, PT ;  /* 0x000000ff0400720c */ /* 0x000fe20003f06270 */
[----:B------:R-:W-:Y:S01]  /*6bb0*/  @!P6 IMAD.IADD R5, R5, 0x1, -R0 ;  /* 0x000000010505e824 */ /* 0x000fe200078e0a00 */
[----:B------:R-:W-:Y:S01]  /*6bc0*/  ISETP.GT.U32.AND P6, PT, R0, R6, PT ;  /* 0x000000060000720c */ /* 0x000fe20003fc4070 */
[----:B------:R-:W-:Y:S01]  /*6bd0*/  IMAD.MOV.U32 R4, RZ, RZ, R7 ;  /* 0x000000ffff047224 */ /* 0x000fe200078e0007 */
[----:B------:R-:W-:Y:S01]  /*6be0*/  ISETP.GE.AND P4, PT, R2, RZ, PT ;  /* 0x000000ff0200720c */ /* 0x000fe20003f86270 */
[----:B------:R-:W-:Y:S01]  /*6bf0*/  IMAD.HI.U32 R7, R20, R11, RZ ;  /* 0x0000000b14077227 */ /* 0x000fe200078e00ff */
[----:B0-----:R-:W-:-:S03]  /*6c00*/  IADD3 R9, R28, 0x8b, RZ ;  /* 0x0000008b1c097810 */ /* 0x001fc60007ffe0ff */
[----:B-1----:R-:W-:Y:S01]  /*6c10*/  IMAD.MOV.U32 R8, RZ, RZ, R16 ;  /* 0x000000ffff087224 */ /* 0x002fe200078e0010 */
[----:B------:R-:W-:Y:S01]  /*6c20*/  IADD3 R16, R28, 0x89, RZ ;  /* 0x000000891c107810 */ /* 0x000fe20007ffe0ff */
[----:B------:R-:W-:-:S04]  /*6c30*/  IMAD.HI.U32 R2, R20, R4, RZ ;  /* 0x0000000414027227 */ /* 0x000fc800078e00ff */
[----:B------:R-:W-:Y:S01]  /*6c40*/  @!P3 IMAD.MOV R8, RZ, RZ, -R8 ;  /* 0x000000ffff08b224 */ /* 0x000fe200078e0a08 */
[----:B------:R-:W-:Y:S01]  /*6c50*/  ISETP.GT.U32.AND P3, PT, R0, R5, PT ;  /* 0x000000050000720c */ /* 0x000fe20003f64070 */
[----:B------:R-:W-:Y:S02]  /*6c60*/  @!P6 IMAD.IADD R6, R6, 0x1, -R0 ;  /* 0x000000010606e824 */ /* 0x000fe400078e0a00 */
[----:B------:R-:W-:Y:S01]  /*6c70*/  IMAD.MOV R2, RZ, RZ, -R2 ;  /* 0x000000ffff027224 */ /* 0x000fe200078e0a02 */
[----:B------:R0:W-:Y:S01]  /*6c80*/  STL [R1+0x21c], R8 ;  /* 0x00021c0801007387 */ /* 0x0001e20000100800 */
[----:B------:R-:W-:Y:S02]  /*6c90*/  IMAD.MOV.U32 R12, RZ, RZ, R6 ;  /* 0x000000ffff0c7224 */ /* 0x000fe400078e0006 */
[----:B------:R-:W-:Y:S01]  /*6ca0*/  IMAD R4, R0, R2, R4 ;  /* 0x0000000200047224 */ /* 0x000fe200078e0204 */
[----:B------:R-:W-:Y:S01]  /*6cb0*/  IADD3 R2, R28, 0x8a, RZ ;  /* 0x0000008a1c027810 */ /* 0x000fe20007ffe0ff */
[----:B------:R-:W-:-:S03]  /*6cc0*/  @!P5 IMAD.MOV R12, RZ, RZ, -R12 ;  /* 0x000000ffff0cd224 */ /* 0x000fc600078e0a0c */
[----:B------:R-:W-:Y:S01]  /*6cd0*/  ISETP.GT.U32.AND P5, PT, R0, R4, PT ;  /* 0x000000040000720c */ /* 0x000fe20003fa4070 */
[----:B------:R-:W-:Y:S02]  /*6ce0*/  @!P3 IMAD.IADD R5, R5, 0x1, -R0 ;  /* 0x000000010505b824 */ /* 0x000fe400078e0a00 */
[----:B0-----:R-:W-:Y:S02]  /*6cf0*/  IMAD.MOV.U32 R8, RZ, RZ, R3 ;  /* 0x000000ffff087224 */ /* 0x001fe400078e0003 */
[----:B------:R-:W-:Y:S01]  /*6d00*/  IMAD.MOV R3, RZ, RZ, -R7 ;  /* 0x000000ffff037224 */ /* 0x000fe200078e0a07 */
[----:B------:R-:W-:Y:S01]  /*6d10*/  IADD3 R7, R28, 0x8c, RZ ;  /* 0x0000008c1c077810 */ /* 0x000fe20007ffe0ff */
[----:B------:R-:W-:Y:S01]  /*6d20*/  @!P2 IMAD.MOV R8, RZ, RZ, -R8 ;  /* 0x000000ffff08a224 */ /* 0x000fe200078e0a08 */
[----:B------:R-:W-:Y:S01]  /*6d30*/  ISETP.GE.AND P2, PT, R10, RZ, PT ;  /* 0x000000ff0a00720c */ /* 0x000fe20003f46270 */
[----:B------:R-:W-:Y:S01]  /*6d40*/  IMAD R11, R0, R3, R11 ;  /* 0x00000003000b7224 */ /* 0x000fe200078e020b */
[----:B------:R-:W-:-:S02]  /*6d50*/  IABS R10, R10 ;  /* 0x0000000a000a7213 */ /* 0x000fc40000000000 */
[----:B------:R0:W-:Y:S01]  /*6d60*/  STL [R1+0x220], R8 ;  /* 0x0002200801007387 */ /* 0x0001e20000100800 */
[----:B------:R-:W-:Y:S01]  /*6d70*/  @!P5 IMAD.IADD R4, R4, 0x1, -R0 ;  /* 0x000000010404d824 */ /* 0x000fe200078e0a00 */
[----:B------:R-:W-:Y:S01]  /*6d80*/  ISETP.GT.U32.AND P6, PT, R0, R11, PT ;  /* 0x0000000b0000720c */ /* 0x000fe20003fc4070 */
[----:B------:R-:W-:Y:S01]  /*6d90*/  IMAD.HI.U32 R3, R20, R10, RZ ;  /* 0x0000000a14037227 */ /* 0x000fe200078e00ff */
[----:B------:R-:W-:Y:S01]  /*6da0*/  STL [R1+0x224], R12 ;  /* 0x0002240c01007387 */ /* 0x000fe20000100800 */
[----:B------:R-:W-:Y:S02]  /*6db0*/  ISETP.GE.AND P3, PT, R7, RZ, PT ;  /* 0x000000ff0700720c */ /* 0x000fe40003f66270 */
[----:B------:R-:W-:Y:S01]  /*6dc0*/  IMAD.MOV R6, RZ, RZ, -R3 ;  /* 0x000000ffff067224 */ /* 0x000fe200078e0a03 */
[----:B------:R-:W-:Y:S01]  /*6dd0*/  IABS R7, R7 ;  /* 0x0000000700077213 */ /* 0x000fe20000000000 */
[----:B0-----:R-:W-:Y:S01]  /*6de0*/  IMAD.MOV.U32 R8, RZ, RZ, R5 ;  /* 0x000000ffff087224 */ /* 0x001fe200078e0005 */
[C---:B------:R-:W-:Y:S01]  /*6df0*/  ISETP.GT.U32.AND P5, PT, R0.reuse, R4, PT ;  /* 0x000000040000720c */ /* 0x040fe20003fa4070 */
[----:B------:R-:W-:-:S02]  /*6e00*/  IMAD R10, R0, R6, R10 ;  /* 0x00000006000a7224 */ /* 0x000fc400078e020a */
[----:B------:R-:W-:Y:S01]  /*6e10*/  @!P1 IMAD.MOV R8, RZ, RZ, -R8 ;  /* 0x000000ffff089224 */ /* 0x000fe200078e0a08 */
[----:B------:R-:W-:Y:S01]  /*6e20*/  ISETP.GE.AND P1, PT, R9, RZ, PT ;  /* 0x000000ff0900720c */ /* 0x000fe20003f26270 */
[----:B------:R-:W-:Y:S01]  /*6e30*/  @!P6 IMAD.IADD R11, R11, 0x1, -R0 ;  /* 0x000000010b0be824 */ /* 0x000fe200078e0a00 */
[----:B------:R-:W-:Y:S01]  /*6e40*/  IABS R9, R9 ;  /* 0x0000000900097213 */ /* 0x000fe20000000000 */
[----:B------:R-:W-:Y:S01]  /*6e50*/  IMAD.HI.U32 R3, R20, R7, RZ ;  /* 0x0000000714037227 */ /* 0x000fe200078e00ff */
[----:B------:R0:W-:Y:S02]  /*6e60*/  STL [R1+0x230], R8 ;  /* 0x0002300801007387 */ /* 0x0001e40000100800 */
[----:B------:R-:W-:Y:S01]  /*6e70*/  ISETP.GT.U32.AND P6, PT, R0, R11, PT ;  /* 0x0000000b0000720c */ /* 0x000fe20003fc4070 */
[----:B------:R-:W-:-:S04]  /*6e80*/  IMAD.HI.U32 R5, R20, R9, RZ ;  /* 0x0000000914057227 */ /* 0x000fc800078e00ff */
[----:B------:R-:W-:Y:S02]  /*6e90*/  IMAD.MOV R5, RZ, RZ, -R5 ;  /* 0x000000ffff057224 */ /* 0x000fe400078e0a05 */
[----:B------:R-:W-:Y:S01]  /*6ea0*/  IMAD.MOV R3, RZ, RZ, -R3 ;  /* 0x000000ffff037224 */ /* 0x000fe200078e0a03 */
[----:B0-----:R-:W-:Y:S01]  /*6eb0*/  IABS R8, R2 ;  /* 0x0000000200087213 */ /* 0x001fe20000000000 */
[C---:B------:R-:W-:Y:S02]  /*6ec0*/  IMAD R9, R0.reuse, R5, R9 ;  /* 0x0000000500097224 */ /* 0x040fe400078e0209 */
[C---:B------:R-:W-:Y:S01]  /*6ed0*/  IMAD R7, R0.reuse, R3, R7 ;  /* 0x0000000300077224 */ /* 0x040fe200078e0207 */
[----:B------:R-:W-:Y:S01]  /*6ee0*/  IABS R3, R16 ;  /* 0x0000001000037213 */ /* 0x000fe20000000000 */
[----:B------:R-:W-:Y:S01]  /*6ef0*/  @!P6 IMAD.IADD R11, R11, 0x1, -R0 ;  /* 0x000000010b0be824 */ /* 0x000fe200078e0a00 */
[----:B------:R-:W-:Y:S01]  /*6f00*/  ISETP.GT.U32.AND P6, PT, R0, R10, PT ;  /* 0x0000000a0000720c */ /* 0x000fe20003fc4070 */
[----:B------:R-:W-:-:S04]  /*6f10*/  IMAD.HI.U32 R6, R20, R8, RZ ;  /* 0x0000000814067227 */ /* 0x000fc800078e00ff */
[----:B------:R-:W-:Y:S02]  /*6f20*/  IMAD.MOV R6, RZ, RZ, -R6 ;  /* 0x000000ffff067224 */ /* 0x000fe400078e0a06 */
[----:B------:R-:W-:Y:S02]  /*6f30*/  IMAD.MOV.U32 R12, RZ, RZ, R11 ;  /* 0x000000ffff0c7224 */ /* 0x000fe400078e000b */
[----:B------:R-:W-:Y:S01]  /*6f40*/  IMAD R8, R0, R6, R8 ;  /* 0x0000000600087224 */ /* 0x000fe200078e0208 */
[----:B------:R-:W-:Y:S01]  /*6f50*/  IADD3 R6, R28, 0x87, RZ ;  /* 0x000000871c067810 */ /* 0x000fe20007ffe0ff */
[----:B------:R-:W-:Y:S01]  /*6f60*/  @!P5 IMAD.IADD R4, R4, 0x1, -R0 ;  /* 0x000000010404d824 */ /* 0x000fe200078e0a00 */
[C---:B------:R-:W-:Y:S01]  /*6f70*/  ISETP.GT.U32.AND P5, PT, R0.reuse, R9, PT ;  /* 0x000000090000720c */ /* 0x040fe20003fa4070 */
[----:B------:R-:W-:Y:S01]  /*6f80*/  @!P0 IMAD.MOV R12, RZ, RZ, -R12 ;  /* 0x000000ffff0c8224 */ /* 0x000fe200078e0a0c */
[----:B------:R-:W-:Y:S01]  /*6f90*/  ISETP.GT.U32.AND P0, PT, R0, R7, PT ;  /* 0x000000070000720c */ /* 0x000fe20003f04070 */
[----:B------:R-:W-:Y:S01]  /*6fa0*/  @!P6 IMAD.IADD R10, R10, 0x1, -R0 ;  /* 0x000000010a0ae824 */ /* 0x000fe200078e0a00 */
[----:B------:R-:W-:Y:S01]  /*6fb0*/  ISETP.GT.U32.AND P6, PT, R0, R8, PT ;  /* 0x000000080000720c */ /* 0x000fe20003fc4070 */
[----:B------:R-:W-:Y:S01]  /*6fc0*/  IMAD.MOV.U32 R11, RZ, RZ, R4 ;  /* 0x000000ffff0b7224 */ /* 0x000fe200078e0004 */
[----:B------:R0:W-:Y:S01]  /*6fd0*/  STL [R1+0x22c], R12 ;  /* 0x00022c0c01007387 */ /* 0x0001e20000100800 */
[----:B------:R-:W-:Y:S01]  /*6fe0*/  IMAD.HI.U32 R5, R20, R3, RZ ;  /* 0x0000000314057227 */ /* 0x000fe200078e00ff */
[----:B------:R-:W-:-:S03]  /*6ff0*/  IABS R15, R6 ;  /* 0x00000006000f7213 */ /* 0x000fc60000000000 */
[----:B------:R-:W-:Y:S02]  /*7000*/  IMAD.MOV R5, RZ, RZ, -R5 ;  /* 0x000000ffff057224 */ /* 0x000fe400078e0a05 */
[--C-:B------:R-:W-:Y:S02]  /*7010*/  @!P5 IMAD.IADD R9, R9, 0x1, -R0.reuse ;  /* 0x000000010909d824 */ /* 0x100fe400078e0a00 */
[--C-:B------:R-:W-:Y:S01]  /*7020*/  @!P0 IMAD.IADD R7, R7, 0x1, -R0.reuse ;  /* 0x0000000107078824 */ /* 0x100fe200078e0a00 */
[----:B0-----:R-:W-:Y:S01]  /*7030*/  IABS R12, R13 ;  /* 0x0000000d000c7213 */ /* 0x001fe20000000000 */
[----:B------:R-:W-:Y:S01]  /*7040*/  @!P6 IMAD.IADD R8, R8, 0x1, -R0 ;  /* 0x000000010808e824 */ /* 0x000fe200078e0a00 */
[C---:B------:R-:W-:Y:S01]  /*7050*/  ISETP.GT.U32.AND P0, PT, R0.reuse, R10, PT ;  /* 0x0000000a0000720c */ /* 0x040fe20003f04070 */
[----:B------:R-:W-:Y:S01]  /*7060*/  @!P4 IMAD.MOV R11, RZ, RZ, -R11 ;  /* 0x000000ffff0bc224 */ /* 0x000fe200078e0a0b */
[----:B------:R-:W-:Y:S01]  /*7070*/  ISETP.GT.U32.AND P6, PT, R0, R9, PT ;  /* 0x000000090000720c */ /* 0x000fe20003fc4070 */
[----:B------:R-:W-:Y:S01]  /*7080*/  IMAD.HI.U32 R4, R20, R12, RZ ;  /* 0x0000000c14047227 */ /* 0x000fe200078e00ff */
[----:B------:R-:W-:-:S02]  /*7090*/  ISETP.GT.U32.AND P4, PT, R0, R8, PT ;  /* 0x000000080000720c */ /* 0x000fc40003f84070 */
[C---:B------:R-:W-:Y:S01]  /*70a0*/  ISETP.GT.U32.AND P5, PT, R0.reuse, R7, PT ;  /* 0x000000070000720c */ /* 0x040fe20003fa4070 */
[----:B------:R-:W-:Y:S01]  /*70b0*/  IMAD.MOV R4, RZ, RZ, -R4 ;  /* 0x000000ffff047224 */ /* 0x000fe200078e0a04 */
[----:B------:R0:W-:Y:S01]  /*70c0*/  STL [R1+0x228], R11 ;  /* 0x0002280b01007387 */ /* 0x0001e20000100800 */
[----:B------:R-:W-:Y:S01]  /*70d0*/  IMAD R3, R0, R5, R3 ;  /* 0x0000000500037224 */ /* 0x000fe200078e0203 */
[----:B------:R-:W-:Y:S01]  /*70e0*/  IADD3 R5, R28, 0x86, RZ ;  /* 0x000000861c057810 */ /* 0x000fe20007ffe0ff */
[----:B------:R-:W-:Y:S01]  /*70f0*/  IMAD R12, R0, R4, R12 ;  /* 0x00000004000c7224 */ /* 0x000fe200078e020c */
[----:B------:R-:W-:Y:S01]  /*7100*/  IADD3 R4, R28, 0x85, RZ ;  /* 0x000000851c047810 */ /* 0x000fe20007ffe0ff */
[--C-:B------:R-:W-:Y:S01]  /*7110*/  @!P0 IMAD.IADD R10, R10, 0x1, -R0.reuse ;  /* 0x000000010a0a8824 */ /* 0x100fe200078e0a00 */
[C---:B------:R-:W-:Y:S01]  /*7120*/  ISETP.GT.U32.AND P0, PT, R0.reuse, R3, PT ;  /* 0x000000030000720c */ /* 0x040fe20003f04070 */
[--C-:B------:R-:W-:Y:S01]  /*7130*/  @!P6 IMAD.IADD R9, R9, 0x1, -R0.reuse ;  /* 0x000000010909e824 */ /* 0x100fe200078e0a00 */
[----:B------:R-:W-:Y:S01]  /*7140*/  ISETP.GT.U32.AND P6, PT, R0, R12, PT ;  /* 0x0000000c0000720c */ /* 0x000fe20003fc4070 */
[--C-:B------:R-:W-:Y:S01]  /*7150*/  @!P4 IMAD.IADD R8, R8, 0x1, -R0.reuse ;  /* 0x000000010808c824 */ /* 0x100fe200078e0a00 */
[----:B------:R-:W-:Y:S01]  /*7160*/  ISETP.GE.AND P4, PT, R16, RZ, PT ;  /* 0x000000ff1000720c */ /* 0x000fe20003f86270 */
[----:B------:R-:W-:Y:S01]  /*7170*/  @!P5 IMAD.IADD R7, R7, 0x1, -R0 ;  /* 0x000000010707d824 */ /* 0x000fe200078e0a00 */
[----:B------:R-:W-:Y:S01]  /*7180*/  IABS R16, R4 ;  /* 0x0000000400107213 */ /* 0x000fe20000000000 */
[----:B0-----:R-:W-:Y:S01]  /*7190*/  IMAD.HI.U32 R11, R20, R15, RZ ;  /* 0x0000000f140b7227 */ /* 0x001fe200078e00ff */
[----:B------:R-:W-:-:S02]  /*71a0*/  ISETP.GE.AND P5, PT, R2, RZ, PT ;  /* 0x000000ff0200720c */ /* 0x000fc40003fa6270 */
[----:B------:R-:W-:Y:S01]  /*71b0*/  IABS R14, R5 ;  /* 0x00000005000e7213 */ /* 0x000fe20000000000 */
[----:B------:R-:W-:Y:S02]  /*71c0*/  IMAD.MOV.U32 R17, RZ, RZ, R7 ;  /* 0x000000ffff117224 */ /* 0x000fe400078e0007 */
[--C-:B------:R-:W-:Y:S01]  /*71d0*/  @!P0 IMAD.IADD R3, R3, 0x1, -R0.reuse ;  /* 0x0000000103038824 */ /* 0x100fe200078e0a00 */
[----:B------:R-:W-:Y:S01]  /*71e0*/  ISETP.GE.AND P0, PT, R13, RZ, PT ;  /* 0x000000ff0d00720c */ /* 0x000fe20003f06270 */
[----:B------:R-:W-:Y:S02]  /*71f0*/  @!P6 IMAD.IADD R12, R12, 0x1, -R0 ;  /* 0x000000010c0ce824 */ /* 0x000fe400078e0a00 */
[----:B------:R-:W-:Y:S02]  /*7200*/  IMAD.MOV.U32 R13, RZ, RZ, R16 ;  /* 0x000000ffff0d7224 */ /* 0x000fe400078e0010 */
[----:B------:R-:W-:Y:S01]  /*7210*/  @!P3 IMAD.MOV R17, RZ, RZ, -R17 ;  /* 0x000000ffff11b224 */ /* 0x000fe200078e0a11 */
[----:B------:R-:W-:Y:S01]  /*7220*/  ISETP.GT.U32.AND P3, PT, R0, R12, PT ;  /* 0x0000000c0000720c */ /* 0x000fe20003f64070 */
[----:B------:R-:W-:-:S02]  /*7230*/  IMAD.MOV.U32 R18, RZ, RZ, R10 ;  /* 0x000000ffff127224 */ /* 0x000fc400078e000a */
[----:B------:R-:W-:-:S04]  /*7240*/  IMAD.HI.U32 R10, R20, R13, RZ ;  /* 0x0000000d140a7227 */ /* 0x000fc800078e00ff */
[----:B------:R-:W-:Y:S02]  /*7250*/  IMAD.MOV R11, RZ, RZ, -R11 ;  /* 0x000000ffff0b7224 */ /* 0x000fe400078e0a0b */
[----:B------:R-:W-:Y:S01]  /*7260*/  @!P2 IMAD.MOV R18, RZ, RZ, -R18 ;  /* 0x000000ffff12a224 */ /* 0x000fe200078e0a12 */
[C---:B------:R-:W-:Y:S01]  /*7270*/  ISETP.GT.U32.AND P2, PT, R0.reuse, R3, PT ;  /* 0x000000030000720c */ /* 0x040fe20003f44070 */
[----:B------:R-:W-:Y:S02]  /*7280*/  IMAD.MOV R7, RZ, RZ, -R10 ;  /* 0x000000ffff077224 */ /* 0x000fe400078e0a0a */
[C---:B------:R-:W-:Y:S01]  /*7290*/  IMAD R15, R0.reuse, R11, R15 ;  /* 0x0000000b000f7224 */ /* 0x040fe200078e020f */
[----:B------:R0:W-:Y:S01]  /*72a0*/  STL [R1+0x200], R18 ;  /* 0x0002001201007387 */ /* 0x0001e20000100800 */
[----:B------:R-:W-:Y:S02]  /*72b0*/  IMAD R13, R0, R7, R13 ;  /* 0x00000007000d7224 */ /* 0x000fe400078e020d */
[--C-:B------:R-:W-:Y:S01]  /*72c0*/  @!P3 IMAD.IADD R12, R12, 0x1, -R0.reuse ;  /* 0x000000010c0cb824 */ /* 0x100fe200078e0a00 */
[----:B------:R-:W-:Y:S01]  /*72d0*/  ISETP.GT.U32.AND P6, PT, R0, R15, PT ;  /* 0x0000000f0000720c */ /* 0x000fe20003fc4070 */
[----:B------:R-:W-:Y:S01]  /*72e0*/  IMAD.HI.U32 R2, R20, R14, RZ ;  /* 0x0000000e14027227 */ /* 0x000fe200078e00ff */
[----:B------:R-:W-:Y:S01]  /*72f0*/  ISETP.GT.U32.AND P3, PT, R0, R13, PT ;  /* 0x0000000d0000720c */ /* 0x000fe20003f64070 */
[----:B------:R-:W-:Y:S02]  /*7300*/  STL [R1+0x208], R17 ;  /* 0x0002081101007387 */ /* 0x000fe40000100800 */
[----:B------:R-:W-:Y:S01]  /*7310*/  @!P2 IMAD.IADD R3, R3, 0x1, -R0 ;  /* 0x000000010303a824 */ /* 0x000fe200078e0a00 */
[----:B------:R-:W-:Y:S01]  /*7320*/  ISETP.GE.AND P2, PT, R5, RZ, PT ;  /* 0x000000ff0500720c */ /* 0x000fe20003f46270 */
[----:B------:R-:W-:Y:S01]  /*7330*/  @!P1 IMAD.MOV R9, RZ, RZ, -R9 ;  /* 0x000000ffff099224 */ /* 0x000fe200078e0a09 */
[----:B------:R-:W-:Y:S01]  /*7340*/  ISETP.GE.AND P1, PT, R6, RZ, PT ;  /* 0x000000ff0600720c */ /* 0x000fe20003f26270 */
[----:B------:R-:W-:Y:S01]  /*7350*/  IMAD.MOV.U32 R6, RZ, RZ, R3 ;  /* 0x000000ffff067224 */ /* 0x000fe200078e0003 */
[C---:B------:R-:W-:Y:S01]  /*7360*/  IADD3 R5, R28.reuse, 0x83, RZ ;  /* 0x000000831c057810 */ /* 0x040fe20007ffe0ff */
[----:B------:R-:W-:Y:S01]  /*7370*/  IMAD.MOV R2, RZ, RZ, -R2 ;  /* 0x000000ffff027224 */ /* 0x000fe200078e0a02 */
[----:B------:R-:W-:Y:S01]  /*7380*/  STL [R1+0x20c], R9 ;  /* 0x00020c0901007387 */ /* 0x000fe20000100800 */
[----:B------:R-:W-:Y:S01]  /*7390*/  @!P5 IMAD.MOV R8, RZ, RZ, -R8 ;  /* 0x000000ffff08d224 */ /* 0x000fe200078e0a08 */
[----:B------:R-:W-:Y:S01]  /*73a0*/  IADD3 R3, R28, 0x81, RZ ;  /* 0x000000811c037810 */ /* 0x000fe20007ffe0ff */
[----:B------:R-:W-:Y:S01]  /*73b0*/  @!P6 IMAD.IADD R15, R15, 0x1, -R0 ;  /* 0x000000010f0fe824 */ /* 0x000fe200078e0a00 */
[----:B------:R-:W-:Y:S01]  /*73c0*/  ISETP.GE.AND P6, PT, R4, RZ, PT ;  /* 0x000000ff0400720c */ /* 0x000fe20003fc6270 */
[----:B------:R-:W-:Y:S01]  /*73d0*/  @!P4 IMAD.MOV R6, RZ, RZ, -R6 ;  /* 0x000000ffff06c224 */ /* 0x000fe200078e0a06 */
[----:B------:R-:W-:Y:S01]  /*73e0*/  IABS R4, R5 ;  /* 0x0000000500047213 */ /* 0x000fe20000000000 */
[----:B------:R-:W-:Y:S01]  /*73f0*/  @!P3 IMAD.IADD R13, R13, 0x1, -R0 ;  /* 0x000000010d0db824 */ /* 0x000fe200078e0a00 */
[----:B------:R1:W-:Y:S01]  /*7400*/  STL [R1+0x210], R8 ;  /* 0x0002100801007387 */ /* 0x0003e20000100800 */
[----:B------:R-:W-:Y:S01]  /*7410*/  IMAD R14, R0, R2, R14 ;  /* 0x00000002000e7224 */ /* 0x000fe200078e020e */
[----:B------:R-:W-:Y:S01]  /*7420*/  IADD3 R2, R28, 0x84, RZ ;  /* 0x000000841c027810 */ /* 0x000fe20007ffe0ff */
[----:B0-----:R-:W-:Y:S01]  /*7430*/  IMAD.MOV.U32 R18, RZ, RZ, R12 ;  /* 0x000000ffff127224 */ /* 0x001fe200078e000c */
[----:B------:R0:W-:Y:S01]  /*7440*/  STL [R1+0x214], R6 ;  /* 0x0002140601007387 */ /* 0x0001e20000100800 */
[----:B------:R-:W-:-:S02]  /*7450*/  ISETP.GT.U32.AND P3, PT, R0, R13, PT ;  /* 0x0000000d0000720c */ /* 0x000fc40003f64070 */
[----:B------:R-:W-:Y:S01]  /*7460*/  IABS R10, R2 ;  /* 0x00000002000a7213 */ /* 0x000fe20000000000 */
[----:B------:R-:W-:Y:S01]  /*7470*/  @!P0 IMAD.MOV R18, RZ, RZ, -R18 ;  /* 0x000000ffff128224 */ /* 0x000fe200078e0a12 */
[C---:B------:R-:W-:Y:S02]  /*7480*/  ISETP.GT.U32.AND P5, PT, R0.reuse, R14, PT ;  /* 0x0000000e0000720c */ /* 0x040fe40003fa4070 */
[----:B------:R-:W-:Y:S01]  /*7490*/  ISETP.GT.U32.AND P4, PT, R0, R15, PT ;  /* 0x0000000f0000720c */ /* 0x000fe20003f84070 */
[----:B------:R-:W-:Y:S01]  /*74a0*/  IMAD.HI.U32 R7, R20, R10, RZ ;  /* 0x0000000a14077227 */ /* 0x000fe200078e00ff */
[----:B-1----:R-:W-:Y:S01]  /*74b0*/  IADD3 R8, R28, 0x82, RZ ;  /* 0x000000821c087810 */ /* 0x002fe20007ffe0ff */
[----:B------:R-:W-:Y:S02]  /*74c0*/  STL [R1+0x190], R18 ;  /* 0x0001901201007387 */ /* 0x000fe40000100800 */
[----:B0-----:R-:W-:Y:S01]  /*74d0*/  IMAD.HI.U32 R6, R20, R4, RZ ;  /* 0x0000000414067227 */ /* 0x001fe200078e00ff */
[----:B------:R-:W-:-:S03]  /*74e0*/  IABS R11, R8 ;  /* 0x00000008000b7213 */ /* 0x000fc60000000000 */
[----:B------:R-:W-:Y:S02]  /*74f0*/  IMAD.MOV R6, RZ, RZ, -R6 ;  /* 0x000000ffff067224 */ /* 0x000fe400078e0a06 */
[----:B------:R-:W-:Y:S02]  /*7500*/  IMAD.MOV R7, RZ, RZ, -R7 ;  /* 0x000000ffff077224 */ /* 0x000fe400078e0a07 */
[----:B------:R-:W-:Y:S01]  /*7510*/  IMAD R4, R0, R6, R4 ;  /* 0x0000000600047224 */ /* 0x000fe200078e0204 */
[----:B------:R-:W-:Y:S01]  /*7520*/  IADD3 R6, R28, 0x80, RZ ;  /* 0x000000801c067810 */ /* 0x000fe20007ffe0ff */
[----:B------:R-:W-:Y:S02]  /*7530*/  @!P3 IMAD.IADD R13, R13, 0x1, -R0 ;  /* 0x000000010d0db824 */ /* 0x000fe400078e0a00 */
[C---:B------:R-:W-:Y:S01]  /*7540*/  IMAD R10, R0.reuse, R7, R10 ;  /* 0x00000007000a7224 */ /* 0x040fe200078e020a */
[----:B------:R-:W-:Y:S01]  /*7550*/  ISETP.GT.U32.AND P3, PT, R0, R4, PT ;  /* 0x000000040000720c */ /* 0x000fe20003f64070 */
[--C-:B------:R-:W-:Y:S01]  /*7560*/  @!P5 IMAD.IADD R14, R14, 0x1, -R0.reuse ;  /* 0x000000010e0ed824 */ /* 0x100fe200078e0a00 */
[----:B------:R-:W-:Y:S01]  /*7570*/  IABS R9, R6 ;  /* 0x0000000600097213 */ /* 0x000fe20000000000 */
[----:B------:R-:W-:Y:S01]  /*7580*/  @!P4 IMAD.IADD R15, R15, 0x1, -R0 ;  /* 0x000000010f0fc824 */ /* 0x000fe200078e0a00 */
[----:B------:R-:W-:Y:S01]  /*7590*/  ISETP.GT.U32.AND P4, PT, R0, R10, PT ;  /* 0x0000000a0000720c */ /* 0x000fe20003f84070 */
[----:B------:R-:W-:Y:S01]  /*75a0*/  IMAD.HI.U32 R16, R20, R11, RZ ;  /* 0x0000000b14107227 */ /* 0x000fe200078e00ff */
[----:B------:R-:W-:-:S02]  /*75b0*/  ISETP.GT.U32.AND P5, PT, R0, R14, PT ;  /* 0x0000000e0000720c */ /* 0x000fc40003fa4070 */
[----:B------:R-:W-:Y:S01]  /*75c0*/  IABS R7, R3 ;  /* 0x0000000300077213 */ /* 0x000fe20000000000 */
[----:B------:R-:W-:-:S04]  /*75d0*/  IMAD.HI.U32 R12, R20, R9, RZ ;  /* 0x00000009140c7227 */ /* 0x000fc800078e00ff */
[----:B------:R-:W-:Y:S02]  /*75e0*/  @!P3 IMAD.IADD R4, R4, 0x1, -R0 ;  /* 0x000000010404b824 */ /* 0x000fe400078e0a00 */
[----:B------:R-:W-:Y:S02]  /*75f0*/  IMAD.MOV R16, RZ, RZ, -R16 ;  /* 0x000000ffff107224 */ /* 0x000fe400078e0a10 */
[--C-:B------:R-:W-:Y:S01]  /*7600*/  @!P4 IMAD.IADD R10, R10, 0x1, -R0.reuse ;  /* 0x000000010a0ac824 */ /* 0x100fe200078e0a00 */
[----:B------:R-:W-:Y:S01]  /*7610*/  ISETP.GT.U32.AND P3, PT, R0, R4, PT ;  /* 0x000000040000720c */ /* 0x000fe20003f64070 */
[----:B------:R-:W-:Y:S01]  /*7620*/  @!P5 IMAD.IADD R14, R14, 0x1, -R0 ;  /* 0x000000010e0ed824 */ /* 0x000fe200078e0a00 */
[----:B------:R-:W-:Y:S01]  /*7630*/  ISETP.GE.AND P5, PT, R2, RZ, PT ;  /* 0x000000ff0200720c */ /* 0x000fe20003fa6270 */
[----:B------:R-:W-:Y:S01]  /*7640*/  IMAD.MOV R12, RZ, RZ, -R12 ;  /* 0x000000ffff0c7224 */ /* 0x000fe200078e0a0c */
[C---:B------:R-:W-:Y:S01]  /*7650*/  ISETP.GT.U32.AND P0, PT, R0.reuse, R10, PT ;  /* 0x0000000a0000720c */ /* 0x040fe20003f04070 */
[----:B------:R-:W-:Y:S01]  /*7660*/  IMAD R11, R0, R16, R11 ;  /* 0x00000010000b7224 */ /* 0x000fe200078e020b */
[----:B------:R-:W-:Y:S01]  /*7670*/  ISETP.GE.AND P4, PT, R5, RZ, PT ;  /* 0x000000ff0500720c */ /* 0x000fe20003f86270 */
[----:B------:R-:W-:Y:S01]  /*7680*/  IMAD.MOV.U32 R17, RZ, RZ, R15 ;  /* 0x000000ffff117224 */ /* 0x000fe200078e000f */
[----:B------:R-:W-:Y:S01]  /*7690*/  IADD3 R5, R28, 0x7f, RZ ;  /* 0x0000007f1c057810 */ /* 0x000fe20007ffe0ff */
[----:B------:R-:W-:Y:S01]  /*76a0*/  @!P2 IMAD.MOV R14, RZ, RZ, -R14 ;  /* 0x000000ffff0ea224 */ /* 0x000fe200078e0a0e */
[----:B------:R-:W-:Y:S01]  /*76b0*/  ISETP.GE.AND P2, PT, R8, RZ, PT ;  /* 0x000000ff0800720c */ /* 0x000fe20003f46270 */
[----:B------:R-:W-:-:S02]  /*76c0*/  IMAD R8, R0, R12, R9 ;  /* 0x0000000c00087224 */ /* 0x000fc400078e0209 */
[----:B------:R-:W-:-:S04]  /*76d0*/  IMAD.HI.U32 R2, R20, R7, RZ ;  /* 0x0000000714027227 */ /* 0x000fc800078e00ff */
[----:B------:R-:W-:Y:S01]  /*76e0*/  @!P1 IMAD.MOV R17, RZ, RZ, -R17 ;  /* 0x000000ffff119224 */ /* 0x000fe200078e0a11 */
[----:B------:R-:W-:Y:S01]  /*76f0*/  ISETP.GT.U32.AND P1, PT, R0, R11, PT ;  /* 0x0000000b0000720c */ /* 0x000fe20003f24070 */
[----:B------:R-:W-:Y:S01]  /*7700*/  @!P3 IMAD.IADD R4, R4, 0x1, -R0 ;  /* 0x000000010404b824 */ /* 0x000fe200078e0a00 */
[----:B------:R-:W-:Y:S01]  /*7710*/  ISETP.GT.U32.AND P3, PT, R0, R8, PT ;  /* 0x000000080000720c */ /* 0x000fe20003f64070 */
[----:B------:R-:W-:Y:S01]  /*7720*/  IMAD.MOV R2, RZ, RZ, -R2 ;  /* 0x000000ffff027224 */ /* 0x000fe200078e0a02 */
[----:B------:R-:W-:Y:S01]  /*7730*/  STL [R1+0x194], R17 ;  /* 0x0001941101007387 */ /* 0x000fe20000100800 */
[----:B------:R-:W-:Y:S01]  /*7740*/  @!P0 IMAD.IADD R10, R10, 0x1, -R0 ;  /* 0x000000010a0a8824 */ /* 0x000fe200078e0a00 */
[----:B------:R-:W-:Y:S01]  /*7750*/  ISETP.GE.AND P0, PT, R3, RZ, PT ;  /* 0x000000ff0300720c */ /* 0x000fe20003f06270 */
[----:B------:R-:W-:Y:S01]  /*7760*/  IMAD R7, R0, R2, R7 ;  /* 0x0000000200077224 */ /* 0x000fe200078e0207 */
[----:B------:R-:W-:Y:S01]  /*7770*/  IADD3 R3, R28, 0x7e, RZ ;  /* 0x0000007e1c037810 */ /* 0x000fe20007ffe0ff */
[----:B------:R-:W-:Y:S01]  /*7780*/  @!P6 IMAD.MOV R13, RZ, RZ, -R13 ;  /* 0x000000ffff0de224 */ /* 0x000fe200078e0a0d */
[----:B------:R-:W-:Y:S01]  /*7790*/  IABS R2, R5 ;  /* 0x0000000500027213 */ /* 0x000fe20000000000 */
[----:B------:R-:W-:Y:S01]  /*77a0*/  IMAD.MOV.U32 R12, RZ, RZ, R10 ;  /* 0x000000ffff0c7224 */ /* 0x000fe200078e000a */
[----:B------:R-:W-:Y:S01]  /*77b0*/  ISETP.GT.U32.AND P6, PT, R0, R7, PT ;  /* 0x000000070000720c */ /* 0x000fe20003fc4070 */
[----:B------:R-:W-:Y:S01]  /*77c0*/  @!P1 IMAD.IADD R11, R11, 0x1, -R0 ;  /* 0x000000010b0b9824 */ /* 0x000fe200078e0a00 */
[----:B------:R-:W-:Y:S01]  /*77d0*/  IABS R10, R3 ;  /* 0x00000003000a7213 */ /* 0x000fe20000000000 */
[----:B------:R-:W-:Y:S01]  /*77e0*/  @!P5 IMAD.MOV R12, RZ, RZ, -R12 ;  /* 0x000000ffff0cd224 */ /* 0x000fe200078e0a0c */
[----:B------:R-:W-:Y:S01]  /*77f0*/  STL [R1+0x1a4], R14 ;  /* 0x0001a40e01007387 */ /* 0x000fe20000100800 */
[----:B------:R-:W-:Y:S01]  /*7800*/  @!P3 IMAD.IADD R8, R8, 0x1, -R0 ;  /* 0x000000010808b824 */ /* 0x000fe200078e0a00 */
[----:B------:R-:W-:Y:S01]  /*7810*/  ISETP.GT.U32.AND P5, PT, R0, R11, PT ;  /* 0x0000000b0000720c */ /* 0x000fe20003fa4070 */
[----:B------:R-:W-:Y:S01]  /*7820*/  IMAD.HI.U32 R9, R20, R2, RZ ;  /* 0x0000000214097227 */ /* 0x000fe200078e00ff */
[----:B------:R-:W-:Y:S01]  /*7830*/  STL [R1+0x1f0], R13 ;  /* 0x0001f00d01007387 */ /* 0x000fe20000100800 */
[----:B------:R-:W-:-:S02]  /*7840*/  ISETP.GE.AND P1, PT, R6, RZ, PT ;  /* 0x000000ff0600720c */ /* 0x000fc40003f26270 */
[----:B------:R-:W-:Y:S01]  /*7850*/  ISETP.GT.U32.AND P3, PT, R0, R8, PT ;  /* 0x000000080000720c */ /* 0x000fe20003f64070 */
[----:B------:R0:W-:Y:S01]  /*7860*/  STL [R1+0x1f4], R12 ;  /* 0x0001f40c01007387 */ /* 0x0001e20000100800 */
[----:B------:R-:W-:Y:S01]  /*7870*/  IMAD.MOV R9, RZ, RZ, -R9 ;  /* 0x000000ffff097224 */ /* 0x000fe200078e0a09 */
[----:B------:R-:W-:Y:S01]  /*7880*/  IADD3 R6, R28, 0x7d, RZ ;  /* 0x0000007d1c067810 */ /* 0x000fe20007ffe0ff */
[----:B------:R-:W-:Y:S02]  /*7890*/  @!P6 IMAD.IADD R7, R7, 0x1, -R0 ;  /* 0x000000010707e824 */ /* 0x000fe400078e0a00 */
[C---:B------:R-:W-:Y:S01]  /*78a0*/  IMAD R2, R0.reuse, R9, R2 ;  /* 0x0000000900027224 */ /* 0x040fe200078e0202 */
[----:B------:R-:W-:Y:S01]  /*78b0*/  IABS R9, R6 ;  /* 0x0000000600097213 */ /* 0x000fe20000000000 */
[----:B------:R-:W-:Y:S01]  /*78c0*/  @!P5 IMAD.IADD R11, R11, 0x1, -R0 ;  /* 0x000000010b0bd824 */ /* 0x000fe200078e0a00 */
[C---:B------:R-:W-:Y:S01]  /*78d0*/  ISETP.GT.U32.AND P6, PT, R0.reuse, R7, PT ;  /* 0x000000070000720c */ /* 0x040fe20003fc4070 */
[----:B0-----:R-:W-:Y:S01]  /*78e0*/  IMAD.MOV.U32 R12, RZ, RZ, R4 ;  /* 0x000000ffff0c7224 */ /* 0x001fe200078e0004 */
[----:B------:R-:W-:Y:S01]  /*78f0*/  ISETP.GT.U32.AND P5, PT, R0, R2, PT ;  /* 0x000000020000720c */ /* 0x000fe20003fa4070 */
[----:B------:R-:W-:-:S04]  /*7900*/  IMAD.HI.U32 R4, R20, R10, RZ ;  /* 0x0000000a14047227 */ /* 0x000fc800078e00ff */
[----:B------:R-:W-:Y:S02]  /*7910*/  IMAD.MOV R4, RZ, RZ, -R4 ;  /* 0x000000ffff047224 */ /* 0x000fe400078e0a04 */
[----:B------:R-:W-:Y:S02]  /*7920*/  @!P3 IMAD.IADD R8, R8, 0x1, -R0 ;  /* 0x000000010808b824 */ /* 0x000fe400078e0a00 */
[----:B------:R-:W-:Y:S01]  /*7930*/  IMAD R10, R0, R4, R10 ;  /* 0x00000004000a7224 */ /* 0x000fe200078e020a */
[----:B------:R-:W-:Y:S01]  /*7940*/  IADD3 R4, R28, 0x7b, RZ ;  /* 0x0000007b1c047810 */ /* 0x000fe20007ffe0ff */
[--C-:B------:R-:W-:Y:S01]  /*7950*/  @!P6 IMAD.IADD R7, R7, 0x1, -R0.reuse ;  /* 0x000000010707e824 */ /* 0x100fe200078e0a00 */
[----:B------:R-:W-:Y:S01]  /*7960*/  ISETP.GE.AND P6, PT, R3, RZ, PT ;  /* 0x000000ff0300720c */ /* 0x000fe20003fc6270 */
[----:B------:R-:W-:Y:S01]  /*7970*/  IMAD.MOV.U32 R14, RZ, RZ, R11 ;  /* 0x000000ffff0e7224 */ /* 0x000fe200078e000b */
[----:B------:R-:W-:Y:S01]  /*7980*/  ISETP.GT.U32.AND P3, PT, R0, R10, PT ;  /* 0x0000000a0000720c */ /* 0x000fe20003f64070 */
[----:B------:R-:W-:Y:S01]  /*7990*/  @!P5 IMAD.IADD R2, R2, 0x1, -R0 ;  /* 0x000000010202d824 */ /* 0x000fe200078e0a00 */
[----:B------:R-:W-:Y:S01]  /*79a0*/  IADD3 R3, R28, 0x7c, RZ ;  /* 0x0000007c1c037810 */ /* 0x000fe20007ffe0ff */
[----:B------:R-:W-:Y:S01]  /*79b0*/  @!P4 IMAD.MOV R12, RZ, RZ, -R12 ;  /* 0x000000ffff0cc224 */ /* 0x000fe200078e0a0c */
[----:B------:R-:W-:Y:S01]  /*79c0*/  ISETP.GE.AND P4, PT, R5, RZ, PT ;  /* 0x000000ff0500720c */ /* 0x000fe20003f86270 */
[----:B------:R-:W-:Y:S01]  /*79d0*/  IMAD.HI.U32 R13, R20, R9, RZ ;  /* 0x00000009140d7227 */ /* 0x000fe200078e00ff */
[----:B------:R-:W-:-:S02]  /*79e0*/  IABS R5, R3 ;  /* 0x0000000300057213 */ /* 0x000fc40000000000 */
[----:B------:R-:W-:Y:S01]  /*79f0*/  ISETP.GE.AND P5, PT, R6, RZ, PT ;  /* 0x000000ff0600720c */ /* 0x000fe20003fa6270 */
[----:B------:R-:W-:Y:S01]  /*7a00*/  @!P2 IMAD.MOV R14, RZ, RZ, -R14 ;  /* 0x000000ffff0ea224 */ /* 0x000fe200078e0a0e */
[----:B------:R-:W-:Y:S01]  /*7a10*/  ISETP.GT.U32.AND P2, PT, R0, R2, PT ;  /* 0x000000020000720c */ /* 0x000fe20003f44070 */
[----:B------:R-:W-:Y:S01]  /*7a20*/  IMAD.MOV R13, RZ, RZ, -R13 ;  /* 0x000000ffff0d7224 */ /* 0x000fe200078e0a0d */
[----:B------:R0:W-:Y:S01]  /*7a30*/  STL [R1+0x1fc], R12 ;  /* 0x0001fc0c01007387 */ /* 0x0001e20000100800 */
[----:B------:R-:W-:Y:S02]  /*7a40*/  @!P3 IMAD.IADD R10, R10, 0x1, -R0 ;  /* 0x000000010a0ab824 */ /* 0x000fe400078e0a00 */
[----:B------:R-:W-:Y:S01]  /*7a50*/  IMAD.HI.U32 R6, R20, R5, RZ ;  /* 0x0000000514067227 */ /* 0x000fe200078e00ff */
[----:B------:R-:W-:Y:S02]  /*7a60*/  STL [R1+0x1f8], R14 ;  /* 0x0001f80e01007387 */ /* 0x000fe40000100800 */
[C---:B------:R-:W-:Y:S01]  /*7a70*/  ISETP.GT.U32.AND P3, PT, R0.reuse, R10, PT ;  /* 0x0000000a0000720c */ /* 0x040fe20003f64070 */
[----:B------:R-:W-:-:S02]  /*7a80*/  IMAD R9, R0, R13, R9 ;  /* 0x0000000d00097224 */ /* 0x000fc400078e0209 */
[----:B------:R-:W-:Y:S01]  /*7a90*/  IMAD.MOV.U32 R11, RZ, RZ, R7 ;  /* 0x000000ffff0b7224 */ /* 0x000fe200078e0007 */
[----:B0-----:R-:W-:Y:S01]  /*7aa0*/  IABS R12, R4 ;  /* 0x00000004000c7213 */ /* 0x001fe20000000000 */
[----:B------:R-:W-:Y:S02]  /*7ab0*/  IMAD.MOV R6, RZ, RZ, -R6 ;  /* 0x000000ffff067224 */ /* 0x000fe400078e0a06 */
[----:B------:R-:W-:Y:S01]  /*7ac0*/  @!P0 IMAD.MOV R11, RZ, RZ, -R11 ;  /* 0x000000ffff0b8224 */ /* 0x000fe200078e0a0b */
[----:B------:R-:W-:Y:S01]  /*7ad0*/  ISETP.GT.U32.AND P0, PT, R0, R9, PT ;  /* 0x000000090000720c */ /* 0x000fe20003f04070 */
[----:B------:R-:W-:-:S03]  /*7ae0*/  IMAD.HI.U32 R7, R20, R12, RZ ;  /* 0x0000000c14077227 */ /* 0x000fc600078e00ff */
[----:B------:R0:W-:Y:S01]  /*7af0*/  STL [R1+0x1d4], R11 ;  /* 0x0001d40b01007387 */ /* 0x0001e20000100800 */
[----:B------:R-:W-:Y:S02]  /*7b00*/  IMAD R5, R0, R6, R5 ;  /* 0x0000000600057224 */ /* 0x000fe400078e0205 */
[----:B------:R-:W-:Y:S02]  /*7b10*/  IMAD.MOV R7, RZ, RZ, -R7 ;  /* 0x000000ffff077224 */ /* 0x000fe400078e0a07 */
[--C-:B------:R-:W-:Y:S01]  /*7b20*/  @!P2 IMAD.IADD R2, R2, 0x1, -R0.reuse ;  /* 0x000000010202a824 */ /* 0x100fe200078e0a00 */
[----:B------:R-:W-:Y:S01]  /*7b30*/  ISETP.GE.AND P2, PT, R4, RZ, PT ;  /* 0x000000ff0400720c */ /* 0x000fe20003f46270 */
[----:B------:R-:W-:Y:S01]  /*7b40*/  @!P3 IMAD.IADD R10, R10, 0x1, -R0 ;  /* 0x000000010a0ab824 */ /* 0x000fe200078e0a00 */
[C---:B------:R-:W-:Y:S01]  /*7b50*/  ISETP.GT.U32.AND P3, PT, R0.reuse, R5, PT ;  /* 0x000000050000720c */ /* 0x040fe20003f64070 */
[----:B------:R-:W-:Y:S01]  /*7b60*/  IMAD R12, R0, R7, R12 ;  /* 0x00000007000c7224 */ /* 0x000fe200078e020c */
[----:B------:R-:W-:Y:S01]  /*7b70*/  IADD3 R7, R28, 0x79, RZ ;  /* 0x000000791c077810 */ /* 0x000fe20007ffe0ff */
[----:B------:R-:W-:-:S02]  /*7b80*/  IMAD.MOV.U32 R13, RZ, RZ, R2 ;  /* 0x000000ffff0d7224 */ /* 0x000fc400078e0002 */
[----:B------:R-:W-:Y:S01]  /*7b90*/  @!P0 IMAD.IADD R9, R9, 0x1, -R0 ;  /* 0x0000000109098824 */ /* 0x000fe200078e0a00 */
[----:B------:R-:W-:Y:S01]  /*7ba0*/  IABS R6, R7 ;  /* 0x0000000700067213 */ /* 0x000fe20000000000 */
[----:B------:R-:W-:Y:S01]  /*7bb0*/  @!P4 IMAD.MOV R13, RZ, RZ, -R13 ;  /* 0x000000ffff0dc224 */ /* 0x000fe200078e0a0d */
[C---:B------:R-:W-:Y:S01]  /*7bc0*/  ISETP.GT.U32.AND P4, PT, R0.reuse, R12, PT ;  /* 0x0000000c0000720c */ /* 0x040fe20003f84070 */
[----:B------:R-:W-:Y:S01]  /*7bd0*/  @!P1 IMAD.MOV R8, RZ, RZ, -R8 ;  /* 0x000000ffff089224 */ /* 0x000fe200078e0a08 */
[----:B------:R-:W-:Y:S01]  /*7be0*/  ISETP.GT.U32.AND P0, PT, R0, R9, PT ;  /* 0x000000090000720c */ /* 0x000fe20003f04070 */
[----:B0-----:R-:W-:Y:S01]  /*7bf0*/  IMAD.MOV.U32 R11, RZ, RZ, R10 ;  /* 0x000000ffff0b7224 */ /* 0x001fe200078e000a */
[----:B------:R-:W-:Y:S01]  /*7c00*/  ISETP.GE.AND P1, PT, R3, RZ, PT ;  /* 0x000000ff0300720c */ /* 0x000fe20003f26270 */
[----:B------:R-:W-:Y:S01]  /*7c10*/  @!P3 IMAD.IADD R5, R5, 0x1, -R0 ;  /* 0x000000010505b824 */ /* 0x000fe200078e0a00 */
[----:B------:R0:W-:Y:S01]  /*7c20*/  STL [R1+0x1d8], R8 ;  /* 0x0001d80801007387 */ /* 0x0001e20000100800 */
[----:B------:R-:W-:Y:S01]  /*7c30*/  @!P6 IMAD.MOV R11, RZ, RZ, -R11 ;  /* 0x000000ffff0be224 */ /* 0x000fe200078e0a0b */
[----:B------:R-:W-:-:S02]  /*7c40*/  IADD3 R3, R28, 0x78, RZ ;  /* 0x000000781c037810 */ /* 0x000fc40007ffe0ff */
[----:B------:R-:W-:Y:S01]  /*7c50*/  ISETP.GT.U32.AND P3, PT, R0, R5, PT ;  /* 0x000000050000720c */ /* 0x000fe20003f64070 */
[----:B------:R-:W-:Y:S01]  /*7c60*/  STL [R1+0x1ec], R13 ;  /* 0x0001ec0d01007387 */ /* 0x000fe20000100800 */
[----:B------:R-:W-:Y:S01]  /*7c70*/  IABS R2, R3 ;  /* 0x0000000300027213 */ /* 0x000fe20000000000 */
[--C-:B------:R-:W-:Y:S02]  /*7c80*/  @!P4 IMAD.IADD R12, R12, 0x1, -R0.reuse ;  /* 0x000000010c0cc824 */ /* 0x100fe400078e0a00 */
[----:B------:R-:W-:Y:S01]  /*7c90*/  @!P0 IMAD.IADD R9, R9, 0x1, -R0 ;  /* 0x0000000109098824 */ /* 0x000fe200078e0a00 */
[----:B0-----:R-:W-:Y:S01]  /*7ca0*/  IADD3 R8, R28, 0x7a, RZ ;  /* 0x0000007a1c087810 */ /* 0x001fe20007ffe0ff */
[----:B------:R0:W-:Y:S01]  /*7cb0*/  STL [R1+0x1e8], R11 ;  /* 0x0001e80b01007387 */ /* 0x0001e20000100800 */
[----:B------:R-:W-:Y:S02]  /*7cc0*/  ISETP.GT.U32.AND P4, PT, R0, R12, PT ;  /* 0x0000000c0000720c */ /* 0x000fe40003f84070 */
[----:B------:R-:W-:-:S02]  /*7cd0*/  IABS R4, R8 ;  /* 0x0000000800047213 */ /* 0x000fc40000000000 */
[----:B------:R-:W-:Y:S01]  /*7ce0*/  ISETP.GE.AND P0, PT, R7, RZ, PT ;  /* 0x000000ff0700720c */ /* 0x000fe20003f06270 */
[----:B------:R-:W-:Y:S01]  /*7cf0*/  IMAD.HI.U32 R7, R20, R6, RZ ;  /* 0x0000000614077227 */ /* 0x000fe200078e00ff */
[----:B------:R-:W-:-:S03]  /*7d00*/  ISETP.GE.AND P6, PT, R8, RZ, PT ;  /* 0x000000ff0800720c */ /* 0x000fc60003fc6270 */
[----:B------:R-:W-:-:S04]  /*7d10*/  IMAD.HI.U32 R10, R20, R4, RZ ;  /* 0x00000004140a7227 */ /* 0x000fc800078e00ff */
[----:B------:R-:W-:Y:S02]  /*7d20*/  IMAD.MOV R10, RZ, RZ, -R10 ;  /* 0x000000ffff0a7224 */ /* 0x000fe400078e0a0a */
[----:B0-----:R-:W-:Y:S02]  /*7d30*/  IMAD.MOV.U32 R11, RZ, RZ, R9 ;  /* 0x000000ffff0b7224 */ /* 0x001fe400078e0009 */
[----:B------:R-:W-:Y:S02]  /*7d40*/  IMAD.MOV R7, RZ, RZ, -R7 ;  /* 0x000000ffff077224 */ /* 0x000fe400078e0a07 */
[----:B------:R-:W-:Y:S02]  /*7d50*/  @!P3 IMAD.IADD R5, R5, 0x1, -R0 ;  /* 0x000000010505b824 */ /* 0x000fe400078e0a00 */
[----:B------:R-:W-:Y:S02]  /*7d60*/  IMAD R4, R0, R10, R4 ;  /* 0x0000000a00047224 */ /* 0x000fe400078e0204 */
[----:B------:R-:W-:-:S03]  /*7d70*/  IMAD.HI.U32 R8, R20, R2, RZ ;  /* 0x0000000214087227 */ /* 0x000fc600078e00ff */
[C---:B------:R-:W-:Y:S01]  /*7d80*/  ISETP.GT.U32.AND P3, PT, R0.reuse, R4, PT ;  /* 0x000000040000720c */ /* 0x040fe20003f64070 */
[----:B------:R-:W-:Y:S01]  /*7d90*/  @!P5 IMAD.MOV R11, RZ, RZ, -R11 ;  /* 0x000000ffff0bd224 */ /* 0x000fe200078e0a0b */
[----:B------:R-:W-:Y:S01]  /*7da0*/  ISETP.GE.AND P5, PT, R3, RZ, PT ;  /* 0x000000ff0300720c */ /* 0x000fe20003fa6270 */
[----:B------:R-:W-:Y:S01]  /*7db0*/  IMAD R3, R0, R7, R6 ;  /* 0x0000000700037224 */ /* 0x000fe200078e0206 */
[C---:B------:R-:W-:Y:S01]  /*7dc0*/  IADD3 R7, R28.reuse, 0x74, RZ ;  /* 0x000000741c077810 */ /* 0x040fe20007ffe0ff */
[----:B------:R-:W-:Y:S01]  /*7dd0*/  IMAD.MOV.U32 R9, RZ, RZ, R5 ;  /* 0x000000ffff097224 */ /* 0x000fe200078e0005 */
[----:B------:R-:W-:Y:S01]  /*7de0*/  IADD3 R5, R28, 0x76, RZ ;  /* 0x000000761c057810 */ /* 0x000fe20007ffe0ff */
[----:B------:R-:W-:Y:S01]  /*7df0*/  IMAD.MOV R8, RZ, RZ, -R8 ;  /* 0x000000ffff087224 */ /* 0x000fe200078e0a08 */
[----:B------:R-:W-:Y:S01]  /*7e00*/  STL [R1+0x1e4], R11 ;  /* 0x0001e40b01007387 */ /* 0x000fe20000100800 */
[----:B------:R-:W-:Y:S01]  /*7e10*/  @!P4 IMAD.IADD R12, R12, 0x1, -R0 ;  /* 0x000000010c0cc824 */ /* 0x000fe200078e0a00 */
[----:B------:R-:W-:Y:S01]  /*7e20*/  IADD3 R6, R28, 0x75, RZ ;  /* 0x000000751c067810 */ /* 0x000fe20007ffe0ff */
[----:B------:R-:W-:Y:S01]  /*7e30*/  @!P1 IMAD.MOV R9, RZ, RZ, -R9 ;  /* 0x000000ffff099224 */ /* 0x000fe200078e0a09 */
[C---:B------:R-:W-:Y:S01]  /*7e40*/  ISETP.GT.U32.AND P1, PT, R0.reuse, R3, PT ;  /* 0x000000030000720c */ /* 0x040fe20003f24070 */
[----:B------:R-:W-:Y:S01]  /*7e50*/  IMAD R2, R0, R8, R2 ;  /* 0x0000000800027224 */ /* 0x000fe200078e0202 */
[----:B------:R-:W-:Y:S01]  /*7e60*/  IADD3 R8, R28, 0x77, RZ ;  /* 0x000000771c087810 */ /* 0x000fe20007ffe0ff */
[----:B------:R-:W-:Y:S01]  /*7e70*/  IMAD.MOV.U32 R14, RZ, RZ, R12 ;  /* 0x000000ffff0e7224 */ /* 0x000fe200078e000c */
[----:B------:R0:W-:Y:S01]  /*7e80*/  STL [R1+0x424], R9 ;  /* 0x0004240901007387 */ /* 0x0001e20000100800 */
[----:B------:R-:W-:Y:S01]  /*7e90*/  @!P3 IMAD.IADD R4, R4, 0x1, -R0 ;  /* 0x000000010404b824 */ /* 0x000fe200078e0a00 */
[----:B------:R-:W-:Y:S01]  /*7ea0*/  ISETP.GE.AND P4, PT, R8, RZ, PT ;  /* 0x000000ff0800720c */ /* 0x000fe20003f86270 */
[----:B------:R-:W-:Y:S01]  /*7eb0*/  @!P2 IMAD.MOV R14, RZ, RZ, -R14 ;  /* 0x000000ffff0ea224 */ /* 0x000fe200078e0a0e */
[----:B------:R-:W-:-:S02]  /*7ec0*/  ISETP.GT.U32.AND P2, PT, R0, R2, PT ;  /* 0x000000020000720c */ /* 0x000fc40003f44070 */
[----:B------:R-:W-:Y:S02]  /*7ed0*/  IABS R8, R8 ;  /* 0x0000000800087213 */ /* 0x000fe40000000000 */
[----:B------:R-:W-:Y:S01]  /*7ee0*/  ISETP.GT.U32.AND P3, PT, R0, R4, PT ;  /* 0x000000040000720c */ /* 0x000fe20003f64070 */
[----:B------:R-:W-:Y:S01]  /*7ef0*/  @!P1 IMAD.IADD R3, R3, 0x1, -R0 ;  /* 0x0000000103039824 */ /* 0x000fe200078e0a00 */
[----:B0-----:R-:W-:Y:S01]  /*7f00*/  IABS R9, R5 ;  /* 0x0000000500097213 */ /* 0x001fe20000000000 */
[----:B------:R-:W-:Y:S01]  /*7f10*/  IMAD.HI.U32 R12, R20, R8, RZ ;  /* 0x00000008140c7227 */ /* 0x000fe200078e00ff */
[----:B------:R-:W-:Y:S01]  /*7f20*/  IABS R11, R7 ;  /* 0x00000007000b7213 */ /* 0x000fe20000000000 */
[----:B------:R0:W-:Y:S01]  /*7f30*/  STL [R1+0x1e0], R14 ;  /* 0x0001e00e01007387 */ /* 0x0001e20000100800 */
[----:B------:R-:W-:Y:S01]  /*7f40*/  ISETP.GT.U32.AND P1, PT, R0, R3, PT ;  /* 0x000000030000720c */ /* 0x000fe20003f24070 */
[----:B------:R-:W-:Y:S01]  /*7f50*/  IMAD.MOV R12, RZ, RZ, -R12 ;  /* 0x000000ffff0c7224 */ /* 0x000fe200078e0a0c */
[----:B------:R-:W-:Y:S01]  /*7f60*/  IABS R10, R6 ;  /* 0x00000006000a7213 */ /* 0x000fe20000000000 */
[----:B------:R-:W-:-:S02]  /*7f70*/  @!P2 IMAD.IADD R2, R2, 0x1, -R0 ;  /* 0x000000010202a824 */ /* 0x000fc400078e0a00 */
[----:B------:R-:W-:-:S03]  /*7f80*/  IMAD.HI.U32 R13, R20, R9, RZ ;  /* 0x00000009140d7227 */ /* 0x000fc600078e00ff */
[C---:B------:R-:W-:Y:S01]  /*7f90*/  ISETP.GT.U32.AND P2, PT, R0.reuse, R2, PT ;  /* 0x000000020000720c */ /* 0x040fe20003f44070 */
[----:B------:R-:W-:Y:S02]  /*7fa0*/  IMAD R8, R0, R12, R8 ;  /* 0x0000000c00087224 */ /* 0x000fe400078e0208 */
[----:B------:R-:W-:Y:S02]  /*7fb0*/  IMAD.MOV R13, RZ, RZ, -R13 ;  /* 0x000000ffff0d7224 */ /* 0x000fe400078e0a0d */
[--C-:B------:R-:W-:Y:S01]  /*7fc0*/  @!P3 IMAD.IADD R4, R4, 0x1, -R0.reuse ;  /* 0x000000010404b824 */ /* 0x100fe200078e0a00 */
[----:B------:R-:W-:Y:S01]  /*7fd0*/  ISETP.GE.AND P3, PT, R5, RZ, PT ;  /* 0x000000ff0500720c */ /* 0x000fe20003f66270 */
[----:B------:R-:W-:Y:S01]  /*7fe0*/  @!P1 IMAD.IADD R3, R3, 0x1, -R0 ;  /* 0x0000000103039824 */ /* 0x000fe200078e0a00 */
[C---:B------:R-:W-:Y:S01]  /*7ff0*/  ISETP.GT.U32.AND P1, PT, R0.reuse, R8, PT ;  /* 0x000000080000720c */ /* 0x040fe20003f24070 */
[----:B------:R-:W-:Y:S02]  /*8000*/  IMAD R9, R0, R13, R9 ;  /* 0x0000000d00097224 */ /* 0x000fe400078e0209 */
[----:B------:R-:W-:Y:S01]  /*8010*/  IMAD.MOV.U32 R16, RZ, RZ, R4 ;  /* 0x000000ffff107224 */ /* 0x000fe200078e0004 */
[----:B------:R-:W-:Y:S01]  /*8020*/  IADD3 R4, R28, 0x73, RZ ;  /* 0x000000731c047810 */ /* 0x000fe20007ffe0ff */
[----:B------:R-:W-:-:S04]  /*8030*/  IMAD.HI.U32 R5, R20, R11, RZ ;  /* 0x0000000b14057227 */ /* 0x000fc800078e00ff */
[----:B------:R-:W-:Y:S01]  /*8040*/  @!P6 IMAD.MOV R16, RZ, RZ, -R16 ;  /* 0x000000ffff10e224 */ /* 0x000fe200078e0a10 */
[----:B------:R-:W-:Y:S01]  /*8050*/  ISETP.GT.U32.AND P6, PT, R0, R9, PT ;  /* 0x000000090000720c */ /* 0x000fe20003fc4070 */
[----:B------:R-:W-:Y:S02]  /*8060*/  IMAD.MOV R5, RZ, RZ, -R5 ;  /* 0x000000ffff057224 */ /* 0x000fe400078e0a05 */
[----:B------:R-:W-:Y:S01]  /*8070*/  @!P2 IMAD.IADD R2, R2, 0x1, -R0 ;  /* 0x000000010202a824 */ /* 0x000fe200078e0a00 */
[----:B------:R1:W-:Y:S01]  /*8080*/  STL [R1+0x1d0], R16 ;  /* 0x0001d01001007387 */ /* 0x0003e20000100800 */
[----:B------:R-:W-:Y:S01]  /*8090*/  IMAD R11, R0, R5, R11 ;  /* 0x00000005000b7224 */ /* 0x000fe200078e020b */
[----:B------:R-:W-:Y:S01]  /*80a0*/  IADD3 R5, R28, 0x72, RZ ;  /* 0x000000721c057810 */ /* 0x000fe20007ffe0ff */
[----:B------:R-:W-:Y:S02]  /*80b0*/  IMAD.MOV.U32 R12, RZ, RZ, R2 ;  /* 0x000000ffff0c7224 */ /* 0x000fe400078e0002 */
[----:B0-----:R-:W-:Y:S01]  /*80c0*/  IMAD.HI.U32 R14, R20, R10, RZ ;  /* 0x0000000a140e7227 */ /* 0x001fe200078e00ff */
[----:B------:R-:W-:-:S03]  /*80d0*/  IABS R2, R5 ;  /* 0x0000000500027213 */ /* 0x000fc60000000000 */
[----:B------:R-:W-:Y:S01]  /*80e0*/  @!P1 IMAD.IADD R8, R8, 0x1, -R0 ;  /* 0x0000000108089824 */ /* 0x000fe200078e0a00 */
[----:B-1----:R-:W-:Y:S01]  /*80f0*/  IADD3 R16, R28, 0x6a, RZ ;  /* 0x0000006a1c107810 */ /* 0x002fe20007ffe0ff */
[----:B------:R-:W-:Y:S01]  /*8100*/  @!P5 IMAD.MOV R12, RZ, RZ, -R12 ;  /* 0x000000ffff0cd224 */ /* 0x000fe200078e0a0c */
[C---:B------:R-:W-:Y:S01]  /*8110*/  ISETP.GT.U32.AND P5, PT, R0.reuse, R11, PT ;  /* 0x0000000b0000720c */ /* 0x040fe20003fa4070 */
[----:B------:R-:W-:Y:S01]  /*8120*/  IMAD.MOV R14, RZ, RZ, -R14 ;  /* 0x000000ffff0e7224 */ /* 0x000fe200078e0a0e */
[C---:B------:R-:W-:Y:S01]  /*8130*/  ISETP.GT.U32.AND P1, PT, R0.reuse, R8, PT ;  /* 0x000000080000720c */ /* 0x040fe20003f24070 */
[----:B------:R-:W-:Y:S01]  /*8140*/  IMAD.MOV.U32 R15, RZ, RZ, R3 ;  /* 0x000000ffff0f7224 */ /* 0x000fe200078e0003 */
[----:B------:R-:W-:Y:S01]  /*8150*/  IABS R17, R16 ;  /* 0x0000001000117213 */ /* 0x000fe20000000000 */
[----:B------:R-:W-:Y:S02]  /*8160*/  @!P6 IMAD.IADD R9, R9, 0x1, -R0 ;  /* 0x000000010909e824 */ /* 0x000fe400078e0a00 */
[C---:B------:R-:W-:Y:S01]  /*8170*/  IMAD R3, R0.reuse, R14, R10 ;  /* 0x0000000e00037224 */ /* 0x040fe200078e020a */
[----:B------:R-:W-:Y:S01]  /*8180*/  IABS R10, R4 ;  /* 0x00000004000a7213 */ /* 0x000fe20000000000 */
[----:B------:R-:W-:Y:S01]  /*8190*/  @!P0 IMAD.MOV R15, RZ, RZ, -R15 ;  /* 0x000000ffff0f8224 */ /* 0x000fe200078e0a0f */
[----:B------:R-:W-:Y:S01]  /*81a0*/  ISETP.GT.U32.AND P6, PT, R0, R9, PT ;  /* 0x000000090000720c */ /* 0x000fe20003fc4070 */
[----:B------:R-:W-:Y:S01]  /*81b0*/  IMAD.HI.U32 R21, R20, R17, RZ ;  /* 0x0000001114157227 */ /* 0x000fe200078e00ff */
[----:B------:R-:W-:-:S02]  /*81c0*/  ISETP.GT.U32.AND P2, PT, R0, R3, PT ;  /* 0x000000030000720c */ /* 0x000fc40003f44070 */
[----:B------:R-:W-:Y:S01]  /*81d0*/  ISETP.GE.AND P0, PT, R6, RZ, PT ;  /* 0x000000ff0600720c */ /* 0x000fe20003f06270 */
[--C-:B------:R-:W-:Y:S01]  /*81e0*/  @!P5 IMAD.IADD R11, R11, 0x1, -R0.reuse ;  /* 0x000000010b0bd824 */ /* 0x100fe200078e0a00 */
[----:B------:R-:W-:Y:S01]  /*81f0*/  IADD3 R6, R28, 0x71, RZ ;  /* 0x000000711c067810 */ /* 0x000fe20007ffe0ff */
[----:B------:R-:W-:Y:S01]  /*8200*/  IMAD.HI.U32 R13, R20, R10, RZ ;  /* 0x0000000a140d7227 */ /* 0x000fe200078e00ff */
[----:B------:R-:W-:Y:S02]  /*8210*/  STL [R1+0x1c8], R15 ;  /* 0x0001c80f01007387 */ /* 0x000fe40000100800 */
[----:B------:R-:W-:Y:S01]  /*8220*/  ISETP.GT.U32.AND P5, PT, R0, R11, PT ;  /* 0x0000000b0000720c */ /* 0x000fe20003fa4070 */
[----:B------:R-:W-:Y:S01]  /*8230*/  @!P1 IMAD.IADD R8, R8, 0x1, -R0 ;  /* 0x0000000108089824 */ /* 0x000fe200078e0a00 */
[----:B------:R-:W-:Y:S01]  /*8240*/  ISETP.GE.AND P1, PT, R7, RZ, PT ;  /* 0x000000ff0700720c */ /* 0x000fe20003f26270 */
[----:B------:R-:W-:Y:S01]  /*8250*/  IMAD.MOV R13, RZ, RZ, -R13 ;  /* 0x000000ffff0d7224 */ /* 0x000fe200078e0a0d */
[----:B------:R0:W-:Y:S01]  /*8260*/  STL [R1+0x1c4], R12 ;  /* 0x0001c40c01007387 */ /* 0x0001e20000100800 */
[----:B------:R-:W-:-:S04]  /*8270*/  IMAD.HI.U32 R7, R20, R2, RZ ;  /* 0x0000000214077227 */ /* 0x000fc800078e00ff */
[--C-:B------:R-:W-:Y:S02]  /*8280*/  @!P6 IMAD.IADD R9, R9, 0x1, -R0.reuse ;  /* 0x000000010909e824 */ /* 0x100fe400078e0a00 */
[----:B------:R-:W-:Y:S02]  /*8290*/  @!P2 IMAD.IADD R3, R3, 0x1, -R0 ;  /* 0x000000010303a824 */ /* 0x000fe400078e0a00 */
[C---:B------:R-:W-:Y:S01]  /*82a0*/  IMAD R10, R0.reuse, R13, R10 ;  /* 0x0000000d000a7224 */ /* 0x040fe200078e020a */
[----:B0-----:R-:W-:Y:S01]  /*82b0*/  IABS R12, R6 ;  /* 0x00000006000c7213 */ /* 0x001fe20000000000 */
[----:B------:R-:W-:Y:S01]  /*82c0*/  IMAD.MOV R7, RZ, RZ, -R7 ;  /* 0x000000ffff077224 */ /* 0x000fe200078e0a07 */
[C---:B------:R-:W-:Y:S01]  /*82d0*/  ISETP.GT.U32.AND P2, PT, R0.reuse, R3, PT ;  /* 0x000000030000720c */ /* 0x040fe20003f44070 */
[----:B------:R-:W-:Y:S01]  /*82e0*/  IMAD.MOV.U32 R14, RZ, RZ, R9 ;  /* 0x000000ffff0e7224 */ /* 0x000fe200078e0009 */
[C---:B------:R-:W-:Y:S01]  /*82f0*/  ISETP.GT.U32.AND P6, PT, R0.reuse, R10, PT ;  /* 0x0000000a0000720c */ /* 0x040fe20003fc4070 */
[----:B------:R-:W-:Y:S01]  /*8300*/  IMAD R9, R0, R7, R2 ;  /* 0x0000000700097224 */ /* 0x000fe200078e0202 */
[----:B------:R-:W-:Y:S01]  /*8310*/  IADD3 R2, R28, 0x70, RZ ;  /* 0x000000701c027810 */ /* 0x000fe20007ffe0ff */
[----:B------:R-:W-:-:S02]  /*8320*/  @!P5 IMAD.IADD R11, R11, 0x1, -R0 ;  /* 0x000000010b0bd824 */ /* 0x000fc400078e0a00 */
[----:B------:R-:W-:Y:S01]  /*8330*/  IMAD.MOV.U32 R15, RZ, RZ, R8 ;  /* 0x000000ffff0f7224 */ /* 0x000fe200078e0008 */
[----:B------:R-:W-:Y:S01]  /*8340*/  ISETP.GT.U32.AND P5, PT, R0, R9, PT ;  /* 0x000000090000720c */ /* 0x000fe20003fa4070 */
[----:B------:R-:W-:-:S04]  /*8350*/  IMAD.HI.U32 R8, R20, R12, RZ ;  /* 0x0000000c14087227 */ /* 0x000fc800078e00ff */
[--C-:B------:R-:W-:Y:S01]  /*8360*/  @!P2 IMAD.IADD R3, R3, 0x1, -R0.reuse ;  /* 0x000000010303a824 */ /* 0x100fe200078e0a00 */
[----:B------:R-:W-:Y:S01]  /*8370*/  ISETP.GE.AND P2, PT, R6, RZ, PT ;  /* 0x000000ff0600720c */ /* 0x000fe20003f46270 */
[----:B------:R-:W-:Y:S01]  /*8380*/  @!P6 IMAD.IADD R10, R10, 0x1, -R0 ;  /* 0x000000010a0ae824 */ /* 0x000fe200078e0a00 */
[----:B------:R-:W-:Y:S01]  /*8390*/  IABS R6, R2 ;  /* 0x0000000200067213 */ /* 0x000fe20000000000 */
[----:B------:R-:W-:Y:S01]  /*83a0*/  IMAD.MOV.U32 R13, RZ, RZ, R3 ;  /* 0x000000ffff0d7224 */ /* 0x000fe200078e0003 */
[----:B------:R-:W-:Y:S01]  /*83b0*/  IADD3 R3, R28, 0x6f, RZ ;  /* 0x0000006f1c037810 */ /* 0x000fe20007ffe0ff */
[----:B------:R-:W-:Y:S01]  /*83c0*/  IMAD.MOV R8, RZ, RZ, -R8 ;  /* 0x000000ffff087224 */ /* 0x000fe200078e0a08 */
[----:B------:R-:W-:Y:S01]  /*83d0*/  ISETP.GT.U32.AND P6, PT, R0, R10, PT ;  /* 0x0000000a0000720c */ /* 0x000fe20003fc4070 */
[----:B------:R-:W-:Y:S01]  /*83e0*/  @!P5 IMAD.IADD R9, R9, 0x1, -R0 ;  /* 0x000000010909d824 */ /* 0x000fe200078e0a00 */
[----:B------:R-:W-:Y:S01]  /*83f0*/  IABS R7, R3 ;  /* 0x0000000300077213 */ /* 0x000fe20000000000 */
[----:B------:R-:W-:Y:S01]  /*8400*/  @!P4 IMAD.MOV R15, RZ, RZ, -R15 ;  /* 0x000000ffff0fc224 */ /* 0x000fe200078e0a0f */
[----:B------:R-:W-:Y:S01]  /*8410*/  ISETP.GE.AND P4, PT, R4, RZ, PT ;  /* 0x000000ff0400720c */ /* 0x000fe20003f86270 */
[----:B------:R-:W-:Y:S01]  /*8420*/  IMAD.MOV.U32 R4, RZ, RZ, R11 ;  /* 0x000000ffff047224 */ /* 0x000fe200078e000b */
[C---:B------:R-:W-:Y:S01]  /*8430*/  ISETP.GT.U32.AND P5, PT, R0.reuse, R9, PT ;  /* 0x000000090000720c */ /* 0x040fe20003fa4070 */
[----:B------:R-:W-:Y:S01]  /*8440*/  IMAD R12, R0, R8, R12 ;  /* 0x00000008000c7224 */ /* 0x000fe200078e020c */
[----:B------:R-:W-:Y:S01]  /*8450*/  STL [R1+0x1bc], R15 ;  /* 0x0001bc0f01007387 */ /* 0x000fe20000100800 */
[----:B------:R-:W-:-:S04]  /*8460*/  IMAD.HI.U32 R8, R20, R6, RZ ;  /* 0x0000000614087227 */ /* 0x000fc800078e00ff */
[----:B------:R-:W-:Y:S01]  /*8470*/  @!P1 IMAD.MOV R4, RZ, RZ, -R4 ;  /* 0x000000ffff049224 */ /* 0x000fe200078e0a04 */
[----:B------:R-:W-:Y:S01]  /*8480*/  ISETP.GE.AND P1, PT, R3, RZ, PT ;  /* 0x000000ff0300720c */ /* 0x000fe20003f26270 */
[----:B------:R-:W-:-:S04]  /*8490*/  IMAD.HI.U32 R3, R20, R7, RZ ;  /* 0x0000000714037227 */ /* 0x000fc800078e00ff */
[----:B------:R-:W-:Y:S02]  /*84a0*/  IMAD.MOV R8, RZ, RZ, -R8 ;  /* 0x000000ffff087224 */ /* 0x000fe400078e0a08 */
[----:B------:R-:W-:Y:S01]  /*84b0*/  @!P3 IMAD.MOV R14, RZ, RZ, -R14 ;  /* 0x000000ffff0eb224 */ /* 0x000fe200078e0a0e */
[----:B------:R-:W-:Y:S01]  /*84c0*/  ISETP.GE.AND P3, PT, R5, RZ, PT ;  /* 0x000000ff0500720c */ /* 0x000fe20003f66270 */
[----:B------:R-:W-:Y:S01]  /*84d0*/  @!P0 IMAD.MOV R13, RZ, RZ, -R13 ;  /* 0x000000ffff0d8224 */ /* 0x000fe200078e0a0d */
[----:B------:R-:W-:Y:S01]  /*84e0*/  ISETP.GE.AND P0, PT, R2, RZ, PT ;  /* 0x000000ff0200720c */ /* 0x000fe20003f06270 */
[----:B------:R-:W-:Y:S01]  /*84f0*/  @!P6 IMAD.IADD R10, R10, 0x1, -R0 ;  /* 0x000000010a0ae824 */ /* 0x000fe200078e0a00 */
[----:B------:R0:W-:Y:S01]  /*8500*/  STL [R1+0x1a8], R14 ;  /* 0x0001a80e01007387 */ /* 0x0001e20000100800 */
[----:B------:R-:W-:Y:S01]  /*8510*/  IMAD.MOV R3, RZ, RZ, -R3 ;  /* 0x000000ffff037224 */ /* 0x000fe200078e0a03 */
[----:B------:R-:W-:Y:S01]  /*8520*/  IADD3 R2, R28, 0x6e, RZ ;  /* 0x0000006e1c027810 */ /* 0x000fe20007ffe0ff */
[C---:B------:R-:W-:Y:S01]  /*8530*/  IMAD R6, R0.reuse, R8, R6 ;  /* 0x0000000800067224 */ /* 0x040fe200078e0206 */
[----:B------:R1:W-:Y:S01]  /*8540*/  STL [R1+0x1b4], R13 ;  /* 0x0001b40d01007387 */ /* 0x0003e20000100800 */
[----:B------:R-:W-:Y:S01]  /*8550*/  IMAD R7, R0, R3, R7 ;  /* 0x0000000300077224 */ /* 0x000fe200078e0207 */
[----:B------:R-:W-:Y:S01]  /*8560*/  IADD3 R5, R28, 0x6d, RZ ;  /* 0x0000006d1c057810 */ /* 0x000fe20007ffe0ff */
[----:B------:R-:W-:Y:S01]  /*8570*/  @!P5 IMAD.IADD R9, R9, 0x1, -R0 ;  /* 0x000000010909d824 */ /* 0x000fe200078e0a00 */
[C---:B------:R-:W-:Y:S01]  /*8580*/  ISETP.GT.U32.AND P5, PT, R0.reuse, R6, PT ;  /* 0x000000060000720c */ /* 0x040fe20003fa4070 */
[----:B------:R2:W-:Y:S01]  /*8590*/  STL [R1+0x1b8], R4 ;  /* 0x0001b80401007387 */ /* 0x0005e20000100800 */
[----:B0-----:R-:W-:Y:S01]  /*85a0*/  IABS R14, R5 ;  /* 0x00000005000e7213 */ /* 0x001fe20000000000 */
[----:B------:R-:W-:Y:S01]  /*85b0*/  IMAD.MOV.U32 R11, RZ, RZ, R9 ;  /* 0x000000ffff0b7224 */ /* 0x000fe200078e0009 */
[----:B------:R-:W-:Y:S01]  /*85c0*/  ISETP.GT.U32.AND P6, PT, R0, R12, PT ;  /* 0x0000000c0000720c */ /* 0x000fe20003fc4070 */
[----:B------:R-:W-:Y:S01]  /*85d0*/  IMAD.MOV R21, RZ, RZ, -R21 ;  /* 0x000000ffff157224 */ /* 0x000fe200078e0a15 */
[----:B------:R-:W-:Y:S01]  /*85e0*/  IADD3 R9, R28, 0x6c, RZ ;  /* 0x0000006c1c097810 */ /* 0x000fe20007ffe0ff */
[----:B-1----:R-:W-:-:S02]  /*85f0*/  IMAD.MOV.U32 R13, RZ, RZ, R10 ;  /* 0x000000ffff0d7224 */ /* 0x002fc400078e000a */
[----:B------:R-:W-:Y:S01]  /*8600*/  IMAD.HI.U32 R3, R20, R14, RZ ;  /* 0x0000000e14037227 */ /* 0x000fe200078e00ff */
[----:B------:R-:W-:Y:S02]  /*8610*/  IABS R10, R9 ;  /* 0x00000009000a7213 */ /* 0x000fe40000000000 */
[----:B--2---:R-:W-:Y:S01]  /*8620*/  IABS R4, R2 ;  /* 0x0000000200047213 */ /* 0x004fe20000000000 */
[----:B------:R-:W-:Y:S01]  /*8630*/  @!P4 IMAD.MOV R13, RZ, RZ, -R13 ;  /* 0x000000ffff0dc224 */ /* 0x000fe200078e0a0d */
[----:B------:R-:W-:Y:S01]  /*8640*/  ISETP.GT.U32.AND P4, PT, R0, R7, PT ;  /* 0x000000070000720c */ /* 0x000fe20003f84070 */
[----:B------:R-:W-:Y:S02]  /*8650*/  @!P5 IMAD.IADD R6, R6, 0x1, -R0 ;  /* 0x000000010606d824 */ /* 0x000fe400078e0a00 */
[----:B------:R-:W-:Y:S01]  /*8660*/  IMAD.HI.U32 R8, R20, R4, RZ ;  /* 0x0000000414087227 */ /* 0x000fe200078e00ff */
[----:B------:R0:W-:Y:S02]  /*8670*/  STL [R1+0x1ac], R13 ;  /* 0x0001ac0d01007387 */ /* 0x0001e40000100800 */
[----:B------:R-:W-:Y:S01]  /*8680*/  ISETP.GT.U32.AND P5, PT, R0, R6, PT ;  /* 0x000000060000720c */ /* 0x000fe20003fa4070 */
[----:B------:R-:W-:-:S02]  /*8690*/  IMAD.MOV R8, RZ, RZ, -R8 ;  /* 0x000000ffff087224 */ /* 0x000fc400078e0a08 */
[----:B------:R-:W-:Y:S01]  /*86a0*/  @!P3 IMAD.MOV R11, RZ, RZ, -R11 ;  /* 0x000000ffff0bb224 */ /* 0x000fe200078e0a0b */
[----:B------:R-:W-:Y:S01]  /*86b0*/  ISETP.GE.AND P3, PT, R2, RZ, PT ;  /* 0x000000ff0200720c */ /* 0x000fe20003f66270 */
[----:B------:R-:W-:Y:S02]  /*86c0*/  IMAD.MOV R3, RZ, RZ, -R3 ;  /* 0x000000ffff037224 */ /* 0x000fe400078e0a03 */
[----:B------:R-:W-:Y:S01]  /*86d0*/  @!P4 IMAD.IADD R7, R7, 0x1, -R0 ;  /* 0x000000010707c824 */ /* 0x000fe200078e0a00 */
[----:B0-----:R-:W-:Y:S01]  /*86e0*/  IADD3 R13, R28, 0x68, RZ ;  /* 0x000000681c0d7810 */ /* 0x001fe20007ffe0ff */
[----:B------:R-:W-:Y:S01]  /*86f0*/  IMAD R2, R0, R8, R4 ;  /* 0x0000000800027224 */ /* 0x000fe200078e0204 */
[----:B------:R-:W-:Y:S01]  /*8700*/  IADD3 R4, R28, 0x6b, RZ ;  /* 0x0000006b1c047810 */ /* 0x000fe20007ffe0ff */
[C---:B------:R-:W-:Y:S01]  /*8710*/  IMAD R14, R0.reuse, R3, R14 ;  /* 0x00000003000e7224 */ /* 0x040fe200078e020e */
[----:B------:R-:W-:Y:S01]  /*8720*/  ISETP.GT.U32.AND P4, PT, R0, R7, PT ;  /* 0x000000070000720c */ /* 0x000fe20003f84070 */
[--C-:B------:R-:W-:Y:S01]  /*8730*/  @!P5 IMAD.IADD R6, R6, 0x1, -R0.reuse ;  /* 0x000000010606d824 */ /* 0x100fe200078e0a00 */
[----:B------:R-:W-:Y:S01]  /*8740*/  IABS R19, R4 ;  /* 0x0000000400137213 */ /* 0x000fe20000000000 */
[----:B------:R-:W-:Y:S01]  /*8750*/  IMAD.HI.U32 R3, R20, R10, RZ ;  /* 0x0000000a14037227 */ /* 0x000fe200078e00ff */
[----:B------:R-:W-:Y:S01]  /*8760*/  ISETP.GT.U32.AND P5, PT, R0, R2, PT ;  /* 0x000000020000720c */ /* 0x000fe20003fa4070 */
[----:B------:R0:W-:Y:S02]  /*8770*/  STL [R1+0x1b0], R11 ;  /* 0x0001b00b01007387 */ /* 0x0001e40000100800 */
[----:B------:R-:W-:-:S02]  /*8780*/  @!P6 IMAD.IADD R12, R12, 0x1, -R0 ;  /* 0x000000010c0ce824 */ /* 0x000fc400078e0a00 */
[----:B------:R-:W-:Y:S02]  /*8790*/  IMAD.MOV R3, RZ, RZ, -R3 ;  /* 0x000000ffff037224 */ /* 0x000fe400078e0a03 */
[----:B------:R-:W-:Y:S01]  /*87a0*/  IMAD.HI.U32 R18, R20, R19, RZ ;  /* 0x0000001314127227 */ /* 0x000fe200078e00ff */
[----:B------:R-:W-:-:S03]  /*87b0*/  ISETP.GT.U32.AND P6, PT, R0, R12, PT ;  /* 0x0000000c0000720c */ /* 0x000fc60003fc4070 */
[----:B------:R-:W-:Y:S01]  /*87c0*/  @!P4 IMAD.IADD R7, R7, 0x1, -R0 ;  /* 0x000000010707c824 */ /* 0x000fe200078e0a00 */
[C---:B------:R-:W-:Y:S01]  /*87d0*/  ISETP.GT.U32.AND P4, PT, R0.reuse, R14, PT ;  /* 0x0000000e0000720c */ /* 0x040fe20003f84070 */
[----:B------:R-:W-:Y:S01]  /*87e0*/  IMAD R10, R0, R3, R10 ;  /* 0x00000003000a7224 */ /* 0x000fe200078e020a */
[----:B0-----:R-:W-:Y:S01]  /*87f0*/  IABS R11, R13 ;  /* 0x0000000d000b7213 */ /* 0x001fe20000000000 */
[----:B------:R-:W-:Y:S02]  /*8800*/  IMAD.MOV R18, RZ, RZ, -R18 ;  /* 0x000000ffff127224 */ /* 0x000fe400078e0a12 */
[--C-:B------:R-:W-:Y:S01]  /*8810*/  @!P5 IMAD.IADD R2, R2, 0x1, -R0.reuse ;  /* 0x000000010202d824 */ /* 0x100fe200078e0a00 */
[C---:B------:R-:W-:Y:S01]  /*8820*/  ISETP.GT.U32.AND P5, PT, R0.reuse, R10, PT ;  /* 0x0000000a0000720c */ /* 0x040fe20003fa4070 */
[----:B------:R-:W-:Y:S02]  /*8830*/  IMAD R18, R0, R18, R19 ;  /* 0x0000001200127224 */ /* 0x000fe400078e0213 */
[----:B------:R-:W-:Y:S01]  /*8840*/  @!P6 IMAD.IADD R12, R12, 0x1, -R0 ;  /* 0x000000010c0ce824 */ /* 0x000fe200078e0a00 */
[----:B------:R-:W-:Y:S01]  /*8850*/  ISETP.GE.AND P6, PT, R5, RZ, PT ;  /* 0x000000ff0500720c */ /* 0x000fe20003fc6270 */
[----:B------:R-:W-:Y:S01]  /*8860*/  IMAD.HI.U32 R3, R20, R11, RZ ;  /* 0x0000000b14037227 */ /* 0x000fe200078e00ff */
[----:B------:R-:W-:-:S03]  /*8870*/  IADD3 R5, R28, 0x69, RZ ;  /* 0x000000691c057810 */ /* 0x000fc60007ffe0ff */
[----:B------:R-:W-:Y:S01]  /*8880*/  @!P4 IMAD.IADD R14, R14, 0x1, -R0 ;  /* 0x000000010e0ec824 */ /* 0x000fe200078e0a00 */
[----:B------:R-:W-:Y:S01]  /*8890*/  ISETP.GT.U32.AND P4, PT, R0, R18, PT ;  /* 0x000000120000720c */ /* 0x000fe20003f84070 */
[----:B------:R-:W-:Y:S01]  /*88a0*/  IMAD.MOV.U32 R22, RZ, RZ, R12 ;  /* 0x000000ffff167224 */ /* 0x000fe200078e000c */
[----:B------:R-:W-:Y:S01]  /*88b0*/  IABS R8, R5 ;  /* 0x0000000500087213 */ /* 0x000fe20000000000 */
[----:B------:R-:W-:Y:S01]  /*88c0*/  @!P5 IMAD.IADD R10, R10, 0x1, -R0 ;  /* 0x000000010a0ad824 */ /* 0x000fe200078e0a00 */
[C---:B------:R-:W-:Y:S01]  /*88d0*/  ISETP.GT.U32.AND P5, PT, R0.reuse, R14, PT ;  /* 0x0000000e0000720c */ /* 0x040fe20003fa4070 */
[----:B------:R-:W-:Y:S01]  /*88e0*/  @!P2 IMAD.MOV R22, RZ, RZ, -R22 ;  /* 0x000000ffff16a224 */ /* 0x000fe200078e0a16 */
[----:B------:R-:W-:Y:S01]  /*88f0*/  ISETP.GT.U32.AND P2, PT, R0, R2, PT ;  /* 0x000000020000720c */ /* 0x000fe20003f44070 */
[----:B------:R-:W-:Y:S01]  /*8900*/  IMAD.HI.U32 R15, R20, R8, RZ ;  /* 0x00000008140f7227 */ /* 0x000fe200078e00ff */
[----:B------:R-:W-:Y:S02]  /*8910*/  IADD3 R12, R28, 0x66, RZ ;  /* 0x000000661c0c7810 */ /* 0x000fe40007ffe0ff */
[----:B------:R-:W-:Y:S01]  /*8920*/  STL [R1+0x1a0], R22 ;  /* 0x0001a01601007387 */ /* 0x000fe20000100800 */
[----:B------:R-:W-:-:S02]  /*8930*/  IMAD R17, R0, R21, R17 ;  /* 0x0000001500117224 */ /* 0x000fc400078e0211 */
[----:B------:R-:W-:Y:S01]  /*8940*/  @!P4 IMAD.IADD R18, R18, 0x1, -R0 ;  /* 0x000000011212c824 */ /* 0x000fe200078e0a00 */
[C---:B------:R-:W-:Y:S01]  /*8950*/  ISETP.GT.U32.AND P4, PT, R0.reuse, R10, PT ;  /* 0x0000000a0000720c */ /* 0x040fe20003f84070 */
[----:B------:R-:W-:Y:S01]  /*8960*/  IMAD.MOV.U32 R19, RZ, RZ, R6 ;  /* 0x000000ffff137224 */ /* 0x000fe200078e0006 */
[----:B------:R-:W-:Y:S01]  /*8970*/  IABS R6, R12 ;  /* 0x0000000c00067213 */ /* 0x000fe20000000000 */
[----:B------:R-:W-:Y:S02]  /*8980*/  IMAD.MOV R15, RZ, RZ, -R15 ;  /* 0x000000ffff0f7224 */ /* 0x000fe400078e0a0f */
[----:B------:R-:W-:Y:S02]  /*8990*/  IMAD.MOV R3, RZ, RZ, -R3 ;  /* 0x000000ffff037224 */ /* 0x000fe400078e0a03 */
[----:B------:R-:W-:Y:S01]  /*89a0*/  @!P1 IMAD.MOV R7, RZ, RZ, -R7 ;  /* 0x000000ffff079224 */ /* 0x000fe200078e0a07 */
[C---:B------:R-:W-:Y:S01]  /*89b0*/  ISETP.GT.U32.AND P1, PT, R0.reuse, R17, PT ;  /* 0x000000110000720c */ /* 0x040fe20003f24070 */
[----:B------:R-:W-:Y:S01]  /*89c0*/  @!P0 IMAD.MOV R19, RZ, RZ, -R19 ;  /* 0x000000ffff138224 */ /* 0x000fe200078e0a13 */
[C---:B------:R-:W-:Y:S01]  /*89d0*/  ISETP.GT.U32.AND P0, PT, R0.reuse, R18, PT ;  /* 0x000000120000720c */ /* 0x040fe20003f04070 */
[----:B------:R-:W-:Y:S01]  /*89e0*/  IMAD R8, R0, R15, R8 ;  /* 0x0000000f00087224 */ /* 0x000fe200078e0208 */
[----:B------:R-:W-:Y:S01]  /*89f0*/  IADD3 R15, R28, 0x67, RZ ;  /* 0x000000671c0f7810 */ /* 0x000fe20007ffe0ff */
[----:B------:R-:W-:Y:S01]  /*8a00*/  IMAD R3, R0, R3, R11 ;  /* 0x0000000300037224 */ /* 0x000fe200078e020b */
[----:B------:R-:W-:Y:S01]  /*8a10*/  STL [R1+0x19c], R19 ;  /* 0x00019c1301007387 */ /* 0x000fe20000100800 */
[--C-:B------:R-:W-:Y:S01]  /*8a20*/  @!P2 IMAD.IADD R2, R2, 0x1, -R0.reuse ;  /* 0x000000010202a824 */ /* 0x100fe200078e0a00 */
[----:B------:R-:W-:Y:S01]  /*8a30*/  ISETP.GT.U32.AND P2, PT, R0, R8, PT ;  /* 0x000000080000720c */ /* 0x000fe20003f44070 */
[--C-:B------:R-:W-:Y:S01]  /*8a40*/  @!P4 IMAD.IADD R10, R10, 0x1, -R0.reuse ;  /* 0x000000010a0ac824 */ /* 0x100fe200078e0a00 */
[----:B------:R-:W-:Y:S01]  /*8a50*/  IABS R11, R15 ;  /* 0x0000000f000b7213 */ /* 0x000fe20000000000 */
[----:B------:R-:W-:Y:S01]  /*8a60*/  @!P5 IMAD.IADD R14, R14, 0x1, -R0 ;  /* 0x000000010e0ed824 */ /* 0x000fe200078e0a00 */
[----:B------:R-:W-:Y:S01]  /*8a70*/  ISETP.GT.U32.AND P4, PT, R0, R3, PT ;  /* 0x000000030000720c */ /* 0x000fe20003f84070 */
[----:B------:R0:W-:Y:S01]  /*8a80*/  STL [R1+0x198], R7 ;  /* 0x0001980701007387 */ /* 0x0001e20000100800 */
[----:B------:R-:W-:Y:S01]  /*8a90*/  ISETP.GE.AND P5, PT, R9, RZ, PT ;  /* 0x000000ff0900720c */ /* 0x000fe20003fa6270 */
[----:B------:R-:W-:-:S04]  /*8aa0*/  IMAD.HI.U32 R9, R20, R6, RZ ;  /* 0x0000000614097227 */ /* 0x000fc800078e00ff */
[----:B------:R-:W-:Y:S01]  /*8ab0*/  @!P1 IMAD.IADD R17, R17, 0x1, -R0 ;  /* 0x0000000111119824 */ /* 0x000fe200078e0a00 */
[----:B------:R-:W-:Y:S01]  /*8ac0*/  ISETP.GE.AND P1, PT, R16, RZ, PT ;  /* 0x000000ff1000720c */ /* 0x000fe20003f26270 */
[----:B------:R-:W-:Y:S01]  /*8ad0*/  IMAD.MOV.U32 R21, RZ, RZ, R2 ;  /* 0x000000ffff157224 */ /* 0x000fe200078e0002 */
[----:B------:R-:W-:Y:S01]  /*8ae0*/  IADD3 R2, R28, 0x65, RZ ;  /* 0x000000651c027810 */ /* 0x000fe20007ffe0ff */
[----:B0-----:R-:W-:-:S04]  /*8af0*/  IMAD.HI.U32 R7, R20, R11, RZ ;  /* 0x0000000b14077227 */ /* 0x001fc800078e00ff */
[--C-:B------:R-:W-:Y:S01]  /*8b00*/  @!P0 IMAD.IADD R18, R18, 0x1, -R0.reuse ;  /* 0x0000000112128824 */ /* 0x100fe200078e0a00 */
[----:B------:R-:W-:Y:S01]  /*8b10*/  ISETP.GE.AND P0, PT, R4, RZ, PT ;  /* 0x000000ff0400720c */ /* 0x000fe20003f06270 */
[----:B------:R-:W-:Y:S01]  /*8b20*/  IMAD.MOV R9, RZ, RZ, -R9 ;  /* 0x000000ffff097224 */ /* 0x000fe200078e0a09 */
[----:B------:R-:W-:Y:S01]  /*8b30*/  IADD3 R4, R28, 0x64, RZ ;  /* 0x000000641c047810 */ /* 0x000fe20007ffe0ff */
[----:B------:R-:W-:Y:S02]  /*8b40*/  IMAD.MOV R7, RZ, RZ, -R7 ;  /* 0x000000ffff077224 */ /* 0x000fe400078e0a07 */
[----:B------:R-:W-:Y:S01]  /*8b50*/  @!P3 IMAD.MOV R21, RZ, RZ, -R21 ;  /* 0x000000ffff15b224 */ /* 0x000fe200078e0a15 */
[----:B------:R-:W-:Y:S01]  /*8b60*/  ISETP.GT.U32.AND P3, PT, R0, R17, PT ;  /* 0x000000110000720c */ /* 0x000fe20003f64070 */
[----:B------:R-:W-:Y:S01]  /*8b70*/  @!P2 IMAD.IADD R8, R8, 0x1, -R0 ;  /* 0x000000010808a824 */ /* 0x000fe200078e0a00 */
[----:B------:R-:W-:Y:S01]  /*8b80*/  ISETP.GE.AND P2, PT, R5, RZ, PT ;  /* 0x000000ff0500720c */ /* 0x000fe20003f46270 */
[C---:B------:R-:W-:Y:S01]  /*8b90*/  IMAD R6, R0.reuse, R9, R6 ;  /* 0x0000000900067224 */ /* 0x040fe200078e0206 */
[----:B------:R-:W-:Y:S01]  /*8ba0*/  STL [R1+0x18c], R21 ;  /* 0x00018c1501007387 */ /* 0x000fe20000100800 */
[C---:B------:R-:W-:Y:S01]  /*8bb0*/  IMAD R7, R0.reuse, R7, R11 ;  /* 0x0000000700077224 */ /* 0x040fe200078e020b */
[----:B------:R-:W-:Y:S01]  /*8bc0*/  IABS R11, R2 ;  /* 0x00000002000b7213 */ /* 0x000fe20000000000 */
[----:B------:R-:W-:Y:S01]  /*8bd0*/  IMAD.MOV.U32 R19, RZ, RZ, R14 ;  /* 0x000000ffff137224 */ /* 0x000fe200078e000e */
[----:B------:R-:W-:Y:S01]  /*8be0*/  IABS R14, R4 ;  /* 0x00000004000e7213 */ /* 0x000fe20000000000 */
[----:B------:R-:W-:Y:S01]  /*8bf0*/  @!P4 IMAD.IADD R3, R3, 0x1, -R0 ;  /* 0x000000010303c824 */ /* 0x000fe200078e0a00 */
[----:B------:R-:W-:Y:S01]  /*8c00*/  ISETP.GT.U32.AND P4, PT, R0, R8, PT ;  /* 0x000000080000720c */ /* 0x000fe20003f84070 */
[----:B------:R-:W-:-:S02]  /*8c10*/  IMAD.MOV.U32 R9, RZ, RZ, R10 ;  /* 0x000000ffff097224 */ /* 0x000fc400078e000a */
[----:B------:R-:W-:Y:S01]  /*8c20*/  @!P6 IMAD.MOV R19, RZ, RZ, -R19 ;  /* 0x000000ffff13e224 */ /* 0x000fe200078e0a13 */
[C---:B------:R-:W-:Y:S01]  /*8c30*/  ISETP.GT.U32.AND P6, PT, R0.reuse, R3, PT ;  /* 0x000000030000720c */ /* 0x040fe20003fc4070 */
[----:B------:R-:W-:Y:S02]  /*8c40*/  IMAD.MOV.U32 R5, RZ, RZ, R18 ;  /* 0x000000ffff057224 */ /* 0x000fe400078e0012 */
[----:B------:R-:W-:Y:S01]  /*8c50*/  @!P5 IMAD.MOV R9, RZ, RZ, -R9 ;  /* 0x000000ffff09d224 */ /* 0x000fe200078e0a09 */
[C---:B------:R-:W-:Y:S01]  /*8c60*/  ISETP.GT.U32.AND P5, PT, R0.reuse, R7, PT ;  /* 0x000000070000720c */ /* 0x040fe20003fa4070 */
[----:B------:R-:W-:Y:S01]  /*8c70*/  @!P0 IMAD.MOV R5, RZ, RZ, -R5 ;  /* 0x000000ffff058224 */ /* 0x000fe200078e0a05 */
[----:B------:R-:W-:Y:S01]  /*8c80*/  STL [R1+0x188], R19 ;  /* 0x0001881301007387 */ /* 0x000fe20000100800 */
[--C-:B------:R-:W-:Y:S01]  /*8c90*/  @!P3 IMAD.IADD R17, R17, 0x1, -R0.reuse ;  /* 0x000000011111b824 */ /* 0x100fe200078e0a00 */
[----:B------:R-:W-:Y:S01]  /*8ca0*/  ISETP.GT.U32.AND P3, PT, R0, R6, PT ;  /* 0x000000060000720c */ /* 0x000fe20003f64070 */
[--C-:B------:R-:W-:Y:S01]  /*8cb0*/  @!P4 IMAD.IADD R8, R8, 0x1, -R0.reuse ;  /* 0x000000010808c824 */ /* 0x100fe200078e0a00 */
[----:B------:R0:W-:Y:S01]  /*8cc0*/  STL [R1+0x184], R9 ;  /* 0x0001840901007387 */ /* 0x0001e20000100800 */
[----:B------:R-:W-:Y:S01]  /*8cd0*/  ISETP.GE.AND P0, PT, R13, RZ, PT ;  /* 0x000000ff0d00720c */ /* 0x000fe20003f06270 */
[----:B------:R-:W-:Y:S01]  /*8ce0*/  IMAD.MOV.U32 R10, RZ, RZ, R17 ;  /* 0x000000ffff0a7224 */ /* 0x000fe200078e0011 */
[----:B------:R-:W-:Y:S01]  /*8cf0*/  ISETP.GE.AND P4, PT, R15, RZ, PT ;  /* 0x000000ff0f00720c */ /* 0x000fe20003f86270 */
[----:B------:R1:W-:Y:S01]  /*8d00*/  STL [R1+0x180], R5 ;  /* 0x0001800501007387 */ /* 0x0003e20000100800 */
[--C-:B------:R-:W-:Y:S01]  /*8d10*/  @!P6 IMAD.IADD R3, R3, 0x1, -R0.reuse ;  /* 0x000000010303e824 */ /* 0x100fe200078e0a00 */
[----:B------:R-:W-:Y:S01]  /*8d20*/  ISETP.GE.AND P6, PT, R12, RZ, PT ;  /* 0x000000ff0c00720c */ /* 0x000fe20003fc6270 */
[----:B------:R-:W-:Y:S01]  /*8d30*/  @!P5 IMAD.IADD R7, R7, 0x1, -R0 ;  /* 0x000000010707d824 */ /* 0x000fe200078e0a00 */
[----:B------:R-:W-:Y:S01]  /*8d40*/  ISETP.GE.AND P5, PT, R2, RZ, PT ;  /* 0x000000ff0200720c */ /* 0x000fe20003fa6270 */
[----:B------:R-:W-:Y:S01]  /*8d50*/  @!P1 IMAD.MOV R10, RZ, RZ, -R10 ;  /* 0x000000ffff0a9224 */ /* 0x000fe200078e0a0a */
[----:B------:R-:W-:Y:S01]  /*8d60*/  IADD3 R12, R28, 0x63, RZ ;  /* 0x000000631c0c7810 */ /* 0x000fe20007ffe0ff */
[----:B0-----:R-:W-:Y:S01]  /*8d70*/  IMAD.MOV.U32 R9, RZ, RZ, R8 ;  /* 0x000000ffff097224 */ /* 0x001fe200078e0008 */
[----:B------:R-:W-:Y:S01]  /*8d80*/  ISETP.GT.U32.AND P1, PT, R0, R7, PT ;  /* 0x000000070000720c */ /* 0x000fe20003f24070 */
[----:B------:R-:W-:Y:S01]  /*8d90*/  IMAD.MOV.U32 R8, RZ, RZ, R3 ;  /* 0x000000ffff087224 */ /* 0x000fe200078e0003 */
[----:B------:R-:W-:Y:S01]  /*8da0*/  STL [R1+0x17c], R10 ;  /* 0x00017c0a01007387 */ /* 0x000fe20000100800 */
[----:B-1----:R-:W-:Y:S01]  /*8db0*/  IMAD.HI.U32 R5, R20, R11, RZ ;  /* 0x0000000b14057227 */ /* 0x002fe200078e00ff */
[----:B------:R-:W-:-:S03]  /*8dc0*/  IADD3 R3, R28, 0x62, RZ ;  /* 0x000000621c037810 */ /* 0x000fc60007ffe0ff */
[----:B------:R-:W-:Y:S02]  /*8dd0*/  IMAD.MOV R5, RZ, RZ, -R5 ;  /* 0x000000ffff057224 */ /* 0x000fe400078e0a05 */
[----:B------:R-:W-:Y:S01]  /*8de0*/  @!P3 IMAD.IADD R6, R6, 0x1, -R0 ;  /* 0x000000010606b824 */ /* 0x000fe200078e0a00 */
[----:B------:R-:W-:Y:S01]  /*8df0*/  ISETP.GE.AND P3, PT, R4, RZ, PT ;  /* 0x000000ff0400720c */ /* 0x000fe20003f66270 */
[C---:B------:R-:W-:Y:S01]  /*8e00*/  IMAD R11, R0.reuse, R5, R11 ;  /* 0x00000005000b7224 */ /* 0x040fe200078e020b */
[----:B------:R-:W-:Y:S01]  /*8e10*/  IABS R4, R3 ;  /* 0x0000000300047213 */ /* 0x000fe20000000000 */
[----:B------:R-:W-:Y:S02]  /*8e20*/  @!P0 IMAD.MOV R8, RZ, RZ, -R8 ;  /* 0x000000ffff088224 */ /* 0x000fe400078e0a08 */
[----:B------:R-:W-:Y:S01]  /*8e30*/  @!P2 IMAD.MOV R9, RZ, RZ, -R9 ;  /* 0x000000ffff09a224 */ /* 0x000fe200078e0a09 */
[----:B------:R-:W-:Y:S01]  /*8e40*/  ISETP.GT.U32.AND P0, PT, R0, R11, PT ;  /* 0x0000000b0000720c */ /* 0x000fe20003f04070 */
[----:B------:R-:W-:Y:S01]  /*8e50*/  IMAD.HI.U32 R2, R20, R14, RZ ;  /* 0x0000000e14027227 */ /* 0x000fe200078e00ff */
[----:B------:R-:W-:-:S02]  /*8e60*/  ISETP.GT.U32.AND P2, PT, R0, R6, PT ;  /* 0x000000060000720c */ /* 0x000fc40003f44070 */
[----:B------:R-:W-:Y:S01]  /*8e70*/  STL [R1+0x178], R9 ;  /* 0x0001780901007387 */ /* 0x000fe20000100800 */
[----:B------:R-:W-:Y:S02]  /*8e80*/  IMAD.MOV R2, RZ, RZ, -R2 ;  /* 0x000000ffff027224 */ /* 0x000fe400078e0a02 */
[----:B------:R-:W-:Y:S01]  /*8e90*/  @!P1 IMAD.IADD R7, R7, 0x1, -R0 ;  /* 0x0000000107079824 */ /* 0x000fe200078e0a00 */
[----:B------:R-:W-:Y:S01]  /*8ea0*/  ISETP.GE.AND P1, PT, R12, RZ, PT ;  /* 0x000000ff0c00720c */ /* 0x000fe20003f26270 */
[----:B------:R-:W-:Y:S01]  /*8eb0*/  IMAD R14, R0, R2, R14 ;  /* 0x00000002000e7224 */ /* 0x000fe200078e020e */
[----:B------:R-:W-:Y:S01]  /*8ec0*/  IABS R12, R12 ;  /* 0x0000000c000c7213 */ /* 0x000fe20000000000 */
[----:B------:R-:W-:Y:S01]  /*8ed0*/  IMAD.MOV.U32 R5, RZ, RZ, R7 ;  /* 0x000000ffff057224 */ /* 0x000fe200078e0007 */
[----:B------:R-:W-:Y:S01]  /*8ee0*/  IADD3 R2, R28, 0x61, RZ ;  /* 0x000000611c027810 */ /* 0x000fe20007ffe0ff */
[--C-:B------:R-:W-:Y:S01]  /*8ef0*/  @!P0 IMAD.IADD R11, R11, 0x1, -R0.reuse ;  /* 0x000000010b0b8824 */ /* 0x100fe200078e0a00 */
[----:B------:R0:W-:Y:S01]  /*8f00*/  STL [R1+0x174], R8 ;  /* 0x0001740801007387 */ /* 0x0001e20000100800 */
[----:B------:R-:W-:Y:S01]  /*8f10*/  @!P2 IMAD.IADD R6, R6, 0x1, -R0 ;  /* 0x000000010606a824 */ /* 0x000fe200078e0a00 */
[C---:B------:R-:W-:Y:S01]  /*8f20*/  ISETP.GT.U32.AND P2, PT, R0.reuse, R14, PT ;  /* 0x0000000e0000720c */ /* 0x040fe20003f44070 */
[----:B------:R-:W-:Y:S01]  /*8f30*/  @!P4 IMAD.MOV R5, RZ, RZ, -R5 ;  /* 0x000000ffff05c224 */ /* 0x000fe200078e0a05 */
[----:B------:R-:W-:Y:S01]  /*8f40*/  ISETP.GT.U32.AND P4, PT, R0, R11, PT ;  /* 0x0000000b0000720c */ /* 0x000fe20003f84070 */
[----:B------:R-:W-:Y:S01]  /*8f50*/  IMAD.HI.U32 R7, R20, R12, RZ ;  /* 0x0000000c14077227 */ /* 0x000fe200078e00ff */
[----:B------:R-:W-:-:S02]  /*8f60*/  ISETP.GE.AND P0, PT, R3, RZ, PT ;  /* 0x000000ff0300720c */ /* 0x000fc40003f06270 */
[----:B------:R1:W-:Y:S01]  /*8f70*/  STL [R1+0x108], R5 ;  /* 0x0001080501007387 */ /* 0x0003e20000100800 */
[----:B------:R-:W-:Y:S01]  /*8f80*/  IMAD.MOV R7, RZ, RZ, -R7 ;  /* 0x000000ffff077224 */ /* 0x000fe200078e0a07 */
[----:B0-----:R-:W-:Y:S01]  /*8f90*/  IABS R8, R2 ;  /* 0x0000000200087213 */ /* 0x001fe20000000000 */
[----:B------:R-:W-:Y:S01]  /*8fa0*/  @!P6 IMAD.MOV R6, RZ, RZ, -R6 ;  /* 0x000000ffff06e224 */ /* 0x000fe200078e0a06 */
[----:B------:R-:W-:Y:S01]  /*8fb0*/  ISETP.GE.AND P6, PT, R2, RZ, PT ;  /* 0x000000ff0200720c */ /* 0x000fe20003fc6270 */
[----:B------:R-:W-:Y:S01]  /*8fc0*/  IMAD R12, R0, R7, R12 ;  /* 0x00000007000c7224 */ /* 0x000fe200078e020c */
[----:B------:R-:W-:Y:S01]  /*8fd0*/  IADD3 R2, R28, 0x60, RZ ;  /* 0x000000601c027810 */ /* 0x000fe20007ffe0ff */
[--C-:B------:R-:W-:Y:S01]  /*8fe0*/  @!P2 IMAD.IADD R14, R14, 0x1, -R0.reuse ;  /* 0x000000010e0ea824 */ /* 0x100fe200078e0a00 */
[----:B------:R0:W-:Y:S01]  /*8ff0*/  STL [R1+0x170], R6 ;  /* 0x0001700601007387 */ /* 0x0001e20000100800 */
[----:B------:R-:W-:Y:S01]  /*9000*/  @!P4 IMAD.IADD R11, R11, 0x1, -R0 ;  /* 0x000000010b0bc824 */ /* 0x000fe200078e0a00 */
[----:B------:R-:W-:Y:S01]  /*9010*/  ISETP.GT.U32.AND P4, PT, R0, R12, PT ;  /* 0x0000000c0000720c */ /* 0x000fe20003f84070 */
[----:B------:R-:W-:Y:S01]  /*9020*/  IMAD.HI.U32 R3, R20, R8, RZ ;  /* 0x0000000814037227 */ /* 0x000fe200078e00ff */
[----:B------:R-:W-:-:S02]  /*9030*/  ISETP.GT.U32.AND P2, PT, R0, R14, PT ;  /* 0x0000000e0000720c */ /* 0x000fc40003f44070 */
[----:B------:R-:W-:Y:S01]  /*9040*/  IADD3 R7, R28, 0x5e, RZ ;  /* 0x0000005e1c077810 */ /* 0x000fe20007ffe0ff */
[----:B-1----:R-:W-:Y:S01]  /*9050*/  IMAD.HI.U32 R5, R20, R4, RZ ;  /* 0x0000000414057227 */ /* 0x002fe200078e00ff */
[----:B------:R-:W-:Y:S02]  /*9060*/  IADD3 R9, R28, 0x5f, RZ ;  /* 0x0000005f1c097810 */ /* 0x000fe40007ffe0ff */
[----:B0-----:R-:W-:Y:S01]  /*9070*/  IABS R6, R2 ;  /* 0x0000000200067213 */ /* 0x001fe20000000000 */
[----:B------:R-:W-:Y:S01]  /*9080*/  IMAD.MOV R3, RZ, RZ, -R3 ;  /* 0x000000ffff037224 */ /* 0x000fe200078e0a03 */
[----:B------:R-:W-:Y:S01]  /*9090*/  IABS R10, R7 ;  /* 0x00000007000a7213 */ /* 0x000fe20000000000 */
[----:B------:R-:W-:Y:S01]  /*90a0*/  IMAD.MOV R5, RZ, RZ, -R5 ;  /* 0x000000ffff057224 */ /* 0x000fe200078e0a05 */
[----:B------:R-:W-:Y:S01]  /*90b0*/  IABS R13, R9 ;  /* 0x00000009000d7213 */ /* 0x000fe20000000000 */
[----:B------:R-:W-:Y:S01]  /*90c0*/  IMAD R8, R0, R3, R8 ;  /* 0x0000000300087224 */ /* 0x000fe200078e0208 */
[----:B------:R-:W-:Y:S01]  /*90d0*/  IADD3 R3, R28, 0x5d, RZ ;  /* 0x0000005d1c037810 */ /* 0x000fe20007ffe0ff */
[----:B------:R-:W-:-:S02]  /*90e0*/  IMAD R4, R0, R5, R4 ;  /* 0x0000000500047224 */ /* 0x000fc400078e0204 */
[--C-:B------:R-:W-:Y:S01]  /*90f0*/  @!P4 IMAD.IADD R12, R12, 0x1, -R0.reuse ;  /* 0x000000010c0cc824 */ /* 0x100fe200078e0a00 */
[----:B------:R-:W-:Y:S01]  /*9100*/  ISETP.GT.U32.AND P4, PT, R0, R8, PT ;  /* 0x000000080000720c */ /* 0x000fe20003f84070 */
[----:B------:R-:W-:Y:S01]  /*9110*/  IMAD.MOV.U32 R15, RZ, RZ, R11 ;  /* 0x000000ffff0f7224 */ /* 0x000fe200078e000b */
[----:B------:R-:W-:Y:S01]  /*9120*/  IABS R5, R3 ;  /* 0x0000000300057213 */ /* 0x000fe20000000000 */
[----:B------:R-:W-:Y:S01]  /*9130*/  @!P2 IMAD.IADD R14, R14, 0x1, -R0 ;  /* 0x000000010e0ea824 */ /* 0x000fe200078e0a00 */
[C---:B------:R-:W-:Y:S01]  /*9140*/  ISETP.GT.U32.AND P2, PT, R0.reuse, R4, PT ;  /* 0x000000040000720c */ /* 0x040fe20003f44070 */
[----:B------:R-:W-:Y:S01]  /*9150*/  @!P5 IMAD.MOV R15, RZ, RZ, -R15 ;  /* 0x000000ffff0fd224 */ /* 0x000fe200078e0a0f */
[----:B------:R-:W-:Y:S01]  /*9160*/  ISETP.GT.U32.AND P5, PT, R0, R12, PT ;  /* 0x0000000c0000720c */ /* 0x000fe20003fa4070 */
[----:B------:R-:W-:-:S03]  /*9170*/  IMAD.HI.U32 R11, R20, R6, RZ ;  /* 0x00000006140b7227 */ /* 0x000fc600078e00ff */
[----:B------:R-:W-:Y:S01]  /*9180*/  STL [R1+0x120], R15 ;  /* 0x0001200f01007387 */ /* 0x000fe20000100800 */
[----:B------:R-:W-:Y:S02]  /*9190*/  IMAD.MOV R11, RZ, RZ, -R11 ;  /* 0x000000ffff0b7224 */ /* 0x000fe400078e0a0b */
[----:B------:R-:W-:Y:S01]  /*91a0*/  @!P3 IMAD.MOV R14, RZ, RZ, -R14 ;  /* 0x000000ffff0eb224 */ /* 0x000fe200078e0a0e */
[----:B------:R-:W-:Y:S01]  /*91b0*/  ISETP.GE.AND P3, PT, R2, RZ, PT ;  /* 0x000000ff0200720c */ /* 0x000fe20003f66270 */
[----:B------:R-:W-:Y:S02]  /*91c0*/  @!P4 IMAD.IADD R8, R8, 0x1, -R0 ;  /* 0x000000010808c824 */ /* 0x000fe400078e0a00 */
[----:B------:R-:W-:Y:S01]  /*91d0*/  IMAD R2, R0, R11, R6 ;  /* 0x0000000b00027224 */ /* 0x000fe200078e0206 */
[----:B------:R0:W-:Y:S01]  /*91e0*/  STL [R1+0x16c], R14 ;  /* 0x00016c0e01007387 */ /* 0x0001e20000100800 */
[--C-:B------:R-:W-:Y:S01]  /*91f0*/  @!P2 IMAD.IADD R4, R4, 0x1, -R0.reuse ;  /* 0x000000010404a824 */ /* 0x100fe200078e0a00 */
[----:B------:R-:W-:Y:S01]  /*9200*/  ISETP.GT.U32.AND P4, PT, R0, R8, PT ;  /* 0x000000080000720c */ /* 0x000fe20003f84070 */
[----:B------:R-:W-:Y:S01]  /*9210*/  @!P5 IMAD.IADD R12, R12, 0x1, -R0 ;  /* 0x000000010c0cd824 */ /* 0x000fe200078e0a00 */
[----:B------:R-:W-:Y:S01]  /*9220*/  ISETP.GT.U32.AND P5, PT, R0, R2, PT ;  /* 0x000000020000720c */ /* 0x000fe20003fa4070 */
[----:B------:R-:W-:Y:S01]  /*9230*/  IMAD.HI.U32 R6, R20, R10, RZ ;  /* 0x0000000a14067227 */ /* 0x000fe200078e00ff */
[----:B------:R-:W-:-:S03]  /*9240*/  ISETP.GT.U32.AND P2, PT, R0, R4, PT ;  /* 0x000000040000720c */ /* 0x000fc60003f44070 */
[----:B------:R-:W-:-:S04]  /*9250*/  IMAD.HI.U32 R11, R20, R5, RZ ;  /* 0x00000005140b7227 */ /* 0x000fc800078e00ff */
[----:B0-----:R-:W-:-:S04]  /*9260*/  IMAD.HI.U32 R14, R20, R13, RZ ;  /* 0x0000000d140e7227 */ /* 0x001fc800078e00ff */
[----:B------:R-:W-:Y:S02]  /*9270*/  IMAD.MOV R6, RZ, RZ, -R6 ;  /* 0x000000ffff067224 */ /* 0x000fe400078e0a06 */
[----:B------:R-:W-:Y:S02]  /*9280*/  IMAD.MOV R14, RZ, RZ, -R14 ;  /* 0x000000ffff0e7224 */ /* 0x000fe400078e0a0e */
[----:B------:R-:W-:Y:S02]  /*9290*/  IMAD.MOV R11, RZ, RZ, -R11 ;  /* 0x000000ffff0b7224 */ /* 0x000fe400078e0a0b */
[----:B------:R-:W-:Y:S01]  /*92a0*/  IMAD R10, R0, R6, R10 ;  /* 0x00000006000a7224 */ /* 0x000fe200078e020a */
[----:B------:R-:W-:Y:S01]  /*92b0*/  IADD3 R6, R28, 0x5c, RZ ;  /* 0x0000005c1c067810 */ /* 0x000fe20007ffe0ff */
[----:B------:R-:W-:Y:S02]  /*92c0*/  @!P4 IMAD.IADD R8, R8, 0x1, -R0 ;  /* 0x000000010808c824 */ /* 0x000fe400078e0a00 */
[----:B------:R-:W-:Y:S01]  /*92d0*/  IMAD.MOV.U32 R15, RZ, RZ, R12 ;  /* 0x000000ffff0f7224 */ /* 0x000fe200078e000c */
[----:B------:R-:W-:Y:S01]  /*92e0*/  ISETP.GT.U32.AND P4, PT, R0, R10, PT ;  /* 0x0000000a0000720c */ /* 0x000fe20003f84070 */
[----:B------:R-:W-:-:S02]  /*92f0*/  @!P5 IMAD.IADD R2, R2, 0x1, -R0 ;  /* 0x000000010202d824 */ /* 0x000fc400078e0a00 */
[----:B------:R-:W-:Y:S01]  /*9300*/  @!P2 IMAD.IADD R4, R4, 0x1, -R0 ;  /* 0x000000010404a824 */ /* 0x000fe200078e0a00 */
[----:B------:R-:W-:Y:S01]  /*9310*/  ISETP.GE.AND P2, PT, R9, RZ, PT ;  /* 0x000000ff0900720c */ /* 0x000fe20003f46270 */
[C---:B------:R-:W-:Y:S02]  /*9320*/  IMAD R9, R0.reuse, R14, R13 ;  /* 0x0000000e00097224 */ /* 0x040fe400078e020d */
[C---:B------:R-:W-:Y:S01]  /*9330*/  IMAD R5, R0.reuse, R11, R5 ;  /* 0x0000000b00057224 */ /* 0x040fe200078e0205 */
[----:B------:R-:W-:Y:S01]  /*9340*/  IABS R11, R6 ;  /* 0x00000006000b7213 */ /* 0x000fe20000000000 */
[----:B------:R-:W-:Y:S01]  /*9350*/  IMAD.MOV.U32 R12, RZ, RZ, R8 ;  /* 0x000000ffff0c7224 */ /* 0x000fe200078e0008 */
[C---:B------:R-:W-:Y:S01]  /*9360*/  ISETP.GT.U32.AND P5, PT, R0.reuse, R9, PT ;  /* 0x000000090000720c */ /* 0x040fe20003fa4070 */
[----:B------:R-:W-:Y:S01]  /*9370*/  @!P1 IMAD.MOV R15, RZ, RZ, -R15 ;  /* 0x000000ffff0f9224 */ /* 0x000fe200078e0a0f */
[C---:B------:R-:W-:Y:S01]  /*9380*/  ISETP.GT.U32.AND P1, PT, R0.reuse, R2, PT ;  /* 0x000000020000720c */ /* 0x040fe20003f24070 */
[----:B------:R-:W-:Y:S01]  /*9390*/  @!P6 IMAD.MOV R12, RZ, RZ, -R12 ;  /* 0x000000ffff0ce224 */ /* 0x000fe200078e0a0c */
[----:B------:R-:W-:Y:S01]  /*93a0*/  ISETP.GT.U32.AND P6, PT, R0, R5, PT ;  /* 0x000000050000720c */ /* 0x000fe20003fc4070 */
[----:B------:R-:W-:Y:S01]  /*93b0*/  IMAD.MOV.U32 R13, RZ, RZ, R4 ;  /* 0x000000ffff0d7224 */ /* 0x000fe200078e0004 */
[----:B------:R-:W-:Y:S01]  /*93c0*/  STL [R1+0x158], R15 ;  /* 0x0001580f01007387 */ /* 0x000fe20000100800 */
[----:B------:R-:W-:-:S02]  /*93d0*/  IMAD.MOV.U32 R4, RZ, RZ, R11 ;  /* 0x000000ffff047224 */ /* 0x000fc400078e000b */
[----:B------:R-:W-:Y:S01]  /*93e0*/  @!P0 IMAD.MOV R13, RZ, RZ, -R13 ;  /* 0x000000ffff0d8224 */ /* 0x000fe200078e0a0d */
[----:B------:R-:W-:Y:S01]  /*93f0*/  ISETP.GE.AND P0, PT, R7, RZ, PT ;  /* 0x000000ff0700720c */ /* 0x000fe20003f06270 */
[--C-:B------:R-:W-:Y:S01]  /*9400*/  @!P4 IMAD.IADD R10, R10, 0x1, -R0.reuse ;  /* 0x000000010a0ac824 */ /* 0x100fe200078e0a00 */
[----:B------:R-:W-:Y:S01]  /*9410*/  IADD3 R7, R28, 0x5b, RZ ;  /* 0x0000005b1c077810 */ /* 0x000fe20007ffe0ff */
[--C-:B------:R-:W-:Y:S01]  /*9420*/  @!P5 IMAD.IADD R9, R9, 0x1, -R0.reuse ;  /* 0x000000010909d824 */ /* 0x100fe200078e0a00 */
[----:B------:R-:W-:Y:S01]  /*9430*/  STL [R1+0x160], R13 ;  /* 0x0001600d01007387 */ /* 0x000fe20000100800 */
[--C-:B------:R-:W-:Y:S01]  /*9440*/  @!P1 IMAD.IADD R2, R2, 0x1, -R0.reuse ;  /* 0x0000000102029824 */ /* 0x100fe200078e0a00 */
[----:B------:R-:W-:Y:S01]  /*9450*/  IABS R11, R7 ;  /* 0x00000007000b7213 */ /* 0x000fe20000000000 */
[----:B------:R-:W-:Y:S01]  /*9460*/  @!P6 IMAD.IADD R5, R5, 0x1, -R0 ;  /* 0x000000010505e824 */ /* 0x000fe200078e0a00 */
[----:B------:R0:W-:Y:S01]  /*9470*/  STL [R1+0x164], R12 ;  /* 0x0001640c01007387 */ /* 0x0001e20000100800 */
[----:B------:R-:W-:Y:S01]  /*9480*/  ISETP.GE.AND P5, PT, R6, RZ, PT ;  /* 0x000000ff0600720c */ /* 0x000fe20003fa6270 */
[----:B------:R-:W-:Y:S01]  /*9490*/  IMAD.HI.U32 R8, R20, R4, RZ ;  /* 0x0000000414087227 */ /* 0x000fe200078e00ff */
[----:B------:R-:W-:-:S02]  /*94a0*/  ISETP.GT.U32.AND P6, PT, R0, R10, PT ;  /* 0x0000000a0000720c */ /* 0x000fc40003fc4070 */
[----:B------:R-:W-:Y:S01]  /*94b0*/  ISETP.GT.U32.AND P4, PT, R0, R9, PT ;  /* 0x000000090000720c */ /* 0x000fe20003f84070 */
[----:B------:R-:W-:Y:S01]  /*94c0*/  IMAD.HI.U32 R6, R20, R11, RZ ;  /* 0x0000000b14067227 */ /* 0x000fe200078e00ff */
[----:B------:R-:W-:Y:S02]  /*94d0*/  ISETP.GE.AND P1, PT, R3, RZ, PT ;  /* 0x000000ff0300720c */ /* 0x000fe40003f26270 */
[C---:B------:R-:W-:Y:S01]  /*94e0*/  IADD3 R3, R28.reuse, 0x5a, RZ ;  /* 0x0000005a1c037810 */ /* 0x040fe20007ffe0ff */
[----:B0-----:R-:W-:Y:S01]  /*94f0*/  IMAD.MOV.U32 R12, RZ, RZ, R2 ;  /* 0x000000ffff0c7224 */ /* 0x001fe200078e0002 */
[----:B------:R-:W-:Y:S01]  /*9500*/  IADD3 R2, R28, 0x59, RZ ;  /* 0x000000591c027810 */ /* 0x000fe20007ffe0ff */
[----:B------:R-:W-:Y:S02]  /*9510*/  IMAD.MOV R6, RZ, RZ, -R6 ;  /* 0x000000ffff067224 */ /* 0x000fe400078e0a06 */
[----:B------:R-:W-:Y:S01]  /*9520*/  @!P3 IMAD.MOV R12, RZ, RZ, -R12 ;  /* 0x000000ffff0cb224 */ /* 0x000fe200078e0a0c */
[----:B------:R-:W-:Y:S01]  /*9530*/  ISETP.GT.U32.AND P3, PT, R0, R5, PT ;  /* 0x000000050000720c */ /* 0x000fe20003f64070 */
[----:B------:R-:W-:-:S02]  /*9540*/  IMAD.MOV R8, RZ, RZ, -R8 ;  /* 0x000000ffff087224 */ /* 0x000fc400078e0a08 */
[C---:B------:R-:W-:Y:S01]  /*9550*/  IMAD R11, R0.reuse, R6, R11 ;  /* 0x00000006000b7224 */ /* 0x040fe200078e020b */
[----:B------:R0:W-:Y:S01]  /*9560*/  STL [R1+0x168], R12 ;  /* 0x0001680c01007387 */ /* 0x0001e20000100800 */
[----:B------:R-:W-:Y:S01]  /*9570*/  IMAD R4, R0, R8, R4 ;  /* 0x0000000800047224 */ /* 0x000fe200078e0204 */
[----:B------:R-:W-:Y:S01]  /*9580*/  IADD3 R8, R28, 0x58, RZ ;  /* 0x000000581c087810 */ /* 0x000fe20007ffe0ff */
[--C-:B------:R-:W-:Y:S01]  /*9590*/  @!P6 IMAD.IADD R10, R10, 0x1, -R0.reuse ;  /* 0x000000010a0ae824 */ /* 0x100fe200078e0a00 */
[C---:B------:R-:W-:Y:S01]  /*95a0*/  ISETP.GT.U32.AND P6, PT, R0.reuse, R11, PT ;  /* 0x0000000b0000720c */ /* 0x040fe20003fc4070 */
[----:B------:R-:W-:Y:S01]  /*95b0*/  @!P4 IMAD.IADD R9, R9, 0x1, -R0 ;  /* 0x000000010909c824 */ /* 0x000fe200078e0a00 */
[----:B------:R-:W-:Y:S01]  /*95c0*/  IABS R13, R8 ;  /* 0x00000008000d7213 */ /* 0x000fe20000000000 */
[----:B------:R-:W-:Y:S01]  /*95d0*/  @!P0 IMAD.MOV R10, RZ, RZ, -R10 ;  /* 0x000000ffff0a8224 */ /* 0x000fe200078e0a0a */
[----:B------:R-:W-:Y:S01]  /*95e0*/  ISETP.GT.U32.AND P4, PT, R0, R4, PT ;  /* 0x000000040000720c */ /* 0x000fe20003f84070 */
[----:B------:R-:W-:Y:S01]  /*95f0*/  @!P3 IMAD.IADD R5, R5, 0x1, -R0 ;  /* 0x000000010505b824 */ /* 0x000fe200078e0a00 */
[----:B0-----:R-:W-:Y:S01]  /*9600*/  IABS R12, R3 ;  /* 0x00000003000c7213 */ /* 0x001fe20000000000 */
[----:B------:R-:W-:Y:S01]  /*9610*/  IMAD.MOV.U32 R15, RZ, RZ, R9 ;  /* 0x000000ffff0f7224 */ /* 0x000fe200078e0009 */
[----:B------:R-:W-:Y:S01]  /*9620*/  ISETP.GE.AND P3, PT, R7, RZ, PT ;  /* 0x000000ff0700720c */ /* 0x000fe20003f66270 */
[----:B------:R-:W-:Y:S01]  /*9630*/  IMAD.MOV.U32 R7, RZ, RZ, R13 ;  /* 0x000000ffff077224 */ /* 0x000fe200078e000d */
[----:B------:R-:W-:Y:S01]  /*9640*/  IABS R6, R2 ;  /* 0x0000000200067213 */ /* 0x000fe20000000000 */
[----:B------:R-:W-:-:S04]  /*9650*/  IMAD.HI.U32 R13, R20, R12, RZ ;  /* 0x0000000c140d7227 */ /* 0x000fc800078e00ff */
[----:B------:R-:W-:-:S04]  /*9660*/  IMAD.HI.U32 R14, R20, R6, RZ ;  /* 0x00000006140e7227 */ /* 0x000fc800078e00ff */
[----:B------:R-:W-:Y:S02]  /*9670*/  IMAD.MOV R13, RZ, RZ, -R13 ;  /* 0x000000ffff0d7224 */ /* 0x000fe400078e0a0d */
[----:B------:R-:W-:Y:S02]  /*9680*/  @!P6 IMAD.IADD R11, R11, 0x1, -R0 ;  /* 0x000000010b0be824 */ /* 0x000fe400078e0a00 */
[----:B------:R-:W-:Y:S02]  /*9690*/  IMAD.MOV R9, RZ, RZ, -R14 ;  /* 0x000000ffff097224 */ /* 0x000fe400078e0a0e */
[C---:B------:R-:W-:Y:S01]  /*96a0*/  IMAD R12, R0.reuse, R13, R12 ;  /* 0x0000000d000c7224 */ /* 0x040fe200078e020c */
[----:B------:R-:W-:Y:S01]  /*96b0*/  ISETP.GT.U32.AND P6, PT, R0, R11, PT ;  /* 0x0000000b0000720c */ /* 0x000fe20003fc4070 */
[----:B------:R-:W-:Y:S01]  /*96c0*/  @!P4 IMAD.IADD R4, R4, 0x1, -R0 ;  /* 0x000000010404c824 */ /* 0x000fe200078e0a00 */
[----:B------:R-:W-:Y:S01]  /*96d0*/  ISETP.GE.AND P4, PT, R3, RZ, PT ;  /* 0x000000ff0300720c */ /* 0x000fe20003f86270 */
[----:B------:R-:W-:Y:S01]  /*96e0*/  IMAD.HI.U32 R3, R20, R7, RZ ;  /* 0x0000000714037227 */ /* 0x000fe200078e00ff */
[----:B------:R-:W-:-:S02]  /*96f0*/  ISETP.GT.U32.AND P0, PT, R0, R12, PT ;  /* 0x0000000c0000720c */ /* 0x000fc40003f04070 */
[----:B------:R-:W-:Y:S01]  /*9700*/  IADD3 R13, R28, 0x57, RZ ;  /* 0x000000571c0d7810 */ /* 0x000fe20007ffe0ff */
[----:B------:R-:W-:Y:S01]  /*9710*/  IMAD R6, R0, R9, R6 ;  /* 0x0000000900067224 */ /* 0x000fe200078e0206 */
[----:B------:R-:W-:Y:S01]  /*9720*/  IADD3 R9, R28, 0x55, RZ ;  /* 0x000000551c097810 */ /* 0x000fe20007ffe0ff */
[----:B------:R-:W-:Y:S01]  /*9730*/  @!P2 IMAD.MOV R15, RZ, RZ, -R15 ;  /* 0x000000ffff0fa224 */ /* 0x000fe200078e0a0f */
[C---:B------:R-:W-:Y:S01]  /*9740*/  ISETP.GT.U32.AND P2, PT, R0.reuse, R4, PT ;  /* 0x000000040000720c */ /* 0x040fe20003f44070 */
[----:B------:R-:W-:Y:S02]  /*9750*/  IMAD.MOV R3, RZ, RZ, -R3 ;  /* 0x000000ffff037224 */ /* 0x000fe400078e0a03 */
[----:B------:R-:W-:Y:S01]  /*9760*/  @!P1 IMAD.MOV R5, RZ, RZ, -R5 ;  /* 0x000000ffff059224 */ /* 0x000fe200078e0a05 */
[C---:B------:R-:W-:Y:S01]  /*9770*/  ISETP.GT.U32.AND P1, PT, R0.reuse, R6, PT ;  /* 0x000000060000720c */ /* 0x040fe20003f24070 */
[----:B------:R-:W-:Y:S01]  /*9780*/  IMAD R7, R0, R3, R7 ;  /* 0x0000000300077224 */ /* 0x000fe200078e0207 */
[----:B------:R-:W-:Y:S01]  /*9790*/  IABS R3, R13 ;  /* 0x0000000d00037213 */ /* 0x000fe20000000000 */
[--C-:B------:R-:W-:Y:S01]  /*97a0*/  @!P6 IMAD.IADD R11, R11, 0x1, -R0.reuse ;  /* 0x000000010b0be824 */ /* 0x100fe200078e0a00 */
[----:B------:R0:W-:Y:S01]  /*97b0*/  STL [R1+0x15c], R15 ;  /* 0x00015c0f01007387 */ /* 0x0001e20000100800 */
[--C-:B------:R-:W-:Y:S01]  /*97c0*/  @!P0 IMAD.IADD R12, R12, 0x1, -R0.reuse ;  /* 0x000000010c0c8824 */ /* 0x100fe200078e0a00 */
[----:B------:R-:W-:Y:S01]  /*97d0*/  ISETP.GT.U32.AND P6, PT, R0, R7, PT ;  /* 0x000000070000720c */ /* 0x000fe20003fc4070 */
[----:B------:R-:W-:Y:S01]  /*97e0*/  @!P3 IMAD.MOV R11, RZ, RZ, -R11 ;  /* 0x000000ffff0bb224 */ /* 0x000fe200078e0a0b */
[----:B------:R-:W-:Y:S01]  /*97f0*/  ISETP.GE.AND P0, PT, R8, RZ, PT ;  /* 0x000000ff0800720c */ /* 0x000fe20003f06270 */
[--C-:B------:R-:W-:Y:S01]  /*9800*/  @!P2 IMAD.IADD R4, R4, 0x1, -R0.reuse ;  /* 0x000000010404a824 */ /* 0x100fe200078e0a00 */
[----:B------:R-:W-:Y:S01]  /*9810*/  ISETP.GE.AND P2, PT, R2, RZ, PT ;  /* 0x000000ff0200720c */ /* 0x000fe20003f46270 */
[----:B------:R-:W-:Y:S01]  /*9820*/  IMAD.HI.U32 R8, R20, R3, RZ ;  /* 0x0000000314087227 */ /* 0x000fe200078e00ff */
[----:B------:R-:W-:Y:S01]  /*9830*/  IADD3 R2, R28, 0x56, RZ ;  /* 0x000000561c027810 */ /* 0x000fe20007ffe0ff */
[----:B------:R1:W-:Y:S01]  /*9840*/  STL [R1+0x144], R10 ;  /* 0x0001440a01007387 */ /* 0x0003e20000100800 */
[----:B0-----:R-:W-:Y:S01]  /*9850*/  IABS R15, R9 ;  /* 0x00000009000f7213 */ /* 0x001fe20000000000 */
[----:B------:R-:W-:Y:S01]  /*9860*/  @!P1 IMAD.IADD R6, R6, 0x1, -R0 ;  /* 0x0000000106069824 */ /* 0x000fe200078e0a00 */
[----:B------:R-:W-:Y:S01]  /*9870*/  ISETP.GT.U32.AND P1, PT, R0, R12, PT ;  /* 0x0000000c0000720c */ /* 0x000fe20003f24070 */
[----:B------:R0:W-:Y:S01]  /*9880*/  STL [R1+0x148], R5 ;  /* 0x0001480501007387 */ /* 0x0001e20000100800 */
[----:B------:R-:W-:-:S02]  /*9890*/  IMAD.MOV R8, RZ, RZ, -R8 ;  /* 0x000000ffff087224 */ /* 0x000fc400078e0a08 */
[----:B------:R-:W-:Y:S01]  /*98a0*/  @!P6 IMAD.IADD R7, R7, 0x1, -R0 ;  /* 0x000000010707e824 */ /* 0x000fe200078e0a00 */
[C---:B------:R-:W-:Y:S01]  /*98b0*/  ISETP.GT.U32.AND P6, PT, R0.reuse, R6, PT ;  /* 0x000000060000720c */ /* 0x040fe20003fc4070 */
[----:B------:R-:W-:Y:S01]  /*98c0*/  IMAD R3, R0, R8, R3 ;  /* 0x0000000800037224 */ /* 0x000fe200078e0203 */
[----:B------:R-:W-:Y:S01]  /*98d0*/  IADD3 R8, R28, 0x54, RZ ;  /* 0x000000541c087810 */ /* 0x000fe20007ffe0ff */
[----:B-1----:R-:W-:Y:S02]  /*98e0*/  IMAD.MOV.U32 R10, RZ, RZ, R4 ;  /* 0x000000ffff0a7224 */ /* 0x002fe400078e0004 */
[----:B------:R-:W-:Y:S01]  /*98f0*/  IMAD.HI.U32 R16, R20, R15, RZ ;  /* 0x0000000f14107227 */ /* 0x000fe200078e00ff */
[----:B0-----:R-:W-:-:S03]  /*9900*/  IABS R5, R2 ;  /* 0x0000000200057213 */ /* 0x001fc60000000000 */
[----:B------:R-:W-:Y:S01]  /*9910*/  @!P1 IMAD.IADD R12, R12, 0x1, -R0 ;  /* 0x000000010c0c9824 */ /* 0x000fe200078e0a00 */
[----:B------:R-:W-:Y:S01]  /*9920*/  ISETP.GT.U32.AND P1, PT, R0, R3, PT ;  /* 0x000000030000720c */ /* 0x000fe20003f24070 */
[----:B------:R-:W-:-:S04]  /*9930*/  IMAD.HI.U32 R4, R20, R5, RZ ;  /* 0x0000000514047227 */ /* 0x000fc800078e00ff */
[----:B------:R-:W-:Y:S02]  /*9940*/  IMAD.MOV R4, RZ, RZ, -R4 ;  /* 0x000000ffff047224 */ /* 0x000fe400078e0a04 */
[----:B------:R-:W-:Y:S02]  /*9950*/  @!P6 IMAD.IADD R6, R6, 0x1, -R0 ;  /* 0x000000010606e824 */ /* 0x000fe400078e0a00 */
[C---:B------:R-:W-:Y:S01]  /*9960*/  IMAD R5, R0.reuse, R4, R5 ;  /* 0x0000000400057224 */ /* 0x040fe200078e0205 */
[----:B------:R-:W-:Y:S01]  /*9970*/  IABS R4, R8 ;  /* 0x0000000800047213 */ /* 0x000fe20000000000 */
[----:B------:R-:W-:Y:S01]  /*9980*/  @!P5 IMAD.MOV R10, RZ, RZ, -R10 ;  /* 0x000000ffff0ad224 */ /* 0x000fe200078e0a0a */
[C---:B------:R-:W-:Y:S01]  /*9990*/  ISETP.GT.U32.AND P5, PT, R0.reuse, R7, PT ;  /* 0x000000070000720c */ /* 0x040fe20003fa4070 */
[----:B------:R-:W-:Y:S01]  /*99a0*/  IMAD.MOV R16, RZ, RZ, -R16 ;  /* 0x000000ffff107224 */ /* 0x000fe200078e0a10 */
[----:B------:R-:W-:Y:S01]  /*99b0*/  ISETP.GT.U32.AND P6, PT, R0, R5, PT ;  /* 0x000000050000720c */ /* 0x000fe20003fc4070 */
[----:B------:R-:W-:Y:S01]  /*99c0*/  @!P1 IMAD.IADD R3, R3, 0x1, -R0 ;  /* 0x0000000103039824 */ /* 0x000fe200078e0a00 */
[----:B------:R-:W-:Y:S01]  /*99d0*/  ISETP.GE.AND P1, PT, R2, RZ, PT ;  /* 0x000000ff0200720c */ /* 0x000fe20003f26270 */
[----:B------:R-:W-:Y:S01]  /*99e0*/  IMAD R2, R0, R16, R15 ;  /* 0x0000001000027224 */ /* 0x000fe200078e020f */
[----:B------:R0:W-:Y:S01]  /*99f0*/  STL [R1+0x14c], R10 ;  /* 0x00014c0a01007387 */ /* 0x0001e20000100800 */
[----:B------:R-:W-:Y:S01]  /*9a00*/  IMAD.HI.U32 R14, R20, R4, RZ ;  /* 0x00000004140e7227 */ /* 0x000fe200078e00ff */
[----:B------:R-:W-:-:S02]  /*9a10*/  ISETP.GT.U32.AND P3, PT, R0, R3, PT ;  /* 0x000000030000720c */ /* 0x000fc40003f64070 */
[----:B------:R1:W-:Y:S01]  /*9a20*/  STL [R1+0x140], R11 ;  /* 0x0001400b01007387 */ /* 0x0003e20000100800 */
[----:B------:R-:W-:Y:S02]  /*9a30*/  IMAD.MOV.U32 R17, RZ, RZ, R12 ;  /* 0x000000ffff117224 */ /* 0x000fe400078e000c */
[--C-:B------:R-:W-:Y:S01]  /*9a40*/  @!P5 IMAD.IADD R7, R7, 0x1, -R0.reuse ;  /* 0x000000010707d824 */ /* 0x100fe200078e0a00 */
[----:B------:R-:W-:Y:S01]  /*9a50*/  ISETP.GE.AND P5, PT, R13, RZ, PT ;  /* 0x000000ff0d00720c */ /* 0x000fe20003fa6270 */
[----:B------:R-:W-:Y:S01]  /*9a60*/  @!P6 IMAD.IADD R5, R5, 0x1, -R0 ;  /* 0x000000010505e824 */ /* 0x000fe200078e0a00 */
[----:B------:R-:W-:Y:S01]  /*9a70*/  ISETP.GT.U32.AND P6, PT, R0, R2, PT ;  /* 0x000000020000720c */ /* 0x000fe20003fc4070 */
[----:B------:R-:W-:Y:S01]  /*9a80*/  IMAD.MOV R14, RZ, RZ, -R14 ;  /* 0x000000ffff0e7224 */ /* 0x000fe200078e0a0e */
[----:B0-----:R-:W-:Y:S01]  /*9a90*/  IADD3 R10, R28, 0x53, RZ ;  /* 0x000000531c0a7810 */ /* 0x001fe20007ffe0ff */
[----:B------:R-:W-:Y:S01]  /*9aa0*/  @!P4 IMAD.MOV R17, RZ, RZ, -R17 ;  /* 0x000000ffff11c224 */ /* 0x000fe200078e0a11 */
[C---:B------:R-:W-:Y:S01]  /*9ab0*/  ISETP.GT.U32.AND P4, PT, R0.reuse, R5, PT ;  /* 0x000000050000720c */ /* 0x040fe20003f84070 */
[----:B-1----:R-:W-:Y:S01]  /*9ac0*/  IMAD.MOV.U32 R11, RZ, RZ, R7 ;  /* 0x000000ffff0b7224 */ /* 0x002fe200078e0007 */
[----:B------:R-:W-:Y:S01]  /*9ad0*/  IABS R13, R10 ;  /* 0x0000000a000d7213 */ /* 0x000fe20000000000 */
[----:B------:R-:W-:Y:S01]  /*9ae0*/  @!P2 IMAD.MOV R6, RZ, RZ, -R6 ;  /* 0x000000ffff06a224 */ /* 0x000fe200078e0a06 */
[----:B------:R-:W-:Y:S01]  /*9af0*/  ISETP.GE.AND P2, PT, R9, RZ, PT ;  /* 0x000000ff0900720c */ /* 0x000fe20003f46270 */
[----:B------:R-:W-:Y:S01]  /*9b00*/  IMAD R7, R0, R14, R4 ;  /* 0x0000000e00077224 */ /* 0x000fe200078e0204 */
[----:B------:R-:W-:Y:S01]  /*9b10*/  IADD3 R4, R28, 0x52, RZ ;  /* 0x000000521c047810 */ /* 0x000fe20007ffe0ff */
[--C-:B------:R-:W-:Y:S01]  /*9b20*/  @!P3 IMAD.IADD R3, R3, 0x1, -R0.reuse ;  /* 0x000000010303b824 */ /* 0x100fe200078e0a00 */
[----:B------:R-:W-:Y:S01]  /*9b30*/  STL [R1+0x138], R17 ;  /* 0x0001381101007387 */ /* 0x000fe20000100800 */
[--C-:B------:R-:W-:Y:S01]  /*9b40*/  @!P6 IMAD.IADD R2, R2, 0x1, -R0.reuse ;  /* 0x000000010202e824 */ /* 0x100fe200078e0a00 */
[----:B------:R-:W-:Y:S01]  /*9b50*/  ISETP.GT.U32.AND P3, PT, R0, R7, PT ;  /* 0x000000070000720c */ /* 0x000fe20003f64070 */
[----:B------:R-:W-:Y:S01]  /*9b60*/  IMAD.MOV.U32 R9, RZ, RZ, R3 ;  /* 0x000000ffff097224 */ /* 0x000fe200078e0003 */
[----:B------:R0:W-:Y:S01]  /*9b70*/  STL [R1+0x134], R6 ;  /* 0x0001340601007387 */ /* 0x0001e20000100800 */
[----:B------:R-:W-:Y:S01]  /*9b80*/  IABS R15, R4 ;  /* 0x00000004000f7213 */ /* 0x000fe20000000000 */
[----:B------:R-:W-:Y:S01]  /*9b90*/  @!P4 IMAD.IADD R5, R5, 0x1, -R0 ;  /* 0x000000010505c824 */ /* 0x000fe200078e0a00 */
[----:B------:R-:W-:Y:S01]  /*9ba0*/  ISETP.GE.AND P6, PT, R4, RZ, PT ;  /* 0x000000ff0400720c */ /* 0x000fe20003fc6270 */
[----:B------:R-:W-:Y:S01]  /*9bb0*/  @!P5 IMAD.MOV R9, RZ, RZ, -R9 ;  /* 0x000000ffff09d224 */ /* 0x000fe200078e0a09 */
[----:B------:R-:W-:Y:S01]  /*9bc0*/  ISETP.GT.U32.AND P5, PT, R0, R2, PT ;  /* 0x000000020000720c */ /* 0x000fe20003fa4070 */
[----:B------:R-:W-:Y:S01]  /*9bd0*/  IMAD.HI.U32 R3, R20, R15, RZ ;  /* 0x0000000f14037227 */ /* 0x000fe200078e00ff */
[----:B------:R-:W-:-:S02]  /*9be0*/  IADD3 R4, R28, 0x4f, RZ ;  /* 0x0000004f1c047810 */ /* 0x000fc40007ffe0ff */
[----:B------:R-:W-:Y:S01]  /*9bf0*/  ISETP.GE.AND P4, PT, R10, RZ, PT ;  /* 0x000000ff0a00720c */ /* 0x000fe20003f86270 */
[----:B0-----:R-:W-:Y:S01]  /*9c00*/  IMAD.HI.U32 R6, R20, R13, RZ ;  /* 0x0000000d14067227 */ /* 0x001fe200078e00ff */
[----:B------:R-:W-:-:S03]  /*9c10*/  IADD3 R10, R28, 0x4b, RZ ;  /* 0x0000004b1c0a7810 */ /* 0x000fc60007ffe0ff */
[----:B------:R-:W-:Y:S02]  /*9c20*/  IMAD.MOV R6, RZ, RZ, -R6 ;  /* 0x000000ffff067224 */ /* 0x000fe400078e0a06 */
[----:B------:R-:W-:Y:S02]  /*9c30*/  IMAD.MOV R3, RZ, RZ, -R3 ;  /* 0x000000ffff037224 */ /* 0x000fe400078e0a03 */
[----:B------:R-:W-:Y:S01]  /*9c40*/  IMAD R16, R0, R6, R13 ;  /* 0x0000000600107224 */ /* 0x000fe200078e020d */
[----:B------:R-:W-:Y:S01]  /*9c50*/  IADD3 R6, R28, 0x50, RZ ;  /* 0x000000501c067810 */ /* 0x000fe20007ffe0ff */
[--C-:B------:R-:W-:Y:S01]  /*9c60*/  @!P3 IMAD.IADD R7, R7, 0x1, -R0.reuse ;  /* 0x000000010707b824 */ /* 0x100fe200078e0a00 */
[----:B------:R-:W-:Y:S01]  /*9c70*/  IABS R13, R4 ;  /* 0x00000004000d7213 */ /* 0x000fe20000000000 */
[----:B------:R-:W-:Y:S01]  /*9c80*/  @!P1 IMAD.MOV R5, RZ, RZ, -R5 ;  /* 0x000000ffff059224 */ /* 0x000fe200078e0a05 */
[C---:B------:R-:W-:Y:S01]  /*9c90*/  ISETP.GT.U32.AND P1, PT, R0.reuse, R16, PT ;  /* 0x000000100000720c */ /* 0x040fe20003f24070 */
[C---:B------:R-:W-:Y:S01]  /*9ca0*/  IMAD R15, R0.reuse, R3, R15 ;  /* 0x00000003000f7224 */ /* 0x040fe200078e020f */
[----:B------:R-:W-:Y:S01]  /*9cb0*/  ISETP.GT.U32.AND P3, PT, R0, R7, PT ;  /* 0x000000070000720c */ /* 0x000fe20003f64070 */
[----:B------:R-:W-:Y:S01]  /*9cc0*/  @!P5 IMAD.IADD R2, R2, 0x1, -R0 ;  /* 0x000000010202d824 */ /* 0x000fe200078e0a00 */
[----:B------:R-:W-:Y:S01]  /*9cd0*/  IABS R14, R6 ;  /* 0x00000006000e7213 */ /* 0x000fe20000000000 */
[----:B------:R-:W-:Y:S01]  /*9ce0*/  @!P0 IMAD.MOV R11, RZ, RZ, -R11 ;  /* 0x000000ffff0b8224 */ /* 0x000fe200078e0a0b */
[----:B------:R-:W-:-:S02]  /*9cf0*/  ISETP.GT.U32.AND P5, PT, R0, R15, PT ;  /* 0x0000000f0000720c */ /* 0x000fc40003fa4070 */
[----:B------:R-:W-:Y:S02]  /*9d00*/  ISETP.GE.AND P0, PT, R8, RZ, PT ;  /* 0x000000ff0800720c */ /* 0x000fe40003f06270 */
[----:B------:R-:W-:Y:S01]  /*9d10*/  IADD3 R8, R28, 0x51, RZ ;  /* 0x000000511c087810 */ /* 0x000fe20007ffe0ff */
[----:B------:R0:W-:Y:S02]  /*9d20*/  STL [R1+0x130], R11 ;  /* 0x0001300b01007387 */ /* 0x0001e40000100800 */
[--C-:B------:R-:W-:Y:S01]  /*9d30*/  @!P1 IMAD.IADD R16, R16, 0x1, -R0.reuse ;  /* 0x0000000110109824 */ /* 0x100fe200078e0a00 */
[----:B------:R-:W-:Y:S01]  /*9d40*/  ISETP.GE.AND P1, PT, R6, RZ, PT ;  /* 0x000000ff0600720c */ /* 0x000fe20003f26270 */
[----:B------:R1:W-:Y:S01]  /*9d50*/  STL [R1+0x118], R9 ;  /* 0x0001180901007387 */ /* 0x0003e20000100800 */
[--C-:B------:R-:W-:Y:S01]  /*9d60*/  @!P3 IMAD.IADD R7, R7, 0x1, -R0.reuse ;  /* 0x000000010707b824 */ /* 0x100fe200078e0a00 */
[----:B------:R-:W-:Y:S02]  /*9d70*/  ISETP.GE.AND P3, PT, R8, RZ, PT ;  /* 0x000000ff0800720c */ /* 0x000fe40003f66270 */
[----:B------:R2:W-:Y:S01]  /*9d80*/  STL [R1+0x114], R5 ;  /* 0x0001140501007387 */ /* 0x0005e20000100800 */
[----:B------:R-:W-:Y:S01]  /*9d90*/  @!P5 IMAD.IADD R15, R15, 0x1, -R0 ;  /* 0x000000010f0fd824 */ /* 0x000fe200078e0a00 */
[----:B0-----:R-:W-:-:S02]  /*9da0*/  IABS R11, R8 ;  /* 0x00000008000b7213 */ /* 0x001fc40000000000 */
[----:B------:R-:W-:Y:S01]  /*9db0*/  ISETP.GT.U32.AND P5, PT, R0, R16, PT ;  /* 0x000000100000720c */ /* 0x000fe20003fa4070 */
[----:B-1----:R-:W-:Y:S01]  /*9dc0*/  IMAD.MOV.U32 R9, RZ, RZ, R2 ;  /* 0x000000ffff097224 */ /* 0x002fe200078e0002 */
[----:B------:R-:W-:Y:S01]  /*9dd0*/  IADD3 R6, R28, 0x4e, RZ ;  /* 0x0000004e1c067810 */ /* 0x000fe20007ffe0ff */
[----:B------:R-:W-:Y:S01]  /*9de0*/  IMAD.HI.U32 R3, R20, R11, RZ ;  /* 0x0000000b14037227 */ /* 0x000fe200078e00ff */
[----:B------:R-:W-:-:S03]  /*9df0*/  IADD3 R2, R28, 0x4d, RZ ;  /* 0x0000004d1c027810 */ /* 0x000fc60007ffe0ff */
[----:B--2---:R-:W-:-:S04]  /*9e00*/  IMAD.HI.U32 R5, R20, R14, RZ ;  /* 0x0000000e14057227 */ /* 0x004fc800078e00ff */
[----:B------:R-:W-:Y:S02]  /*9e10*/  IMAD.MOV R5, RZ, RZ, -R5 ;  /* 0x000000ffff057224 */ /* 0x000fe400078e0a05 */
[----:B------:R-:W-:Y:S02]  /*9e20*/  IMAD.MOV R8, RZ, RZ, -R3 ;  /* 0x000000ffff087224 */ /* 0x000fe400078e0a03 */
[C---:B------:R-:W-:Y:S02]  /*9e30*/  IMAD R14, R0.reuse, R5, R14 ;  /* 0x00000005000e7224 */ /* 0x040fe400078e020e */
[----:B------:R-:W-:Y:S02]  /*9e40*/  IMAD R11, R0, R8, R11 ;  /* 0x00000008000b7224 */ /* 0x000fe400078e020b */
[----:B------:R-:W-:Y:S01]  /*9e50*/  IMAD.MOV.U32 R5, RZ, RZ, R7 ;  /* 0x000000ffff057224 */ /* 0x000fe200078e0007 */
[----:B------:R-:W-:Y:S01]  /*9e60*/  IADD3 R7, R28, 0x4c, RZ ;  /* 0x0000004c1c077810 */ /* 0x000fe20007ffe0ff */
[----:B------:R-:W-:Y:S01]  /*9e70*/  @!P5 IMAD.IADD R16, R16, 0x1, -R0 ;  /* 0x000000011010d824 */ /* 0x000fe200078e0a00 */
[C---:B------:R-:W-:Y:S01]  /*9e80*/  ISETP.GT.U32.AND P5, PT, R0.reuse, R14, PT ;  /* 0x0000000e0000720c */ /* 0x040fe20003fa4070 */
[----:B------:R-:W-:Y:S01]  /*9e90*/  @!P0 IMAD.MOV R5, RZ, RZ, -R5 ;  /* 0x000000ffff058224 */ /* 0x000fe200078e0a05 */
[C---:B------:R-:W-:Y:S01]  /*9ea0*/  ISETP.GT.U32.AND P0, PT, R0.reuse, R11, PT ;  /* 0x0000000b0000720c */ /* 0x040fe20003f04070 */
[----:B------:R-:W-:Y:S01]  /*9eb0*/  @!P2 IMAD.MOV R9, RZ, RZ, -R9 ;  /* 0x000000ffff09a224 */ /* 0x000fe200078e0a09 */
[----:B------:R-:W-:Y:S01]  /*9ec0*/  ISETP.GT.U32.AND P2, PT, R0, R15, PT ;  /* 0x0000000f0000720c */ /* 0x000fe20003f44070 */
[----:B------:R-:W-:Y:S01]  /*9ed0*/  IMAD.HI.U32 R3, R20, R13, RZ ;  /* 0x0000000d14037227 */ /* 0x000fe200078e00ff */
[----:B------:R-:W-:-:S02]  /*9ee0*/  IABS R8, R7 ;  /* 0x0000000700087213 */ /* 0x000fc40000000000 */
[----:B------:R0:W-:Y:S01]  /*9ef0*/  STL [R1+0x10c], R9 ;  /* 0x00010c0901007387 */ /* 0x0001e20000100800 */
[----:B------:R-:W-:Y:S02]  /*9f00*/  IMAD.MOV R3, RZ, RZ, -R3 ;  /* 0x000000ffff037224 */ /* 0x000fe400078e0a03 */
[----:B------:R-:W-:Y:S01]  /*9f10*/  IMAD.MOV.U32 R18, RZ, RZ, R16 ;  /* 0x000000ffff127224 */ /* 0x000fe200078e0010 */
[----:B------:R1:W-:Y:S01]  /*9f20*/  STL [R1+0x110], R5 ;  /* 0x0001100501007387 */ /* 0x0003e20000100800 */
[----:B------:R-:W-:Y:S01]  /*9f30*/  IMAD R13, R0, R3, R13 ;  /* 0x00000003000d7224 */ /* 0x000fe200078e020d */
[----:B------:R-:W-:Y:S01]  /*9f40*/  IABS R3, R2 ;  /* 0x0000000200037213 */ /* 0x000fe20000000000 */
[--C-:B------:R-:W-:Y:S01]  /*9f50*/  @!P0 IMAD.IADD R11, R11, 0x1, -R0.reuse ;  /* 0x000000010b0b8824 */ /* 0x100fe200078e0a00 */
[----:B------:R-:W-:Y:S01]  /*9f60*/  ISETP.GE.AND P0, PT, R4, RZ, PT ;  /* 0x000000ff0400720c */ /* 0x000fe20003f06270 */
        /* <DEDUP_REMOVED lines=8> */
[----:B-1----:R-:W-:Y:S01]  /*9ff0*/  IABS R5, R10 ;  /* 0x0000000a00057213 */ /* 0x002fe20000000000 */
[----:B------:R-:W-:Y:S01]  /*a000*/  IMAD.MOV R12, RZ, RZ, -R12 ;  /* 0x000000ffff0c7224 */ /* 0x000fe200078e0a0c */
[----:B------:R-:W-:Y:S01]  /*a010*/  STL [R1+0xec], R18 ;  /* 0x0000ec1201007387 */ /* 0x000fe20000100800 */
[----:B------:R-:W-:Y:S01]  /*a020*/  IMAD.HI.U32 R4, R20, R3, RZ ;  /* 0x0000000314047227 */ /* 0x000fe200078e00ff */
[----:B------:R-:W-:-:S03]  /*a030*/  IADD3 R16, R28, 0x42, RZ ;  /* 0x000000421c107810 */ /* 0x000fc60007ffe0ff */
[C---:B------:R-:W-:Y:S02]  /*a040*/  IMAD R9, R0.reuse, R12, R9 ;  /* 0x0000000c00097224 */ /* 0x040fe400078e0209 */
[----:B------:R-:W-:Y:S02]  /*a050*/  IMAD.MOV R4, RZ, RZ, -R4 ;  /* 0x000000ffff047224 */ /* 0x000fe400078e0a04 */
[--C-:B------:R-:W-:Y:S01]  /*a060*/  @!P5 IMAD.IADD R11, R11, 0x1, -R0.reuse ;  /* 0x000000010b0bd824 */ /* 0x100fe200078e0a00 */
[C---:B------:R-:W-:Y:S01]  /*a070*/  ISETP.GT.U32.AND P5, PT, R0.reuse, R9, PT ;  /* 0x000000090000720c */ /* 0x040fe20003fa4070 */
[----:B------:R-:W-:Y:S02]  /*a080*/  @!P2 IMAD.IADD R13, R13, 0x1, -R0 ;  /* 0x000000010d0da824 */ /* 0x000fe400078e0a00 */
[----:B------:R-:W-:Y:S02]  /*a090*/  IMAD.MOV.U32 R17, RZ, RZ, R15 ;  /* 0x000000ffff117224 */ /* 0x000fe400078e000f */
[C---:B------:R-:W-:Y:S01]  /*a0a0*/  IMAD R3, R0.reuse, R4, R3 ;  /* 0x0000000400037224 */ /* 0x040fe200078e0203 */
[----:B------:R-:W-:Y:S01]  /*a0b0*/  ISETP.GT.U32.AND P2, PT, R0, R13, PT ;  /* 0x0000000d0000720c */ /* 0x000fe20003f44070 */
[----:B------:R-:W-:Y:S01]  /*a0c0*/  IMAD.HI.U32 R12, R20, R8, RZ ;  /* 0x00000008140c7227 */ /* 0x000fe200078e00ff */
[----:B------:R-:W-:-:S03]  /*a0d0*/  IADD3 R4, R28, 0x4a, RZ ;  /* 0x0000004a1c047810 */ /* 0x000fc60007ffe0ff */
[----:B------:R-:W-:Y:S01]  /*a0e0*/  @!P6 IMAD.MOV R17, RZ, RZ, -R17 ;  /* 0x000000ffff11e224 */ /* 0x000fe200078e0a11 */
[----:B------:R-:W-:Y:S01]  /*a0f0*/  ISETP.GE.AND P6, PT, R6, RZ, PT ;  /* 0x000000ff0600720c */ /* 0x000fe20003fc6270 */
[----:B------:R-:W-:Y:S02]  /*a100*/  IMAD.MOV R12, RZ, RZ, -R12 ;  /* 0x000000ffff0c7224 */ /* 0x000fe400078e0a0c */
[----:B------:R-:W-:Y:S01]  /*a110*/  @!P4 IMAD.IADD R14, R14, 0x1, -R0 ;  /* 0x000000010e0ec824 */ /* 0x000fe200078e0a00 */
[----:B------:R-:W-:Y:S01]  /*a120*/  ISETP.GT.U32.AND P4, PT, R0, R3, PT ;  /* 0x000000030000720c */ /* 0x000fe20003f84070 */
[----:B------:R-:W-:Y:S01]  /*a130*/  IMAD.HI.U32 R6, R20, R5, RZ ;  /* 0x0000000514067227 */ /* 0x000fe200078e00ff */
[----:B------:R0:W-:Y:S03]  /*a140*/  STL [R1+0xf0], R17 ;  /* 0x0000f01101007387 */ /* 0x0001e60000100800 */
[----:B------:R-:W-:-:S02]  /*a150*/  IMAD R8, R0, R12, R8 ;  /* 0x0000000c00087224 */ /* 0x000fc400078e0208 */
[----:B------:R-:W-:Y:S02]  /*a160*/  IMAD.MOV R6, RZ, RZ, -R6 ;  /* 0x000000ffff067224 */ /* 0x000fe400078e0a06 */
[--C-:B------:R-:W-:Y:S01]  /*a170*/  @!P5 IMAD.IADD R9, R9, 0x1, -R0.reuse ;  /* 0x000000010909d824 */ /* 0x100fe200078e0a00 */
[----:B------:R-:W-:Y:S01]  /*a180*/  ISETP.GT.U32.AND P5, PT, R0, R8, PT ;  /* 0x000000080000720c */ /* 0x000fe20003fa4070 */
[----:B------:R-:W-:Y:S01]  /*a190*/  IMAD.MOV.U32 R15, RZ, RZ, R11 ;  /* 0x000000ffff0f7224 */ /* 0x000fe200078e000b */
[----:B0-----:R-:W-:Y:S01]  /*a1a0*/  IADD3 R17, R28, 0x3f, RZ ;  /* 0x0000003f1c117810 */ /* 0x001fe20007ffe0ff */
[----:B------:R-:W-:Y:S01]  /*a1b0*/  IMAD R5, R0, R6, R5 ;  /* 0x0000000600057224 */ /* 0x000fe200078e0205 */
[----:B------:R-:W-:Y:S01]  /*a1c0*/  IADD3 R6, R28, 0x49, RZ ;  /* 0x000000491c067810 */ /* 0x000fe20007ffe0ff */
[----:B------:R-:W-:Y:S01]  /*a1d0*/  @!P3 IMAD.MOV R15, RZ, RZ, -R15 ;  /* 0x000000ffff0fb224 */ /* 0x000fe200078e0a0f */
[----:B------:R-:W-:Y:S01]  /*a1e0*/  ISETP.GT.U32.AND P3, PT, R0, R9, PT ;  /* 0x000000090000720c */ /* 0x000fe20003f64070 */
[--C-:B------:R-:W-:Y:S01]  /*a1f0*/  @!P2 IMAD.IADD R13, R13, 0x1, -R0.reuse ;  /* 0x000000010d0da824 */ /* 0x100fe200078e0a00 */
[----:B------:R-:W-:Y:S01]  /*a200*/  ISETP.GE.AND P2, PT, R2, RZ, PT ;  /* 0x000000ff0200720c */ /* 0x000fe20003f46270 */
[----:B------:R-:W-:Y:S01]  /*a210*/  @!P4 IMAD.IADD R3, R3, 0x1, -R0 ;  /* 0x000000010303c824 */ /* 0x000fe200078e0a00 */
[----:B------:R-:W-:Y:S01]  /*a220*/  IABS R2, R4 ;  /* 0x0000000400027213 */ /* 0x000fe20000000000 */
[----:B------:R-:W-:Y:S01]  /*a230*/  @!P1 IMAD.MOV R14, RZ, RZ, -R14 ;  /* 0x000000ffff0e9224 */ /* 0x000fe200078e0a0e */
[----:B------:R-:W-:Y:S01]  /*a240*/  ISETP.GT.U32.AND P1, PT, R0, R5, PT ;  /* 0x000000050000720c */ /* 0x000fe20003f24070 */
[--C-:B------:R-:W-:Y:S01]  /*a250*/  @!P5 IMAD.IADD R8, R8, 0x1, -R0.reuse ;  /* 0x000000010808d824 */ /* 0x100fe200078e0a00 */
[----:B------:R-:W-:Y:S01]  /*a260*/  ISETP.GT.U32.AND P4, PT, R0, R3, PT ;  /* 0x000000030000720c */ /* 0x000fe20003f84070 */
[----:B------:R-:W-:Y:S01]  /*a270*/  IMAD.HI.U32 R11, R20, R2, RZ ;  /* 0x00000002140b7227 */ /* 0x000fe200078e00ff */
[----:B------:R-:W-:Y:S01]  /*a280*/  IABS R12, R6 ;  /* 0x00000006000c7213 */ /* 0x000fe20000000000 */
[----:B------:R-:W-:Y:S01]  /*a290*/  STL [R1+0x100], R15 ;  /* 0x0001000f01007387 */ /* 0x000fe20000100800 */
[----:B------:R-:W-:Y:S01]  /*a2a0*/  ISETP.GE.AND P5, PT, R7, RZ, PT ;  /* 0x000000ff0700720c */ /* 0x000fe20003fa6270 */
[----:B------:R-:W-:Y:S01]  /*a2b0*/  @!P0 IMAD.MOV R13, RZ, RZ, -R13 ;  /* 0x000000ffff0d8224 */ /* 0x000fe200078e0a0d */
[----:B------:R-:W-:Y:S01]  /*a2c0*/  ISETP.GT.U32.AND P0, PT, R0, R8, PT ;  /* 0x000000080000720c */ /* 0x000fe20003f04070 */
[----:B------:R-:W-:Y:S01]  /*a2d0*/  IMAD.MOV R11, RZ, RZ, -R11 ;  /* 0x000000ffff0b7224 */ /* 0x000fe200078e0a0b */
[----:B------:R-:W-:Y:S01]  /*a2e0*/  STL [R1+0xf4], R14 ;  /* 0x0000f40e01007387 */ /* 0x000fe20000100800 */
[----:B------:R-:W-:Y:S01]  /*a2f0*/  @!P3 IMAD.IADD R9, R9, 0x1, -R0 ;  /* 0x000000010909b824 */ /* 0x000fe200078e0a00 */
[----:B------:R-:W-:Y:S01]  /*a300*/  ISETP.GE.AND P3, PT, R10, RZ, PT ;  /* 0x000000ff0a00720c */ /* 0x000fe20003f66270 */
[----:B------:R-:W-:Y:S01]  /*a310*/  IMAD R2, R0, R11, R2 ;  /* 0x0000000b00027224 */ /* 0x000fe200078e0202 */
[----:B------:R0:W-:Y:S01]  /*a320*/  STL [R1+0xf8], R13 ;  /* 0x0000f80d01007387 */ /* 0x0001e20000100800 */
[----:B------:R-:W-:Y:S01]  /*a330*/  @!P1 IMAD.IADD R5, R5, 0x1, -R0 ;  /* 0x0000000105059824 */ /* 0x000fe200078e0a00 */
[----:B------:R-:W-:Y:S01]  /*a340*/  ISETP.GE.AND P1, PT, R4, RZ, PT ;  /* 0x000000ff0400720c */ /* 0x000fe20003f26270 */
[----:B------:R-:W-:Y:S01]  /*a350*/  IMAD.MOV.U32 R7, RZ, RZ, R12 ;  /* 0x000000ffff077224 */ /* 0x000fe200078e000c */
[----:B------:R-:W-:Y:S01]  /*a360*/  IADD3 R4, R28, 0x48, RZ ;  /* 0x000000481c047810 */ /* 0x000fe20007ffe0ff */
[----:B------:R-:W-:Y:S01]  /*a370*/  @!P4 IMAD.IADD R3, R3, 0x1, -R0 ;  /* 0x000000010303c824 */ /* 0x000fe200078e0a00 */
[----:B------:R-:W-:Y:S01]  /*a380*/  ISETP.GT.U32.AND P4, PT, R0, R2, PT ;  /* 0x000000020000720c */ /* 0x000fe20003f84070 */
[----:B------:R-:W-:Y:S01]  /*a390*/  IMAD.HI.U32 R10, R20, R7, RZ ;  /* 0x00000007140a7227 */ /* 0x000fe200078e00ff */
[----:B------:R-:W-:-:S02]  /*a3a0*/  IADD3 R12, R28, 0x46, RZ ;  /* 0x000000461c0c7810 */ /* 0x000fc40007ffe0ff */
[----:B------:R-:W-:Y:S01]  /*a3b0*/  IABS R25, R17 ;  /* 0x0000001100197213 */ /* 0x000fe20000000000 */
[----:B0-----:R-:W-:Y:S02]  /*a3c0*/  IMAD.MOV.U32 R13, RZ, RZ, R9 ;  /* 0x000000ffff0d7224 */ /* 0x001fe400078e0009 */
[----:B------:R-:W-:Y:S02]  /*a3d0*/  IMAD.MOV R10, RZ, RZ, -R10 ;  /* 0x000000ffff0a7224 */ /* 0x000fe400078e0a0a */
[----:B------:R-:W-:Y:S01]  /*a3e0*/  @!P6 IMAD.MOV R13, RZ, RZ, -R13 ;  /* 0x000000ffff0de224 */ /* 0x000fe200078e0a0d */
[----:B------:R-:W-:Y:S01]  /*a3f0*/  ISETP.GT.U32.AND P6, PT, R0, R5, PT ;  /* 0x000000050000720c */ /* 0x000fe20003fc4070 */
[--C-:B------:R-:W-:Y:S01]  /*a400*/  @!P0 IMAD.IADD R8, R8, 0x1, -R0.reuse ;  /* 0x0000000108088824 */ /* 0x100fe200078e0a00 */
[----:B------:R-:W-:Y:S01]  /*a410*/  ISETP.GE.AND P0, PT, R6, RZ, PT ;  /* 0x000000ff0600720c */ /* 0x000fe20003f06270 */
[----:B------:R-:W-:Y:S01]  /*a420*/  IMAD.MOV.U32 R9, RZ, RZ, R3 ;  /* 0x000000ffff097224 */ /* 0x000fe200078e0003 */
[----:B------:R-:W-:Y:S01]  /*a430*/  STL [R1+0xfc], R13 ;  /* 0x0000fc0d01007387 */ /* 0x000fe20000100800 */
[----:B------:R-:W-:Y:S01]  /*a440*/  IMAD R6, R0, R10, R7 ;  /* 0x0000000a00067224 */ /* 0x000fe200078e0207 */
[C---:B------:R-:W-:Y:S01]  /*a450*/  IADD3 R7, R28.reuse, 0x47, RZ ;  /* 0x000000471c077810 */ /* 0x040fe20007ffe0ff */
[----:B------:R-:W-:Y:S01]  /*a460*/  @!P2 IMAD.MOV R9, RZ, RZ, -R9 ;  /* 0x000000ffff09a224 */ /* 0x000fe200078e0a09 */
[----:B------:R-:W-:Y:S01]  /*a470*/  IADD3 R3, R28, 0x45, RZ ;  /* 0x000000451c037810 */ /* 0x000fe20007ffe0ff */
[----:B------:R-:W-:Y:S01]  /*a480*/  @!P4 IMAD.IADD R2, R2, 0x1, -R0 ;  /* 0x000000010202c824 */ /* 0x000fe200078e0a00 */
[----:B------:R-:W-:Y:S01]  /*a490*/  ISETP.GE.AND P4, PT, R4, RZ, PT ;  /* 0x000000ff0400720c */ /* 0x000fe20003f86270 */
[----:B------:R-:W-:Y:S01]  /*a4a0*/  @!P5 IMAD.MOV R8, RZ, RZ, -R8 ;  /* 0x000000ffff08d224 */ /* 0x000fe200078e0a08 */
[----:B------:R0:W-:Y:S01]  /*a4b0*/  STL [R1+0x404], R9 ;  /* 0x0004040901007387 */ /* 0x0001e20000100800 */
[----:B------:R-:W-:Y:S01]  /*a4c0*/  @!P6 IMAD.IADD R5, R5, 0x1, -R0 ;  /* 0x000000010505e824 */ /* 0x000fe200078e0a00 */
[----:B------:R-:W-:-:S02]  /*a4d0*/  ISETP.GT.U32.AND P6, PT, R0, R6, PT ;  /* 0x000000060000720c */ /* 0x000fc40003fc4070 */
[----:B------:R-:W-:Y:S01]  /*a4e0*/  ISETP.GT.U32.AND P2, PT, R0, R2, PT ;  /* 0x000000020000720c */ /* 0x000fe20003f44070 */
[----:B------:R1:W-:Y:S01]  /*a4f0*/  STL [R1+0x41c], R8 ;  /* 0x00041c0801007387 */ /* 0x0003e20000100800 */
[----:B------:R-:W-:Y:S02]  /*a500*/  IABS R4, R4 ;  /* 0x0000000400047213 */ /* 0x000fe40000000000 */
[----:B------:R-:W-:Y:S01]  /*a510*/  ISETP.GE.AND P5, PT, R7, RZ, PT ;  /* 0x000000ff0700720c */ /* 0x000fe20003fa6270 */
[----:B0-----:R-:W-:Y:S01]  /*a520*/  IMAD.MOV.U32 R9, RZ, RZ, R5 ;  /* 0x000000ffff097224 */ /* 0x001fe200078e0005 */
[----:B------:R-:W-:Y:S02]  /*a530*/  IABS R7, R7 ;  /* 0x0000000700077213 */ /* 0x000fe40000000000 */
[----:B------:R-:W-:Y:S01]  /*a540*/  IADD3 R13, R28, 0x41, RZ ;  /* 0x000000411c0d7810 */ /* 0x000fe20007ffe0ff */
[----:B------:R-:W-:Y:S01]  /*a550*/  @!P3 IMAD.MOV R9, RZ, RZ, -R9 ;  /* 0x000000ffff09b224 */ /* 0x000fe200078e0a09 */
[----:B------:R-:W-:Y:S01]  /*a560*/  ISETP.GE.AND P3, PT, R12, RZ, PT ;  /* 0x000000ff0c00720c */ /* 0x000fe20003f66270 */
[--C-:B------:R-:W-:Y:S01]  /*a570*/  @!P6 IMAD.IADD R6, R6, 0x1, -R0.reuse ;  /* 0x000000010606e824 */ /* 0x100fe200078e0a00 */
[----:B------:R-:W-:Y:S01]  /*a580*/  IABS R12, R12 ;  /* 0x0000000c000c7213 */ /* 0x000fe20000000000 */
[----:B------:R-:W-:Y:S01]  /*a590*/  @!P2 IMAD.IADD R2, R2, 0x1, -R0 ;  /* 0x000000010202a824 */ /* 0x000fe200078e0a00 */
[----:B------:R0:W-:Y:S01]  /*a5a0*/  STL [R1+0x420], R9 ;  /* 0x0004200901007387 */ /* 0x0001e20000100800 */
[----:B-1----:R-:W-:Y:S01]  /*a5b0*/  IMAD.HI.U32 R8, R20, R7, RZ ;  /* 0x0000000714087227 */ /* 0x002fe200078e00ff */
[----:B------:R-:W-:-:S02]  /*a5c0*/  ISETP.GT.U32.AND P6, PT, R0, R6, PT ;  /* 0x000000060000720c */ /* 0x000fc40003fc4070 */
[----:B------:R-:W-:Y:S01]  /*a5d0*/  ISETP.GE.AND P2, PT, R3, RZ, PT ;  /* 0x000000ff0300720c */ /* 0x000fe20003f46270 */
[----:B------:R-:W-:Y:S01]  /*a5e0*/  IMAD.MOV.U32 R10, RZ, RZ, R2 ;  /* 0x000000ffff0a7224 */ /* 0x000fe200078e0002 */
[----:B------:R-:W-:Y:S01]  /*a5f0*/  IABS R3, R3 ;  /* 0x0000000300037213 */ /* 0x000fe20000000000 */
[----:B------:R-:W-:Y:S02]  /*a600*/  IMAD.MOV R8, RZ, RZ, -R8 ;  /* 0x000000ffff087224 */ /* 0x000fe400078e0a08 */
[----:B------:R-:W-:Y:S02]  /*a610*/  @!P1 IMAD.MOV R10, RZ, RZ, -R10 ;  /* 0x000000ffff0a9224 */ /* 0x000fe400078e0a0a */
[----:B0-----:R-:W-:-:S03]  /*a620*/  IMAD.HI.U32 R9, R20, R4, RZ ;  /* 0x0000000414097227 */ /* 0x001fc600078e00ff */
[----:B------:R0:W-:Y:S01]  /*a630*/  STL [R1+0x410], R10 ;  /* 0x0004100a01007387 */ /* 0x0001e20000100800 */
[----:B------:R-:W-:Y:S02]  /*a640*/  IMAD.MOV R9, RZ, RZ, -R9 ;  /* 0x000000ffff097224 */ /* 0x000fe400078e0a09 */
[C---:B------:R-:W-:Y:S01]  /*a650*/  IMAD R7, R0.reuse, R8, R7 ;  /* 0x0000000800077224 */ /* 0x040fe200078e0207 */
[----:B------:R-:W-:Y:S01]  /*a660*/  IABS R8, R13 ;  /* 0x0000000d00087213 */ /* 0x000fe20000000000 */
[----:B------:R-:W-:Y:S01]  /*a670*/  IMAD R4, R0, R9, R4 ;  /* 0x0000000900047224 */ /* 0x000fe200078e0204 */
[----:B------:R-:W-:Y:S01]  /*a680*/  IABS R9, R16 ;  /* 0x0000001000097213 */ /* 0x000fe20000000000 */
[----:B------:R-:W-:Y:S01]  /*a690*/  @!P6 IMAD.IADD R6, R6, 0x1, -R0 ;  /* 0x000000010606e824 */ /* 0x000fe200078e0a00 */
[----:B------:R-:W-:Y:S01]  /*a6a0*/  ISETP.GT.U32.AND P6, PT, R0, R7, PT ;  /* 0x000000070000720c */ /* 0x000fe20003fc4070 */
[----:B------:R-:W-:Y:S01]  /*a6b0*/  IMAD.HI.U32 R5, R20, R12, RZ ;  /* 0x0000000c14057227 */ /* 0x000fe200078e00ff */
[----:B------:R-:W-:-:S02]  /*a6c0*/  ISETP.GT.U32.AND P1, PT, R0, R4, PT ;  /* 0x000000040000720c */ /* 0x000fc40003f24070 */
[----:B0-----:R-:W-:Y:S01]  /*a6d0*/  IADD3 R10, R28, 0x43, RZ ;  /* 0x000000431c0a7810 */ /* 0x001fe20007ffe0ff */
[----:B------:R-:W-:-:S03]  /*a6e0*/  IMAD.HI.U32 R2, R20, R3, RZ ;  /* 0x0000000314027227 */ /* 0x000fc600078e00ff */
[----:B------:R-:W-:Y:S01]  /*a6f0*/  IABS R14, R10 ;  /* 0x0000000a000e7213 */ /* 0x000fe20000000000 */
[----:B------:R-:W-:Y:S02]  /*a700*/  IMAD.MOV R5, RZ, RZ, -R5 ;  /* 0x000000ffff057224 */ /* 0x000fe400078e0a05 */
[----:B------:R-:W-:Y:S02]  /*a710*/  IMAD.MOV R2, RZ, RZ, -R2 ;  /* 0x000000ffff027224 */ /* 0x000fe400078e0a02 */
[----:B------:R-:W-:Y:S01]  /*a720*/  IMAD R12, R0, R5, R12 ;  /* 0x00000005000c7224 */ /* 0x000fe200078e020c */
[----:B------:R-:W-:Y:S01]  /*a730*/  IADD3 R5, R28, 0x44, RZ ;  /* 0x000000441c057810 */ /* 0x000fe20007ffe0ff */
[--C-:B------:R-:W-:Y:S02]  /*a740*/  @!P1 IMAD.IADD R4, R4, 0x1, -R0.reuse ;  /* 0x0000000104049824 */ /* 0x100fe400078e0a00 */
[C---:B------:R-:W-:Y:S01]  /*a750*/  IMAD R3, R0.reuse, R2, R3 ;  /* 0x0000000200037224 */ /* 0x040fe200078e0203 */
[----:B------:R-:W-:Y:S01]  /*a760*/  IABS R2, R5 ;  /* 0x0000000500027213 */ /* 0x000fe20000000000 */
[----:B------:R-:W-:Y:S01]  /*a770*/  @!P6 IMAD.IADD R7, R7, 0x1, -R0 ;  /* 0x000000010707e824 */ /* 0x000fe200078e0a00 */
[----:B------:R-:W-:Y:S01]  /*a780*/  ISETP.GT.U32.AND P1, PT, R0, R4, PT ;  /* 0x000000040000720c */ /* 0x000fe20003f24070 */
[----:B------:R-:W-:-:S02]  /*a790*/  IMAD.MOV.U32 R15, RZ, RZ, R6 ;  /* 0x000000ffff0f7224 */ /* 0x000fc400078e0006 */
[----:B------:R-:W-:Y:S01]  /*a7a0*/  IMAD.HI.U32 R11, R20, R2, RZ ;  /* 0x00000002140b7227 */ /* 0x000fe200078e00ff */
[----:B------:R-:W-:-:S03]  /*a7b0*/  ISETP.GT.U32.AND P6, PT, R0, R7, PT ;  /* 0x000000070000720c */ /* 0x000fc60003fc4070 */
[----:B------:R-:W-:Y:S01]  /*a7c0*/  @!P0 IMAD.MOV R15, RZ, RZ, -R15 ;  /* 0x000000ffff0f8224 */ /* 0x000fe200078e0a0f */
[----:B------:R-:W-:Y:S01]  /*a7d0*/  ISETP.GT.U32.AND P0, PT, R0, R12, PT ;  /* 0x0000000c0000720c */ /* 0x000fe20003f04070 */
[----:B------:R-:W-:Y:S02]  /*a7e0*/  IMAD.MOV R11, RZ, RZ, -R11 ;  /* 0x000000ffff0b7224 */ /* 0x000fe400078e0a0b */
[----:B------:R-:W-:Y:S01]  /*a7f0*/  IMAD.MOV.U32 R6, RZ, RZ, R9 ;  /* 0x000000ffff067224 */ /* 0x000fe200078e0009 */
[----:B------:R0:W-:Y:S01]  /*a800*/  STL [R1+0x408], R15 ;  /* 0x0004080f01007387 */ /* 0x0001e20000100800 */
[----:B------:R-:W-:Y:S01]  /*a810*/  @!P1 IMAD.IADD R4, R4, 0x1, -R0 ;  /* 0x0000000104049824 */ /* 0x000fe200078e0a00 */
[C---:B------:R-:W-:Y:S01]  /*a820*/  ISETP.GT.U32.AND P1, PT, R0.reuse, R3, PT ;  /* 0x000000030000720c */ /* 0x040fe20003f24070 */
[----:B------:R-:W-:Y:S01]  /*a830*/  IMAD R2, R0, R11, R2 ;  /* 0x0000000b00027224 */ /* 0x000fe200078e0202 */
[----:B------:R1:W-:Y:S01]  /*a840*/  STL [R1+0xe8], R17 ;  /* 0x0000e81101007387 */ /* 0x0003e20000100800 */
[----:B------:R-:W-:-:S02]  /*a850*/  @!P6 IMAD.IADD R7, R7, 0x1, -R0 ;  /* 0x000000010707e824 */ /* 0x000fc400078e0a00 */
[----:B------:R-:W-:Y:S01]  /*a860*/  IMAD.HI.U32 R11, R20, R6, RZ ;  /* 0x00000006140b7227 */ /* 0x000fe200078e00ff */
[----:B------:R-:W-:-:S03]  /*a870*/  ISETP.GT.U32.AND P6, PT, R0, R2, PT ;  /* 0x000000020000720c */ /* 0x000fc60003fc4070 */
[----:B------:R-:W-:Y:S01]  /*a880*/  @!P0 IMAD.IADD R12, R12, 0x1, -R0 ;  /* 0x000000010c0c8824 */ /* 0x000fe200078e0a00 */
[----:B------:R-:W-:Y:S01]  /*a890*/  ISETP.GE.AND P0, PT, R5, RZ, PT ;  /* 0x000000ff0500720c */ /* 0x000fe20003f06270 */
[----:B0-----:R-:W-:-:S04]  /*a8a0*/  IMAD.HI.U32 R15, R20, R14, RZ ;  /* 0x0000000e140f7227 */ /* 0x001fc800078e00ff */
[--C-:B------:R-:W-:Y:S01]  /*a8b0*/  @!P1 IMAD.IADD R3, R3, 0x1, -R0.reuse ;  /* 0x0000000103039824 */ /* 0x100fe200078e0a00 */
[----:B------:R-:W-:Y:S01]  /*a8c0*/  ISETP.GT.U32.AND P1, PT, R0, R12, PT ;  /* 0x0000000c0000720c */ /* 0x000fe20003f24070 */
[----:B------:R-:W-:Y:S02]  /*a8d0*/  IMAD.MOV R15, RZ, RZ, -R15 ;  /* 0x000000ffff0f7224 */ /* 0x000fe400078e0a0f */
[----:B------:R-:W-:Y:S01]  /*a8e0*/  @!P6 IMAD.IADD R2, R2, 0x1, -R0 ;  /* 0x000000010202e824 */ /* 0x000fe200078e0a00 */
[C---:B------:R-:W-:Y:S01]  /*a8f0*/  ISETP.GT.U32.AND P6, PT, R0.reuse, R3, PT ;  /* 0x000000030000720c */ /* 0x040fe20003fc4070 */
[----:B------:R-:W-:Y:S01]  /*a900*/  IMAD.MOV.U32 R18, RZ, RZ, R4 ;  /* 0x000000ffff127224 */ /* 0x000fe200078e0004 */
[----:B------:R-:W-:Y:S01]  /*a910*/  IABS R4, R28 ;  /* 0x0000001c00047213 */ /* 0x000fe20000000000 */
[----:B------:R-:W-:Y:S01]  /*a920*/  IMAD R5, R0, R15, R14 ;  /* 0x0000000f00057224 */ /* 0x000fe200078e020e */
[C---:B------:R-:W-:Y:S01]  /*a930*/  IADD3 R14, R28.reuse, 0x40, RZ ;  /* 0x000000401c0e7810 */ /* 0x040fe20007ffe0ff */
[----:B------:R-:W-:Y:S01]  /*a940*/  IMAD.MOV R11, RZ, RZ, -R11 ;  /* 0x000000ffff0b7224 */ /* 0x000fe200078e0a0b */
[----:B------:R-:W-:Y:S01]  /*a950*/  IADD3 R15, R28, 0x3e, RZ ;  /* 0x0000003e1c0f7810 */ /* 0x000fe20007ffe0ff */
[----:B------:R-:W-:Y:S01]  /*a960*/  @!P4 IMAD.MOV R18, RZ, RZ, -R18 ;  /* 0x000000ffff12c224 */ /* 0x000fe200078e0a12 */
[----:B------:R-:W-:Y:S01]  /*a970*/  ISETP.GT.U32.AND P4, PT, R0, R2, PT ;  /* 0x000000020000720c */ /* 0x000fe20003f84070 */
[----:B------:R-:W-:Y:S01]  /*a980*/  IMAD.HI.U32 R9, R20, R8, RZ ;  /* 0x0000000814097227 */ /* 0x000fe200078e00ff */
[----:B------:R-:W-:-:S02]  /*a990*/  IABS R19, R14 ;  /* 0x0000000e00137213 */ /* 0x000fc40000000000 */
[----:B------:R0:W-:Y:S01]  /*a9a0*/  STL [R1+0x3f4], R18 ;  /* 0x0003f41201007387 */ /* 0x0001e20000100800 */
[----:B------:R-:W-:Y:S01]  /*a9b0*/  @!P1 IMAD.IADD R12, R12, 0x1, -R0 ;  /* 0x000000010c0c9824 */ /* 0x000fe200078e0a00 */
[C---:B------:R-:W-:Y:S01]  /*a9c0*/  ISETP.GT.U32.AND P1, PT, R0.reuse, R5, PT ;  /* 0x000000050000720c */ /* 0x040fe20003f24070 */
[C---:B------:R-:W-:Y:S02]  /*a9d0*/  IMAD R6, R0.reuse, R11, R6 ;  /* 0x0000000b00067224 */ /* 0x040fe400078e0206 */
[----:B------:R-:W-:Y:S02]  /*a9e0*/  IMAD.MOV R9, RZ, RZ, -R9 ;  /* 0x000000ffff097224 */ /* 0x000fe400078e0a09 */
[----:B------:R-:W-:Y:S01]  /*a9f0*/  @!P6 IMAD.IADD R3, R3, 0x1, -R0 ;  /* 0x000000010303e824 */ /* 0x000fe200078e0a00 */
[C---:B------:R-:W-:Y:S01]  /*aa00*/  ISETP.GT.U32.AND P6, PT, R0.reuse, R6, PT ;  /* 0x000000060000720c */ /* 0x040fe20003fc4070 */
[----:B------:R-:W-:Y:S01]  /*aa10*/  IMAD R8, R0, R9, R8 ;  /* 0x0000000900087224 */ /* 0x000fe200078e0208 */
[----:B------:R-:W-:Y:S01]  /*aa20*/  IABS R9, R15 ;  /* 0x0000000f00097213 */ /* 0x000fe20000000000 */
[----:B------:R-:W-:-:S04]  /*aa30*/  IMAD.HI.U32 R21, R20, R19, RZ ;  /* 0x0000001314157227 */ /* 0x000fc800078e00ff */
[--C-:B------:R-:W-:Y:S01]  /*aa40*/  @!P4 IMAD.IADD R2, R2, 0x1, -R0.reuse ;  /* 0x000000010202c824 */ /* 0x100fe200078e0a00 */
[----:B------:R-:W-:Y:S01]  /*aa50*/  ISETP.GT.U32.AND P4, PT, R0, R8, PT ;  /* 0x000000080000720c */ /* 0x000fe20003f84070 */
[----:B------:R-:W-:Y:S02]  /*aa60*/  IMAD.MOV R21, RZ, RZ, -R21 ;  /* 0x000000ffff157224 */ /* 0x000fe400078e0a15 */
[--C-:B------:R-:W-:Y:S01]  /*aa70*/  @!P1 IMAD.IADD R5, R5, 0x1, -R0.reuse ;  /* 0x0000000105059824 */ /* 0x100fe200078e0a00 */
[----:B------:R-:W-:Y:S01]  /*aa80*/  ISETP.GE.AND P1, PT, R10, RZ, PT ;  /* 0x000000ff0a00720c */ /* 0x000fe20003f26270 */
[----:B------:R-:W-:Y:S02]  /*aa90*/  IMAD R10, R0, R21, R19 ;  /* 0x00000015000a7224 */ /* 0x000fe400078e0213 */
[----:B------:R-:W-:Y:S02]  /*aaa0*/  @!P6 IMAD.IADD R6, R6, 0x1, -R0 ;  /* 0x000000010606e824 */ /* 0x000fe400078e0a00 */
[----:B-1----:R-:W-:Y:S01]  /*aab0*/  IMAD.HI.U32 R17, R20, R4, RZ ;  /* 0x0000000414117227 */ /* 0x002fe200078e00ff */
[----:B------:R-:W-:-:S03]  /*aac0*/  ISETP.GT.U32.AND P6, PT, R0, R10, PT ;  /* 0x0000000a0000720c */ /* 0x000fc60003fc4070 */
[----:B------:R-:W-:Y:S01]  /*aad0*/  @!P4 IMAD.IADD R8, R8, 0x1, -R0 ;  /* 0x000000010808c824 */ /* 0x000fe200078e0a00 */
[----:B------:R-:W-:Y:S01]  /*aae0*/  ISETP.GE.AND P4, PT, R16, RZ, PT ;  /* 0x000000ff1000720c */ /* 0x000fe20003f86270 */
[----:B------:R-:W-:Y:S01]  /*aaf0*/  IMAD.MOV R17, RZ, RZ, -R17 ;  /* 0x000000ffff117224 */ /* 0x000fe200078e0a11 */
[----:B------:R-:W-:Y:S01]  /*ab00*/  IADD3 R16, R28, 0x3d, RZ ;  /* 0x0000003d1c107810 */ /* 0x000fe20007ffe0ff */
[----:B------:R-:W-:Y:S01]  /*ab10*/  @!P5 IMAD.MOV R7, RZ, RZ, -R7 ;  /* 0x000000ffff07d224 */ /* 0x000fe200078e0a07 */
[C---:B------:R-:W-:Y:S01]  /*ab20*/  ISETP.GT.U32.AND P5, PT, R0.reuse, R5, PT ;  /* 0x000000050000720c */ /* 0x040fe20003fa4070 */
[C---:B------:R-:W-:Y:S01]  /*ab30*/  IMAD R4, R0.reuse, R17, R4 ;  /* 0x0000001100047224 */ /* 0x040fe200078e0204 */
[----:B------:R-:W-:Y:S01]  /*ab40*/  IABS R17, R16 ;  /* 0x0000001000117213 */ /* 0x000fe20000000000 */
[----:B------:R-:W-:Y:S01]  /*ab50*/  @!P3 IMAD.MOV R12, RZ, RZ, -R12 ;  /* 0x000000ffff0cb224 */ /* 0x000fe200078e0a0c */
[----:B------:R-:W-:Y:S01]  /*ab60*/  ISETP.GT.U32.AND P3, PT, R0, R6, PT ;  /* 0x000000060000720c */ /* 0x000fe20003f64070 */
[----:B------:R-:W-:Y:S01]  /*ab70*/  @!P6 IMAD.IADD R10, R10, 0x1, -R0 ;  /* 0x000000010a0ae824 */ /* 0x000fe200078e0a00 */
[----:B------:R1:W-:Y:S01]  /*ab80*/  STL [R1+0xe4], R7 ;  /* 0x0000e40701007387 */ /* 0x0003e20000100800 */
[----:B------:R-:W-:Y:S01]  /*ab90*/  @!P2 IMAD.MOV R3, RZ, RZ, -R3 ;  /* 0x000000ffff03a224 */ /* 0x000fe200078e0a03 */
[----:B------:R-:W-:Y:S01]  /*aba0*/  ISETP.GT.U32.AND P6, PT, R0, R8, PT ;  /* 0x000000080000720c */ /* 0x000fe20003fc4070 */
[----:B------:R-:W-:Y:S01]  /*abb0*/  IMAD.HI.U32 R11, R20, R25, RZ ;  /* 0x00000019140b7227 */ /* 0x000fe200078e00ff */
[----:B------:R-:W-:Y:S01]  /*abc0*/  STL [R1+0xe0], R12 ;  /* 0x0000e00c01007387 */ /* 0x000fe20000100800 */
[----:B------:R-:W-:-:S02]  /*abd0*/  ISETP.GT.U32.AND P2, PT, R0, R10, PT ;  /* 0x0000000a0000720c */ /* 0x000fc40003f44070 */
[----:B0-----:R-:W-:Y:S01]  /*abe0*/  IMAD.HI.U32 R18, R20, R9, RZ ;  /* 0x0000000914127227 */ /* 0x001fe200078e00ff */
[----:B------:R0:W-:Y:S03]  /*abf0*/  STL [R1+0xd8], R3 ;  /* 0x0000d80301007387 */ /* 0x0001e60000100800 */
[----:B-1----:R-:W-:Y:S02]  /*ac00*/  IMAD.MOV.U32 R7, RZ, RZ, R17 ;  /* 0x000000ffff077224 */ /* 0x002fe400078e0011 */
[----:B------:R-:W-:Y:S02]  /*ac10*/  IMAD.MOV R11, RZ, RZ, -R11 ;  /* 0x000000ffff0b7224 */ /* 0x000fe400078e0a0b */
[----:B------:R-:W-:Y:S02]  /*ac20*/  IMAD R19, R29, c[0x0][0x18c], RZ ;  /* 0x000063001d137a24 */ /* 0x000fe400078e02ff */
[----:B------:R-:W-:-:S02]  /*ac30*/  IMAD.MOV.U32 R21, RZ, RZ, c[0x0][0x18c] ;  /* 0x00006300ff157624 */ /* 0x000fc400078e00ff */
[----:B------:R-:W-:Y:S02]  /*ac40*/  @!P0 IMAD.MOV R2, RZ, RZ, -R2 ;  /* 0x000000ffff028224 */ /* 0x000fe400078e0a02 */
[----:B0-----:R-:W-:-:S03]  /*ac50*/  IMAD.HI.U32 R3, R20, R7, RZ ;  /* 0x0000000714037227 */ /* 0x001fc600078e00ff */
[----:B------:R0:W-:Y:S01]  /*ac60*/  STL [R1+0x3b4], R2 ;  /* 0x0003b40201007387 */ /* 0x0001e20000100800 */
[----:B------:R-:W-:Y:S02]  /*ac70*/  IMAD.MOV R18, RZ, RZ, -R18 ;  /* 0x000000ffff127224 */ /* 0x000fe400078e0a12 */
[----:B------:R-:W-:Y:S01]  /*ac80*/  IMAD R25, R0, R11, R25 ;  /* 0x0000000b00197224 */ /* 0x000fe200078e0219 */
[----:B------:R-:W-:Y:S01]  /*ac90*/  IADD3 R11, R28, 0x3c, RZ ;  /* 0x0000003c1c0b7810 */ /* 0x000fe20007ffe0ff */
[----:B------:R-:W-:Y:S02]  /*aca0*/  IMAD R17, R21, 0x80, R19 ;  /* 0x0000008015117824 */ /* 0x000fe400078e0213 */
[----:B------:R-:W-:Y:S02]  /*acb0*/  IMAD.MOV R3, RZ, RZ, -R3 ;  /* 0x000000ffff037224 */ /* 0x000fe400078e0a03 */
[C---:B------:R-:W-:Y:S01]  /*acc0*/  IMAD R9, R0.reuse, R18, R9 ;  /* 0x0000001200097224 */ /* 0x040fe200078e0209 */
[----:B0-----:R-:W-:Y:S01]  /*acd0*/  LEA R2, P0, R19, c[0x0][0x168], 0x1 ;  /* 0x00005a0013027a11 */ /* 0x001fe200078008ff */
[--C-:B------:R-:W-:Y:S01]  /*ace0*/  @!P5 IMAD.IADD R5, R5, 0x1, -R0.reuse ;  /* 0x000000010505d824 */ /* 0x100fe200078e0a00 */
[----:B------:R-:W-:Y:S01]  /*acf0*/  ISETP.GT.U32.AND P5, PT, R0, R25, PT ;  /* 0x000000190000720c */ /* 0x000fe20003fa4070 */
[--C-:B------:R-:W-:Y:S01]  /*ad00*/  @!P3 IMAD.IADD R6, R6, 0x1, -R0.reuse ;  /* 0x000000010606b824 */ /* 0x100fe200078e0a00 */
[----:B------:R-:W-:Y:S01]  /*ad10*/  LEA R12, P3, R17, c[0x0][0x168], 0x1 ;  /* 0x00005a00110c7a11 */ /* 0x000fe200078608ff */
[----:B------:R-:W-:Y:S01]  /*ad20*/  IMAD R7, R0, R3, R7 ;  /* 0x0000000300077224 */ /* 0x000fe200078e0207 */
[----:B------:R-:W-:Y:S01]  /*ad30*/  LEA.HI.X.SX32 R3, R19, c[0x0][0x16c], 0x1, P0 ;  /* 0x00005b0013037a11 */ /* 0x000fe200000f0eff */
[--C-:B------:R-:W-:Y:S01]  /*ad40*/  @!P2 IMAD.IADD R10, R10, 0x1, -R0.reuse ;  /* 0x000000010a0aa824 */ /* 0x100fe200078e0a00 */
[----:B------:R-:W-:Y:S01]  /*ad50*/  ISETP.GE.AND P0, PT, R13, RZ, PT ;  /* 0x000000ff0d00720c */ /* 0x000fe20003f06270 */
[----:B------:R-:W-:Y:S01]  /*ad60*/  @!P6 IMAD.IADD R8, R8, 0x1, -R0 ;  /* 0x000000010808e824 */ /* 0x000fe200078e0a00 */
[C---:B------:R-:W-:Y:S01]  /*ad70*/  ISETP.GT.U32.AND P2, PT, R0.reuse, R9, PT ;  /* 0x000000090000720c */ /* 0x040fe20003f44070 */
[----:B------:R-:W-:Y:S01]  /*ad80*/  IMAD.MOV.U32 R22, RZ, RZ, R5 ;  /* 0x000000ffff167224 */ /* 0x000fe200078e0005 */
[----:B------:R-:W-:Y:S01]  /*ad90*/  LEA.HI.X.SX32 R13, R17, c[0x0][0x16c], 0x1, P3 ;  /* 0x00005b00110d7a11 */ /* 0x000fe200018f0eff */
[----:B------:R-:W-:Y:S01]  /*ada0*/  IMAD.MOV.U32 R21, RZ, RZ, R6 ;  /* 0x000000ffff157224 */ /* 0x000fe200078e0006 */
[C---:B------:R-:W-:Y:S01]  /*adb0*/  ISETP.GT.U32.AND P3, PT, R0.reuse, R7, PT ;  /* 0x000000070000720c */ /* 0x040fe20003f64070 */
[----:B------:R-:W-:Y:S01]  /*adc0*/  @!P5 IMAD.IADD R25, R25, 0x1, -R0 ;  /* 0x000000011919d824 */ /* 0x000fe200078e0a00 */
[----:B------:R-:W-:Y:S01]  /*add0*/  ISETP.GT.U32.AND P6, PT, R0, R4, PT ;  /* 0x000000040000720c */ /* 0x000fe20003fc4070 */
[----:B------:R-:W-:Y:S01]  /*ade0*/  @!P1 IMAD.MOV R22, RZ, RZ, -R22 ;  /* 0x000000ffff169224 */ /* 0x000fe200078e0a16 */
[----:B------:R-:W-:Y:S01]  /*adf0*/  ISETP.GE.AND P5, PT, R14, RZ, PT ;  /* 0x000000ff0e00720c */ /* 0x000fe20003fa6270 */
[----:B------:R-:W-:Y:S01]  /*ae00*/  @!P4 IMAD.MOV R21, RZ, RZ, -R21 ;  /* 0x000000ffff15c224 */ /* 0x000fe200078e0a15 */
[----:B------:R-:W-:Y:S01]  /*ae10*/  IABS R18, R11 ;  /* 0x0000000b00127213 */ /* 0x000fe20000000000 */
[----:B------:R0:W-:Y:S01]  /*ae20*/  STL.64 [R1+0x1fc8], R2 ;  /* 0x001fc80201007387 */ /* 0x0001e20000100a00 */
[----:B------:R-:W-:Y:S01]  /*ae30*/  IADD3 R14, R28, 0x3b, RZ ;  /* 0x0000003b1c0e7810 */ /* 0x000fe20007ffe0ff */
[--C-:B------:R-:W-:Y:S01]  /*ae40*/  @!P2 IMAD.IADD R9, R9, 0x1, -R0.reuse ;  /* 0x000000010909a824 */ /* 0x100fe200078e0a00 */
[----:B------:R-:W-:Y:S01]  /*ae50*/  ISETP.GE.AND P2, PT, R16, RZ, PT ;  /* 0x000000ff1000720c */ /* 0x000fe20003f46270 */
[----:B------:R-:W-:Y:S01]  /*ae60*/  IMAD.HI.U32 R17, R20, R18, RZ ;  /* 0x0000001214117227 */ /* 0x000fe200078e00ff */
[----:B------:R-:W-:Y:S01]  /*ae70*/  IABS R16, R14 ;  /* 0x0000000e00107213 */ /* 0x000fe20000000000 */
[----:B------:R-:W-:Y:S01]  /*ae80*/  STL [R1+0x207c], R12 ;  /* 0x00207c0c01007387 */ /* 0x000fe20000100800 */
[----:B------:R-:W-:Y:S01]  /*ae90*/  ISETP.GT.U32.AND P1, PT, R0, R25, PT ;  /* 0x000000190000720c */ /* 0x000fe20003f24070 */
[----:B------:R-:W-:-:S02]  /*aea0*/  @!P3 IMAD.IADD R7, R7, 0x1, -R0 ;  /* 0x000000010707b824 */ /* 0x000fc400078e0a00 */
[----:B------:R-:W-:Y:S01]  /*aeb0*/  @!P6 IMAD.IADD R4, R4, 0x1, -R0 ;  /* 0x000000010404e824 */ /* 0x000fe200078e0a00 */
[----:B------:R-:W-:Y:S01]  /*aec0*/  ISETP.GE.AND P6, PT, R15, RZ, PT ;  /* 0x000000ff0f00720c */ /* 0x000fe20003fc6270 */
[----:B------:R-:W-:Y:S01]  /*aed0*/  IMAD.MOV R17, RZ, RZ, -R17 ;  /* 0x000000ffff117224 */ /* 0x000fe200078e0a11 */
[----:B------:R-:W-:Y:S01]  /*aee0*/  ISETP.GT.U32.AND P4, PT, R0, R7, PT ;  /* 0x000000070000720c */ /* 0x000fe20003f84070 */
[----:B------:R-:W-:Y:S01]  /*aef0*/  IMAD.HI.U32 R5, R20, R16, RZ ;  /* 0x0000001014057227 */ /* 0x000fe200078e00ff */
[C---:B------:R-:W-:Y:S01]  /*af00*/  ISETP.GT.U32.AND P3, PT, R0.reuse, R4, PT ;  /* 0x000000040000720c */ /* 0x040fe20003f64070 */
[----:B------:R-:W-:Y:S02]  /*af10*/  STL [R1+0x2078], R13 ;  /* 0x0020780d01007387 */ /* 0x000fe40000100800 */
[----:B------:R-:W-:Y:S01]  /*af20*/  IMAD R15, R0, R17, R18 ;  /* 0x00000011000f7224 */ /* 0x000fe200078e0212 */
[----:B------:R-:W-:Y:S01]  /*af30*/  IADD3 R17, R28, 0x3a, RZ ;  /* 0x0000003a1c117810 */ /* 0x000fe20007ffe0ff */
[----:B------:R-:W-:Y:S01]  /*af40*/  IMAD.MOV R5, RZ, RZ, -R5 ;  /* 0x000000ffff057224 */ /* 0x000fe200078e0a05 */
[----:B------:R-:W-:Y:S01]  /*af50*/  STL [R1+0xd0], R22 ;  /* 0x0000d01601007387 */ /* 0x000fe20000100800 */
[----:B0-----:R-:W-:Y:S01]  /*af60*/  IMAD.MOV.U32 R2, RZ, RZ, R10 ;  /* 0x000000ffff027224 */ /* 0x001fe200078e000a */
[----:B------:R-:W-:Y:S01]  /*af70*/  IABS R6, R17 ;  /* 0x0000001100067213 */ /* 0x000fe20000000000 */
[----:B------:R-:W-:Y:S01]  /*af80*/  @!P1 IMAD.IADD R25, R25, 0x1, -R0 ;  /* 0x0000000119199824 */ /* 0x000fe200078e0a00 */
[C---:B------:R-:W-:Y:S01]  /*af90*/  ISETP.GT.U32.AND P1, PT, R0.reuse, R15, PT ;  /* 0x0000000f0000720c */ /* 0x040fe20003f24070 */
[----:B------:R-:W-:Y:S01]  /*afa0*/  IMAD R5, R0, R5, R16 ;  /* 0x0000000500057224 */ /* 0x000fe200078e0210 */
[----:B------:R-:W-:Y:S01]  /*afb0*/  STL [R1+0xcc], R21 ;  /* 0x0000cc1501007387 */ /* 0x000fe20000100800 */
[----:B------:R-:W-:Y:S01]  /*afc0*/  IMAD.MOV.U32 R3, RZ, RZ, R8 ;  /* 0x000000ffff037224 */ /* 0x000fe200078e0008 */
[C---:B------:R-:W-:Y:S01]  /*afd0*/  IADD3 R18, R28.reuse, 0x39, RZ ;  /* 0x000000391c127810 */ /* 0x040fe20007ffe0ff */
[----:B------:R-:W-:Y:S01]  /*afe0*/  @!P5 IMAD.MOV R2, RZ, RZ, -R2 ;  /* 0x000000ffff02d224 */ /* 0x000fe200078e0a02 */
[----:B------:R-:W-:Y:S01]  /*aff0*/  ISETP.GE.AND P5, PT, R28, RZ, PT ;  /* 0x000000ff1c00720c */ /* 0x000fe20003fa6270 */
[--C-:B------:R-:W-:Y:S01]  /*b000*/  @!P4 IMAD.IADD R7, R7, 0x1, -R0.reuse ;  /* 0x000000010707c824 */ /* 0x100fe200078e0a00 */
[C---:B------:R-:W-:Y:S01]  /*b010*/  ISETP.GT.U32.AND P4, PT, R0.reuse, R5, PT ;  /* 0x000000050000720c */ /* 0x040fe20003f84070 */
[----:B------:R-:W-:Y:S01]  /*b020*/  @!P0 IMAD.MOV R3, RZ, RZ, -R3 ;  /* 0x000000ffff038224 */ /* 0x000fe200078e0a03 */
[----:B------:R-:W-:Y:S01]  /*b030*/  ISETP.GT.U32.AND P0, PT, R0, R9, PT ;  /* 0x000000090000720c */ /* 0x000fe20003f04070 */
[----:B------:R-:W-:Y:S01]  /*b040*/  @!P3 IMAD.IADD R4, R4, 0x1, -R0 ;  /* 0x000000010404b824 */ /* 0x000fe200078e0a00 */
[----:B------:R-:W-:Y:S01]  /*b050*/  ISETP.GE.AND P3, PT, R11, RZ, PT ;  /* 0x000000ff0b00720c */ /* 0x000fe20003f66270 */
[----:B------:R-:W-:Y:S01]  /*b060*/  IMAD.HI.U32 R8, R20, R6, RZ ;  /* 0x0000000614087227 */ /* 0x000fe200078e00ff */
[----:B------:R0:W-:Y:S01]  /*b070*/  STL [R1+0xc8], R3 ;  /* 0x0000c80301007387 */ /* 0x0001e20000100800 */
[----:B------:R-:W-:-:S02]  /*b080*/  IADD3 R11, R28, 0x38, RZ ;  /* 0x000000381c0b7810 */ /* 0x000fc40007ffe0ff */
[--C-:B------:R-:W-:Y:S01]  /*b090*/  @!P1 IMAD.IADD R15, R15, 0x1, -R0.reuse ;  /* 0x000000010f0f9824 */ /* 0x100fe200078e0a00 */
[----:B------:R1:W-:Y:S01]  /*b0a0*/  STL [R1+0xc4], R2 ;  /* 0x0000c40201007387 */ /* 0x0003e20000100800 */
[----:B------:R-:W-:Y:S02]  /*b0b0*/  ISETP.GE.AND P1, PT, R17, RZ, PT ;  /* 0x000000ff1100720c */ /* 0x000fe40003f26270 */
[--C-:B------:R-:W-:Y:S01]  /*b0c0*/  @!P4 IMAD.IADD R5, R5, 0x1, -R0.reuse ;  /* 0x000000010505c824 */ /* 0x100fe200078e0a00 */
[----:B------:R-:W-:Y:S01]  /*b0d0*/  IADD3 R17, R28, 0x37, RZ ;  /* 0x000000371c117810 */ /* 0x000fe20007ffe0ff */
[----:B------:R-:W-:Y:S01]  /*b0e0*/  @!P0 IMAD.IADD R9, R9, 0x1, -R0 ;  /* 0x0000000109098824 */ /* 0x000fe200078e0a00 */
[----:B------:R-:W-:Y:S01]  /*b0f0*/  ISETP.GE.AND P0, PT, R14, RZ, PT ;  /* 0x000000ff0e00720c */ /* 0x000fe20003f06270 */
[----:B0-----:R-:W-:Y:S01]  /*b100*/  IMAD.MOV.U32 R3, RZ, RZ, R7 ;  /* 0x000000ffff037224 */ /* 0x001fe200078e0007 */
[----:B------:R-:W-:Y:S01]  /*b110*/  ISETP.GT.U32.AND P4, PT, R0, R5, PT ;  /* 0x000000050000720c */ /* 0x000fe20003f84070 */
[----:B------:R-:W-:Y:S01]  /*b120*/  IMAD.MOV.U32 R12, RZ, RZ, R9 ;  /* 0x000000ffff0c7224 */ /* 0x000fe200078e0009 */
[----:B------:R-:W-:Y:S01]  /*b130*/  IADD3 R14, R28, 0x36, RZ ;  /* 0x000000361c0e7810 */ /* 0x000fe20007ffe0ff */
[----:B-1----:R-:W-:Y:S01]  /*b140*/  IMAD.MOV.U32 R2, RZ, RZ, R4 ;  /* 0x000000ffff027224 */ /* 0x002fe200078e0004 */
[----:B------:R-:W-:Y:S01]  /*b150*/  IABS R21, R11 ;  /* 0x0000000b00157213 */ /* 0x000fe20000000000 */
[----:B------:R-:W-:Y:S01]  /*b160*/  IMAD.MOV R4, RZ, RZ, -R8 ;  /* 0x000000ffff047224 */ /* 0x000fe200078e0a08 */
[----:B------:R-:W-:Y:S01]  /*b170*/  IABS R8, R18 ;  /* 0x0000001200087213 */ /* 0x000fe20000000000 */
[----:B------:R-:W-:Y:S01]  /*b180*/  @!P5 IMAD.MOV R2, RZ, RZ, -R2 ;  /* 0x000000ffff02d224 */ /* 0x000fe200078e0a02 */
[C---:B------:R-:W-:Y:S01]  /*b190*/  ISETP.GT.U32.AND P5, PT, R0.reuse, R15, PT ;  /* 0x0000000f0000720c */ /* 0x040fe20003fa4070 */
[----:B------:R-:W-:Y:S01]  /*b1a0*/  IMAD R4, R0, R4, R6 ;  /* 0x0000000400047224 */ /* 0x000fe200078e0206 */
[----:B------:R-:W-:Y:S01]  /*b1b0*/  IABS R10, R14 ;  /* 0x0000000e000a7213 */ /* 0x000fe20000000000 */
[----:B------:R-:W-:Y:S01]  /*b1c0*/  IMAD.MOV.U32 R6, RZ, RZ, R8 ;  /* 0x000000ffff067224 */ /* 0x000fe200078e0008 */
[----:B------:R-:W-:Y:S01]  /*b1d0*/  IABS R16, R17 ;  /* 0x0000001100107213 */ /* 0x000fe20000000000 */
[----:B------:R-:W-:Y:S01]  /*b1e0*/  @!P4 IMAD.IADD R5, R5, 0x1, -R0 ;  /* 0x000000010505c824 */ /* 0x000fe200078e0a00 */
[----:B------:R0:W-:Y:S01]  /*b1f0*/  STL [R1+0x2148], R25 ;  /* 0x0021481901007387 */ /* 0x0001e20000100800 */
[----:B------:R-:W-:-:S03]  /*b200*/  IMAD.HI.U32 R8, R20, R6, RZ ;  /* 0x0000000614087227 */ /* 0x000fc600078e00ff */
[----:B------:R1:W-:Y:S01]  /*b210*/  STL [R1+0x214c], R2 ;  /* 0x00214c0201007387 */ /* 0x0003e20000100800 */
[----:B------:R-:W-:Y:S02]  /*b220*/  IMAD.MOV R8, RZ, RZ, -R8 ;  /* 0x000000ffff087224 */ /* 0x000fe400078e0a08 */
[----:B------:R-:W-:Y:S01]  /*b230*/  @!P5 IMAD.IADD R15, R15, 0x1, -R0 ;  /* 0x000000010f0fd824 */ /* 0x000fe200078e0a00 */
[C---:B------:R-:W-:Y:S01]  /*b240*/  ISETP.GT.U32.AND P5, PT, R0.reuse, R4, PT ;  /* 0x000000040000720c */ /* 0x040fe20003fa4070 */
[----:B------:R-:W-:Y:S01]  /*b250*/  IMAD R6, R0, R8, R6 ;  /* 0x0000000800067224 */ /* 0x000fe200078e0206 */
[----:B------:R-:W-:Y:S01]  /*b260*/  IADD3 R8, R28, 0x35, RZ ;  /* 0x000000351c087810 */ /* 0x000fe20007ffe0ff */
[----:B------:R-:W-:Y:S01]  /*b270*/  IMAD.HI.U32 R19, R20, R21, RZ ;  /* 0x0000001514137227 */ /* 0x000fe200078e00ff */
[----:B0-----:R-:W-:Y:S02]  /*b280*/  IADD3 R25, R28, 0x7, RZ ;  /* 0x000000071c197810 */ /* 0x001fe40007ffe0ff */
[----:B------:R-:W-:Y:S01]  /*b290*/  ISETP.GT.U32.AND P4, PT, R0, R6, PT ;  /* 0x000000060000720c */ /* 0x000fe20003f84070 */
[----:B------:R-:W-:-:S04]  /*b2a0*/  IMAD.HI.U32 R22, R20, R10, RZ ;  /* 0x0000000a14167227 */ /* 0x000fc800078e00ff */
[----:B------:R-:W-:-:S04]  /*b2b0*/  IMAD.HI.U32 R23, R20, R16, RZ ;  /* 0x0000001014177227 */ /* 0x000fc800078e00ff */
[----:B------:R-:W-:Y:S01]  /*b2c0*/  @!P5 IMAD.IADD R4, R4, 0x1, -R0 ;  /* 0x000000010404d824 */ /* 0x000fe200078e0a00 */
[----:B------:R-:W-:Y:S01]  /*b2d0*/  ISETP.GE.AND P5, PT, R18, RZ, PT ;  /* 0x000000ff1200720c */ /* 0x000fe20003fa6270 */
[----:B------:R-:W-:Y:S01]  /*b2e0*/  @!P6 IMAD.MOV R12, RZ, RZ, -R12 ;  /* 0x000000ffff0ce224 */ /* 0x000fe200078e0a0c */
[----:B------:R-:W-:Y:S01]  /*b2f0*/  IABS R18, R8 ;  /* 0x0000000800127213 */ /* 0x000fe20000000000 */
[----:B------:R-:W-:Y:S01]  /*b300*/  @!P4 IMAD.IADD R6, R6, 0x1, -R0 ;  /* 0x000000010606c824 */ /* 0x000fe200078e0a00 */
[C---:B------:R-:W-:Y:S01]  /*b310*/  ISETP.GT.U32.AND P4, PT, R0.reuse, R4, PT ;  /* 0x000000040000720c */ /* 0x040fe20003f84070 */
[----:B------:R-:W-:Y:S01]  /*b320*/  @!P2 IMAD.MOV R3, RZ, RZ, -R3 ;  /* 0x000000ffff03a224 */ /* 0x000fe200078e0a03 */
[----:B------:R-:W-:Y:S01]  /*b330*/  STL [R1+0xb8], R12 ;  /* 0x0000b80c01007387 */ /* 0x000fe20000100800 */
[----:B------:R-:W-:Y:S01]  /*b340*/  IMAD.MOV R19, RZ, RZ, -R19 ;  /* 0x000000ffff137224 */ /* 0x000fe200078e0a13 */
[----:B------:R-:W-:Y:S01]  /*b350*/  ISETP.GT.U32.AND P6, PT, R0, R6, PT ;  /* 0x000000060000720c */ /* 0x000fe20003fc4070 */
[----:B------:R-:W-:Y:S01]  /*b360*/  IMAD.MOV R22, RZ, RZ, -R22 ;  /* 0x000000ffff167224 */ /* 0x000fe200078e0a16 */
[----:B------:R0:W-:Y:S01]  /*b370*/  STL [R1+0xb4], R3 ;  /* 0x0000b40301007387 */ /* 0x0001e20000100800 */
[----:B------:R-:W-:-:S02]  /*b380*/  IMAD.MOV R23, RZ, RZ, -R23 ;  /* 0x000000ffff177224 */ /* 0x000fc400078e0a17 */
[C---:B------:R-:W-:Y:S02]  /*b390*/  IMAD R19, R0.reuse, R19, R21 ;  /* 0x0000001300137224 */ /* 0x040fe400078e0215 */
[C---:B------:R-:W-:Y:S02]  /*b3a0*/  IMAD R10, R0.reuse, R22, R10 ;  /* 0x00000016000a7224 */ /* 0x040fe400078e020a */
[C---:B------:R-:W-:Y:S01]  /*b3b0*/  IMAD R16, R0.reuse, R23, R16 ;  /* 0x0000001700107224 */ /* 0x040fe200078e0210 */
[----:B------:R-:W-:Y:S01]  /*b3c0*/  ISETP.GT.U32.AND P2, PT, R0, R19, PT ;  /* 0x000000130000720c */ /* 0x000fe20003f44070 */
[----:B-1----:R-:W-:Y:S01]  /*b3d0*/  IMAD.MOV.U32 R2, RZ, RZ, R5 ;  /* 0x000000ffff027224 */ /* 0x002fe200078e0005 */
[----:B------:R-:W-:Y:S01]  /*b3e0*/  IADD3 R5, R28, 0x34, RZ ;  /* 0x000000341c057810 */ /* 0x000fe20007ffe0ff */
[----:B0-----:R-:W-:Y:S02]  /*b3f0*/  IMAD.MOV.U32 R3, RZ, RZ, R15 ;  /* 0x000000ffff037224 */ /* 0x001fe400078e000f */
[----:B------:R-:W-:Y:S01]  /*b400*/  @!P4 IMAD.IADD R4, R4, 0x1, -R0 ;  /* 0x000000010404c824 */ /* 0x000fe200078e0a00 */
[C---:B------:R-:W-:Y:S01]  /*b410*/  ISETP.GT.U32.AND P4, PT, R0.reuse, R10, PT ;  /* 0x0000000a0000720c */ /* 0x040fe20003f84070 */
[----:B------:R-:W-:Y:S01]  /*b420*/  @!P3 IMAD.MOV R3, RZ, RZ, -R3 ;  /* 0x000000ffff03b224 */ /* 0x000fe200078e0a03 */
[----:B------:R-:W-:Y:S01]  /*b430*/  ISETP.GT.U32.AND P3, PT, R0, R16, PT ;  /* 0x000000100000720c */ /* 0x000fe20003f64070 */
[----:B------:R-:W-:Y:S01]  /*b440*/  @!P0 IMAD.MOV R2, RZ, RZ, -R2 ;  /* 0x000000ffff028224 */ /* 0x000fe200078e0a02 */
[----:B------:R-:W-:Y:S01]  /*b450*/  ISETP.GE.AND P0, PT, R11, RZ, PT ;  /* 0x000000ff0b00720c */ /* 0x000fe20003f06270 */
[----:B------:R-:W-:Y:S01]  /*b460*/  IMAD.HI.U32 R7, R20, R18, RZ ;  /* 0x0000001214077227 */ /* 0x000fe200078e00ff */
[----:B------:R-:W-:Y:S01]  /*b470*/  STL [R1+0xb0], R3 ;  /* 0x0000b00301007387 */ /* 0x000fe20000100800 */
[----:B------:R-:W-:-:S02]  /*b480*/  IABS R11, R5 ;  /* 0x00000005000b7213 */ /* 0x000fc40000000000 */
[----:B------:R-:W-:Y:S01]  /*b490*/  IMAD.MOV R7, RZ, RZ, -R7 ;  /* 0x000000ffff077224 */ /* 0x000fe200078e0a07 */
[----:B------:R0:W-:Y:S01]  /*b4a0*/  STL [R1+0xac], R2 ;  /* 0x0000ac0201007387 */ /* 0x0001e20000100800 */
[--C-:B------:R-:W-:Y:S01]  /*b4b0*/  @!P6 IMAD.IADD R6, R6, 0x1, -R0.reuse ;  /* 0x000000010606e824 */ /* 0x100fe200078e0a00 */
[----:B------:R-:W-:Y:S01]  /*b4c0*/  ISETP.GE.AND P6, PT, R17, RZ, PT ;  /* 0x000000ff1100720c */ /* 0x000fe20003fc6270 */
[--C-:B------:R-:W-:Y:S01]  /*b4d0*/  @!P2 IMAD.IADD R19, R19, 0x1, -R0.reuse ;  /* 0x000000011313a824 */ /* 0x100fe200078e0a00 */
[----:B------:R-:W-:Y:S01]  /*b4e0*/  ISETP.GE.AND P2, PT, R14, RZ, PT ;  /* 0x000000ff0e00720c */ /* 0x000fe20003f46270 */
[--C-:B------:R-:W-:Y:S02]  /*b4f0*/  @!P4 IMAD.IADD R10, R10, 0x1, -R0.reuse ;  /* 0x000000010a0ac824 */ /* 0x100fe400078e0a00 */
[----:B------:R-:W-:Y:S01]  /*b500*/  @!P3 IMAD.IADD R16, R16, 0x1, -R0 ;  /* 0x000000011010b824 */ /* 0x000fe200078e0a00 */
[C---:B------:R-:W-:Y:S01]  /*b510*/  ISETP.GT.U32.AND P3, PT, R0.reuse, R19, PT ;  /* 0x000000130000720c */ /* 0x040fe20003f64070 */
[----:B------:R-:W-:Y:S01]  /*b520*/  IMAD R9, R0, R7, R18 ;  /* 0x0000000700097224 */ /* 0x000fe200078e0212 */
[----:B------:R-:W-:Y:S01]  /*b530*/  IADD3 R7, R28, 0x33, RZ ;  /* 0x000000331c077810 */ /* 0x000fe20007ffe0ff */
[----:B0-----:R-:W-:Y:S01]  /*b540*/  IMAD.MOV.U32 R2, RZ, RZ, R4 ;  /* 0x000000ffff027224 */ /* 0x001fe200078e0004 */
[----:B------:R-:W-:Y:S01]  /*b550*/  ISETP.GT.U32.AND P4, PT, R0, R16, PT ;  /* 0x000000100000720c */ /* 0x000fe20003f84070 */
[----:B------:R-:W-:-:S04]  /*b560*/  IMAD.HI.U32 R4, R20, R11, RZ ;  /* 0x0000000b14047227 */ /* 0x000fc800078e00ff */
[----:B------:R-:W-:Y:S01]  /*b570*/  @!P1 IMAD.MOV R2, RZ, RZ, -R2 ;  /* 0x000000ffff029224 */ /* 0x000fe200078e0a02 */
[C---:B------:R-:W-:Y:S01]  /*b580*/  ISETP.GT.U32.AND P1, PT, R0.reuse, R10, PT ;  /* 0x0000000a0000720c */ /* 0x040fe20003f24070 */
[----:B------:R-:W-:Y:S02]  /*b590*/  IMAD.MOV R14, RZ, RZ, -R4 ;  /* 0x000000ffff0e7224 */ /* 0x000fe400078e0a04 */
[--C-:B------:R-:W-:Y:S01]  /*b5a0*/  @!P3 IMAD.IADD R19, R19, 0x1, -R0.reuse ;  /* 0x000000011313b824 */ /* 0x100fe200078e0a00 */
[----:B------:R0:W-:Y:S01]  /*b5b0*/  STL [R1+0xa8], R2 ;  /* 0x0000a80201007387 */ /* 0x0001e20000100800 */
[----:B------:R-:W-:Y:S01]  /*b5c0*/  IMAD R11, R0, R14, R11 ;  /* 0x0000000e000b7224 */ /* 0x000fe200078e020b */
[----:B------:R-:W-:Y:S01]  /*b5d0*/  ISETP.GE.AND P3, PT, R8, RZ, PT ;  /* 0x000000ff0800720c */ /* 0x000fe20003f66270 */
[----:B------:R-:W-:Y:S01]  /*b5e0*/  @!P4 IMAD.IADD R16, R16, 0x1, -R0 ;  /* 0x000000011010c824 */ /* 0x000fe200078e0a00 */
[----:B------:R-:W-:Y:S01]  /*b5f0*/  ISETP.GE.AND P4, PT, R5, RZ, PT ;  /* 0x000000ff0500720c */ /* 0x000fe20003f86270 */
[----:B------:R-:W-:Y:S01]  /*b600*/  IMAD.MOV.U32 R3, RZ, RZ, R19 ;  /* 0x000000ffff037224 */ /* 0x000fe200078e0013 */
[----:B------:R-:W-:-:S02]  /*b610*/  IADD3 R5, R28, 0x30, RZ ;  /* 0x000000301c057810 */ /* 0x000fc40007ffe0ff */
[----:B------:R-:W-:Y:S01]  /*b620*/  IADD3 R19, R28, 0x2b, RZ ;  /* 0x0000002b1c137810 */ /* 0x000fe20007ffe0ff */
[----:B------:R-:W-:Y:S01]  /*b630*/  @!P1 IMAD.IADD R10, R10, 0x1, -R0 ;  /* 0x000000010a0a9824 */ /* 0x000fe200078e0a00 */
[C---:B------:R-:W-:Y:S01]  /*b640*/  ISETP.GT.U32.AND P1, PT, R0.reuse, R11, PT ;  /* 0x0000000b0000720c */ /* 0x040fe20003f24070 */
[----:B0-----:R-:W-:Y:S01]  /*b650*/  IMAD.MOV.U32 R2, RZ, RZ, R6 ;  /* 0x000000ffff027224 */ /* 0x001fe200078e0006 */
[----:B------:R-:W-:Y:S01]  /*b660*/  IABS R6, R7 ;  /* 0x0000000700067213 */ /* 0x000fe20000000000 */
[----:B------:R-:W-:Y:S02]  /*b670*/  @!P0 IMAD.MOV R3, RZ, RZ, -R3 ;  /* 0x000000ffff038224 */ /* 0x000fe400078e0a03 */
[----:B------:R-:W-:Y:S01]  /*b680*/  @!P5 IMAD.MOV R2, RZ, RZ, -R2 ;  /* 0x000000ffff02d224 */ /* 0x000fe200078e0a02 */
[----:B------:R-:W-:Y:S01]  /*b690*/  ISETP.GT.U32.AND P5, PT, R0, R9, PT ;  /* 0x000000090000720c */ /* 0x000fe20003fa4070 */
[----:B------:R-:W-:Y:S01]  /*b6a0*/  IMAD.MOV.U32 R4, RZ, RZ, R6 ;  /* 0x000000ffff047224 */ /* 0x000fe200078e0006 */
[----:B------:R-:W-:-:S02]  /*b6b0*/  IADD3 R6, R28, 0x32, RZ ;  /* 0x000000321c067810 */ /* 0x000fc40007ffe0ff */
[----:B------:R0:W-:Y:S01]  /*b6c0*/  STL [R1+0xa4], R2 ;  /* 0x0000a40201007387 */ /* 0x0001e20000100800 */
[C---:B------:R-:W-:Y:S01]  /*b6d0*/  IMAD.HI.U32 R14, R20.reuse, R4, RZ ;  /* 0x00000004140e7227 */ /* 0x040fe200078e00ff */
[----:B------:R-:W-:Y:S02]  /*b6e0*/  IABS R8, R6 ;  /* 0x0000000600087213 */ /* 0x000fe40000000000 */
[----:B------:R-:W-:Y:S01]  /*b6f0*/  STL [R1+0x98], R3 ;  /* 0x0000980301007387 */ /* 0x000fe20000100800 */
[----:B------:R-:W-:Y:S02]  /*b700*/  IMAD.MOV R14, RZ, RZ, -R14 ;  /* 0x000000ffff0e7224 */ /* 0x000fe400078e0a0e */
[----:B------:R-:W-:-:S04]  /*b710*/  IMAD.HI.U32 R17, R20, R8, RZ ;  /* 0x0000000814117227 */ /* 0x000fc800078e00ff */
[----:B------:R-:W-:Y:S01]  /*b720*/  @!P5 IMAD.IADD R9, R9, 0x1, -R0 ;  /* 0x000000010909d824 */ /* 0x000fe200078e0a00 */
[----:B------:R-:W-:Y:S01]  /*b730*/  ISETP.GE.AND P5, PT, R7, RZ, PT ;  /* 0x000000ff0700720c */ /* 0x000fe20003fa6270 */
[----:B0-----:R-:W-:Y:S01]  /*b740*/  IMAD.MOV.U32 R2, RZ, RZ, R16 ;  /* 0x000000ffff027224 */ /* 0x001fe200078e0010 */
[----:B------:R-:W-:Y:S01]  /*b750*/  IADD3 R7, R28, 0x31, RZ ;  /* 0x000000311c077810 */ /* 0x000fe20007ffe0ff */
[C---:B------:R-:W-:Y:S01]  /*b760*/  IMAD R4, R0.reuse, R14, R4 ;  /* 0x0000000e00047224 */ /* 0x040fe200078e0204 */
[C---:B------:R-:W-:Y:S01]  /*b770*/  ISETP.GT.U32.AND P0, PT, R0.reuse, R9, PT ;  /* 0x000000090000720c */ /* 0x040fe20003f04070 */
[----:B------:R-:W-:Y:S01]  /*b780*/  @!P6 IMAD.MOV R2, RZ, RZ, -R2 ;  /* 0x000000ffff02e224 */ /* 0x000fe200078e0a02 */
[----:B------:R-:W-:Y:S01]  /*b790*/  IABS R15, R7 ;  /* 0x00000007000f7213 */ /* 0x000fe20000000000 */
[----:B------:R-:W-:Y:S01]  /*b7a0*/  @!P1 IMAD.IADD R11, R11, 0x1, -R0 ;  /* 0x000000010b0b9824 */ /* 0x000fe200078e0a00 */
[----:B------:R-:W-:Y:S01]  /*b7b0*/  ISETP.GT.U32.AND P6, PT, R0, R4, PT ;  /* 0x000000040000720c */ /* 0x000fe20003fc4070 */
[----:B------:R-:W-:Y:S01]  /*b7c0*/  IMAD.MOV R16, RZ, RZ, -R17 ;  /* 0x000000ffff107224 */ /* 0x000fe200078e0a11 */
[----:B------:R0:W-:Y:S01]  /*b7d0*/  STL [R1+0x94], R2 ;  /* 0x0000940201007387 */ /* 0x0001e20000100800 */
[----:B------:R-:W-:-:S02]  /*b7e0*/  IABS R14, R5 ;  /* 0x00000005000e7213 */ /* 0x000fc40000000000 */
[C---:B------:R-:W-:Y:S01]  /*b7f0*/  ISETP.GT.U32.AND P1, PT, R0.reuse, R11, PT ;  /* 0x0000000b0000720c */ /* 0x040fe20003f24070 */
[----:B------:R-:W-:-:S03]  /*b800*/  IMAD R8, R0, R16, R8 ;  /* 0x0000001000087224 */ /* 0x000fc600078e0208 */
[----:B------:R-:W-:Y:S02]  /*b810*/  @!P0 IMAD.IADD R9, R9, 0x1, -R0 ;  /* 0x0000000109098824 */ /* 0x000fe400078e0a00 */
[----:B------:R-:W-:Y:S01]  /*b820*/  ISETP.GT.U32.AND P0, PT, R0, R8, PT ;  /* 0x000000080000720c */ /* 0x000fe20003f04070 */
[----:B0-----:R-:W-:Y:S02]  /*b830*/  IMAD.MOV.U32 R2, RZ, RZ, R10 ;  /* 0x000000ffff027224 */ /* 0x001fe400078e000a */
[----:B------:R-:W-:Y:S01]  /*b840*/  @!P6 IMAD.IADD R4, R4, 0x1, -R0 ;  /* 0x000000010404e824 */ /* 0x000fe200078e0a00 */
[----:B------:R-:W-:Y:S01]  /*b850*/  ISETP.GE.AND P6, PT, R5, RZ, PT ;  /* 0x000000ff0500720c */ /* 0x000fe20003fc6270 */
[----:B------:R-:W-:Y:S01]  /*b860*/  @!P2 IMAD.MOV R2, RZ, RZ, -R2 ;  /* 0x000000ffff02a224 */ /* 0x000fe200078e0a02 */
[----:B------:R-:W-:Y:S01]  /*b870*/  ISETP.GE.AND P2, PT, R6, RZ, PT ;  /* 0x000000ff0600720c */ /* 0x000fe20003f46270 */
[----:B------:R-:W-:Y:S01]  /*b880*/  IMAD.HI.U32 R10, R20, R15, RZ ;  /* 0x0000000f140a7227 */ /* 0x000fe200078e00ff */
[----:B------:R-:W-:-:S02]  /*b890*/  IADD3 R5, R28, 0x2f, RZ ;  /* 0x0000002f1c057810 */ /* 0x000fc40007ffe0ff */
[----:B------:R0:W-:Y:S01]  /*b8a0*/  STL [R1+0x90], R2 ;  /* 0x0000900201007387 */ /* 0x0001e20000100800 */
[----:B------:R-:W-:Y:S01]  /*b8b0*/  IMAD.HI.U32 R6, R20, R14, RZ ;  /* 0x0000000e14067227 */ /* 0x000fe200078e00ff */
[----:B------:R-:W-:-:S03]  /*b8c0*/  IABS R16, R5 ;  /* 0x0000000500107213 */ /* 0x000fc60000000000 */
[----:B------:R-:W-:Y:S02]  /*b8d0*/  IMAD.MOV R10, RZ, RZ, -R10 ;  /* 0x000000ffff0a7224 */ /* 0x000fe400078e0a0a */
[----:B------:R-:W-:Y:S01]  /*b8e0*/  @!P1 IMAD.IADD R11, R11, 0x1, -R0 ;  /* 0x000000010b0b9824 */ /* 0x000fe200078e0a00 */
[----:B------:R-:W-:Y:S01]  /*b8f0*/  ISETP.GE.AND P1, PT, R7, RZ, PT ;  /* 0x000000ff0700720c */ /* 0x000fe20003f26270 */
[----:B------:R-:W-:Y:S02]  /*b900*/  IMAD.MOV R6, RZ, RZ, -R6 ;  /* 0x000000ffff067224 */ /* 0x000fe400078e0a06 */
[----:B0-----:R-:W-:Y:S01]  /*b910*/  IMAD.MOV.U32 R2, RZ, RZ, R9 ;  /* 0x000000ffff027224 */ /* 0x001fe200078e0009 */
[----:B------:R-:W-:Y:S01]  /*b920*/  IADD3 R9, R28, 0x2e, RZ ;  /* 0x0000002e1c097810 */ /* 0x000fe20007ffe0ff */
[----:B------:R-:W-:Y:S01]  /*b930*/  IMAD R7, R0, R10, R15 ;  /* 0x0000000a00077224 */ /* 0x000fe200078e020f */
[----:B------:R-:W-:Y:S01]  /*b940*/  IADD3 R10, R28, 0x2d, RZ ;  /* 0x0000002d1c0a7810 */ /* 0x000fe20007ffe0ff */
[----:B------:R-:W-:Y:S01]  /*b950*/  @!P3 IMAD.MOV R2, RZ, RZ, -R2 ;  /* 0x000000ffff02b224 */ /* 0x000fe200078e0a02 */
[----:B------:R-:W-:Y:S01]  /*b960*/  ISETP.GT.U32.AND P3, PT, R0, R4, PT ;  /* 0x000000040000720c */ /* 0x000fe20003f64070 */
[----:B------:R-:W-:Y:S01]  /*b970*/  @!P0 IMAD.IADD R8, R8, 0x1, -R0 ;  /* 0x0000000108088824 */ /* 0x000fe200078e0a00 */
[----:B------:R-:W-:Y:S01]  /*b980*/  IABS R15, R10 ;  /* 0x0000000a000f7213 */ /* 0x000fe20000000000 */
[----:B------:R-:W-:Y:S01]  /*b990*/  IMAD R6, R0, R6, R14 ;  /* 0x0000000600067224 */ /* 0x000fe200078e020e */
[----:B------:R0:W-:Y:S01]  /*b9a0*/  STL [R1+0x84], R2 ;  /* 0x0000840201007387 */ /* 0x0001e20000100800 */
[----:B------:R-:W-:Y:S01]  /*b9b0*/  IMAD.HI.U32 R17, R20, R16, RZ ;  /* 0x0000001014117227 */ /* 0x000fe200078e00ff */
[----:B------:R-:W-:-:S02]  /*b9c0*/  ISETP.GT.U32.AND P0, PT, R0, R8, PT ;  /* 0x000000080000720c */ /* 0x000fc40003f04070 */
[----:B------:R-:W-:Y:S01]  /*b9d0*/  IABS R14, R9 ;  /* 0x00000009000e7213 */ /* 0x000fe20000000000 */
[----:B------:R-:W-:Y:S02]  /*b9e0*/  IMAD.MOV R17, RZ, RZ, -R17 ;  /* 0x000000ffff117224 */ /* 0x000fe400078e0a11 */
[----:B------:R-:W-:-:S04]  /*b9f0*/  IMAD.HI.U32 R18, R20, R15, RZ ;  /* 0x0000000f14127227 */ /* 0x000fc800078e00ff */
[----:B0-----:R-:W-:Y:S01]  /*ba00*/  IMAD.MOV.U32 R2, RZ, RZ, R11 ;  /* 0x000000ffff027224 */ /* 0x001fe200078e000b */
[----:B------:R-:W-:Y:S01]  /*ba10*/  IADD3 R11, R28, 0x2c, RZ ;  /* 0x0000002c1c0b7810 */ /* 0x000fe20007ffe0ff */
[----:B------:R-:W-:Y:S01]  /*ba20*/  @!P3 IMAD.IADD R4, R4, 0x1, -R0 ;  /* 0x000000010404b824 */ /* 0x000fe200078e0a00 */
[C---:B------:R-:W-:Y:S01]  /*ba30*/  ISETP.GT.U32.AND P3, PT, R0.reuse, R6, PT ;  /* 0x000000060000720c */ /* 0x040fe20003f64070 */
[----:B------:R-:W-:Y:S01]  /*ba40*/  @!P4 IMAD.MOV R2, RZ, RZ, -R2 ;  /* 0x000000ffff02c224 */ /* 0x000fe200078e0a02 */
[----:B------:R-:W-:Y:S01]  /*ba50*/  ISETP.GT.U32.AND P4, PT, R0, R7, PT ;  /* 0x000000070000720c */ /* 0x000fe20003f84070 */
[----:B------:R-:W-:Y:S01]  /*ba60*/  @!P0 IMAD.IADD R8, R8, 0x1, -R0 ;  /* 0x0000000108088824 */ /* 0x000fe200078e0a00 */
[----:B------:R-:W-:Y:S01]  /*ba70*/  ISETP.GE.AND P0, PT, R5, RZ, PT ;  /* 0x000000ff0500720c */ /* 0x000fe20003f06270 */
[----:B------:R-:W-:Y:S01]  /*ba80*/  IMAD R5, R0, R17, R16 ;  /* 0x0000001100057224 */ /* 0x000fe200078e0210 */
[----:B------:R0:W-:Y:S01]  /*ba90*/  STL [R1+0x88], R2 ;  /* 0x0000880201007387 */ /* 0x0001e20000100800 */
[----:B------:R-:W-:Y:S01]  /*baa0*/  IABS R16, R11 ;  /* 0x0000000b00107213 */ /* 0x000fe20000000000 */
[----:B------:R-:W-:-:S04]  /*bab0*/  IMAD.HI.U32 R17, R20, R14, RZ ;  /* 0x0000000e14117227 */ /* 0x000fc800078e00ff */
[----:B------:R-:W-:Y:S02]  /*bac0*/  IMAD.MOV R17, RZ, RZ, -R17 ;  /* 0x000000ffff117224 */ /* 0x000fe400078e0a11 */
[--C-:B------:R-:W-:Y:S02]  /*bad0*/  @!P3 IMAD.IADD R6, R6, 0x1, -R0.reuse ;  /* 0x000000010606b824 */ /* 0x100fe400078e0a00 */
[----:B------:R-:W-:Y:S01]  /*bae0*/  @!P4 IMAD.IADD R7, R7, 0x1, -R0 ;  /* 0x000000010707c824 */ /* 0x000fe200078e0a00 */
[----:B------:R-:W-:Y:S01]  /*baf0*/  ISETP.GT.U32.AND P4, PT, R0, R5, PT ;  /* 0x000000050000720c */ /* 0x000fe20003f84070 */
[----:B0-----:R-:W-:Y:S01]  /*bb00*/  IMAD.MOV.U32 R2, RZ, RZ, R4 ;  /* 0x000000ffff027224 */ /* 0x001fe200078e0004 */
[----:B------:R-:W-:Y:S01]  /*bb10*/  IABS R4, R19 ;  /* 0x0000001300047213 */ /* 0x000fe20000000000 */
[----:B------:R-:W-:Y:S01]  /*bb20*/  IMAD.HI.U32 R21, R20, R16, RZ ;  /* 0x0000001014157227 */ /* 0x000fe200078e00ff */
[----:B------:R-:W-:-:S03]  /*bb30*/  ISETP.GT.U32.AND P3, PT, R0, R7, PT ;  /* 0x000000070000720c */ /* 0x000fc60003f64070 */
[----:B------:R-:W-:Y:S01]  /*bb40*/  @!P5 IMAD.MOV R2, RZ, RZ, -R2 ;  /* 0x000000ffff02d224 */ /* 0x000fe200078e0a02 */
[C---:B------:R-:W-:Y:S01]  /*bb50*/  ISETP.GT.U32.AND P5, PT, R0.reuse, R6, PT ;  /* 0x000000060000720c */ /* 0x040fe20003fa4070 */
[----:B------:R-:W-:Y:S02]  /*bb60*/  IMAD.MOV R18, RZ, RZ, -R18 ;  /* 0x000000ffff127224 */ /* 0x000fe400078e0a12 */
[C---:B------:R-:W-:Y:S01]  /*bb70*/  IMAD R14, R0.reuse, R17, R14 ;  /* 0x00000011000e7224 */ /* 0x040fe200078e020e */
[----:B------:R0:W-:Y:S01]  /*bb80*/  STL [R1+0x80], R2 ;  /* 0x0000800201007387 */ /* 0x0001e20000100800 */
[----:B------:R-:W-:Y:S02]  /*bb90*/  IMAD.MOV R21, RZ, RZ, -R21 ;  /* 0x000000ffff157224 */ /* 0x000fe400078e0a15 */
[----:B------:R-:W-:Y:S02]  /*bba0*/  IMAD.MOV.U32 R17, RZ, RZ, R4 ;  /* 0x000000ffff117224 */ /* 0x000fe400078e0004 */
[----:B------:R-:W-:-:S02]  /*bbb0*/  IMAD R15, R0, R18, R15 ;  /* 0x00000012000f7224 */ /* 0x000fc400078e020f */
[----:B------:R-:W-:Y:S01]  /*bbc0*/  @!P3 IMAD.IADD R7, R7, 0x1, -R0 ;  /* 0x000000010707b824 */ /* 0x000fe200078e0a00 */
[C---:B------:R-:W-:Y:S01]  /*bbd0*/  ISETP.GT.U32.AND P3, PT, R0.reuse, R14, PT ;  /* 0x0000000e0000720c */ /* 0x040fe20003f64070 */
[----:B------:R-:W-:Y:S01]  /*bbe0*/  IMAD R4, R0, R21, R16 ;  /* 0x0000001500047224 */ /* 0x000fe200078e0210 */
[C---:B------:R-:W-:Y:S01]  /*bbf0*/  IADD3 R21, R28.reuse, 0xb, RZ ;  /* 0x0000000b1c157810 */ /* 0x040fe20007ffe0ff */
[----:B------:R-:W-:Y:S01]  /*bc00*/  IMAD.MOV.U32 R3, RZ, RZ, R8 ;  /* 0x000000ffff037224 */ /* 0x000fe200078e0008 */
[----:B------:R-:W-:Y:S01]  /*bc10*/  IADD3 R8, R28, 0x2a, RZ ;  /* 0x0000002a1c087810 */ /* 0x000fe20007ffe0ff */
[----:B------:R-:W-:Y:S01]  /*bc20*/  @!P5 IMAD.IADD R6, R6, 0x1, -R0 ;  /* 0x000000010606d824 */ /* 0x000fe200078e0a00 */
[C---:B------:R-:W-:Y:S01]  /*bc30*/  ISETP.GT.U32.AND P5, PT, R0.reuse, R4, PT ;  /* 0x000000040000720c */ /* 0x040fe20003fa4070 */
[----:B------:R-:W-:Y:S01]  /*bc40*/  @!P2 IMAD.MOV R3, RZ, RZ, -R3 ;  /* 0x000000ffff03a224 */ /* 0x000fe200078e0a03 */
[----:B------:R-:W-:Y:S01]  /*bc50*/  ISETP.GT.U32.AND P2, PT, R0, R15, PT ;  /* 0x0000000f0000720c */ /* 0x000fe20003f44070 */
[----:B0-----:R-:W-:-:S02]  /*bc60*/  IMAD.MOV.U32 R2, RZ, RZ, R7 ;  /* 0x000000ffff027224 */ /* 0x001fc400078e0007 */
[--C-:B------:R-:W-:Y:S01]  /*bc70*/  @!P4 IMAD.IADD R5, R5, 0x1, -R0.reuse ;  /* 0x000000010505c824 */ /* 0x100fe200078e0a00 */
[----:B------:R-:W-:Y:S01]  /*bc80*/  STL [R1+0x7c], R3 ;  /* 0x00007c0301007387 */ /* 0x000fe20000100800 */
[----:B------:R-:W-:Y:S01]  /*bc90*/  @!P3 IMAD.IADD R14, R14, 0x1, -R0 ;  /* 0x000000010e0eb824 */ /* 0x000fe200078e0a00 */
[----:B------:R-:W-:Y:S01]  /*bca0*/  ISETP.GE.AND P3, PT, R11, RZ, PT ;  /* 0x000000ff0b00720c */ /* 0x000fe20003f66270 */
[----:B------:R-:W-:Y:S01]  /*bcb0*/  @!P1 IMAD.MOV R2, RZ, RZ, -R2 ;  /* 0x000000ffff029224 */ /* 0x000fe200078e0a02 */
[----:B------:R-:W-:Y:S01]  /*bcc0*/  ISETP.GE.AND P1, PT, R9, RZ, PT ;  /* 0x000000ff0900720c */ /* 0x000fe20003f26270 */
[----:B------:R-:W-:Y:S01]  /*bcd0*/  IMAD.HI.U32 R7, R20, R17, RZ ;  /* 0x0000001114077227 */ /* 0x000fe200078e00ff */
[C---:B------:R-:W-:Y:S02]  /*bce0*/  ISETP.GT.U32.AND P4, PT, R0.reuse, R5, PT ;  /* 0x000000050000720c */ /* 0x040fe40003f84070 */
[----:B------:R-:W-:Y:S01]  /*bcf0*/  IABS R9, R8 ;  /* 0x0000000800097213 */ /* 0x000fe20000000000 */
[--C-:B------:R-:W-:Y:S01]  /*bd00*/  @!P2 IMAD.IADD R15, R15, 0x1, -R0.reuse ;  /* 0x000000010f0fa824 */ /* 0x100fe200078e0a00 */
[----:B------:R-:W-:Y:S01]  /*bd10*/  ISETP.GT.U32.AND P2, PT, R0, R14, PT ;  /* 0x0000000e0000720c */ /* 0x000fe20003f44070 */
[----:B------:R-:W-:Y:S01]  /*bd20*/  @!P5 IMAD.IADD R4, R4, 0x1, -R0 ;  /* 0x000000010404d824 */ /* 0x000fe200078e0a00 */
[----:B------:R0:W-:Y:S01]  /*bd30*/  STL [R1+0x78], R2 ;  /* 0x0000780201007387 */ /* 0x0001e20000100800 */
[----:B------:R-:W-:Y:S01]  /*bd40*/  IMAD.MOV R7, RZ, RZ, -R7 ;  /* 0x000000ffff077224 */ /* 0x000fe200078e0a07 */
[----:B------:R-:W-:-:S02]  /*bd50*/  IADD3 R11, R28, 0x27, RZ ;  /* 0x000000271c0b7810 */ /* 0x000fc40007ffe0ff */
[C---:B------:R-:W-:Y:S01]  /*bd60*/  ISETP.GT.U32.AND P5, PT, R0.reuse, R4, PT ;  /* 0x000000040000720c */ /* 0x040fe20003fa4070 */
[----:B------:R-:W-:Y:S01]  /*bd70*/  IMAD R7, R0, R7, R17 ;  /* 0x0000000700077224 */ /* 0x000fe200078e0211 */
[----:B------:R-:W-:Y:S01]  /*bd80*/  IADD3 R17, R28, 0x28, RZ ;  /* 0x000000281c117810 */ /* 0x000fe20007ffe0ff */
[----:B------:R-:W-:Y:S01]  /*bd90*/  @!P4 IMAD.IADD R5, R5, 0x1, -R0 ;  /* 0x000000010505c824 */ /* 0x000fe200078e0a00 */
[----:B------:R-:W-:Y:S01]  /*bda0*/  ISETP.GE.AND P4, PT, R10, RZ, PT ;  /* 0x000000ff0a00720c */ /* 0x000fe20003f86270 */
[----:B0-----:R-:W-:Y:S02]  /*bdb0*/  IMAD.MOV.U32 R2, RZ, RZ, R6 ;  /* 0x000000ffff027224 */ /* 0x001fe400078e0006 */
[----:B------:R-:W-:-:S04]  /*bdc0*/  IMAD.HI.U32 R6, R20, R9, RZ ;  /* 0x0000000914067227 */ /* 0x000fc800078e00ff */
[----:B------:R-:W-:Y:S02]  /*bdd0*/  IMAD.MOV R6, RZ, RZ, -R6 ;  /* 0x000000ffff067224 */ /* 0x000fe400078e0a06 */
[----:B------:R-:W-:Y:S01]  /*bde0*/  @!P6 IMAD.MOV R2, RZ, RZ, -R2 ;  /* 0x000000ffff02e224 */ /* 0x000fe200078e0a02 */
[----:B------:R-:W-:Y:S01]  /*bdf0*/  ISETP.GT.U32.AND P6, PT, R0, R15, PT ;  /* 0x0000000f0000720c */ /* 0x000fe20003fc4070 */
[--C-:B------:R-:W-:Y:S01]  /*be00*/  @!P2 IMAD.IADD R14, R14, 0x1, -R0.reuse ;  /* 0x000000010e0ea824 */ /* 0x100fe200078e0a00 */
[C---:B------:R-:W-:Y:S01]  /*be10*/  ISETP.GT.U32.AND P2, PT, R0.reuse, R7, PT ;  /* 0x000000070000720c */ /* 0x040fe20003f44070 */
[----:B------:R-:W-:Y:S01]  /*be20*/  IMAD R9, R0, R6, R9 ;  /* 0x0000000600097224 */ /* 0x000fe200078e0209 */
[----:B------:R0:W-:Y:S01]  /*be30*/  STL [R1+0x74], R2 ;  /* 0x0000740201007387 */ /* 0x0001e20000100800 */
[----:B------:R-:W-:Y:S01]  /*be40*/  @!P5 IMAD.IADD R4, R4, 0x1, -R0 ;  /* 0x000000010404d824 */ /* 0x000fe200078e0a00 */
[----:B------:R-:W-:Y:S02]  /*be50*/  IABS R6, R11 ;  /* 0x0000000b00067213 */ /* 0x000fe40000000000 */
[----:B------:R-:W-:-:S05]  /*be60*/  ISETP.GT.U32.AND P5, PT, R0, R9, PT ;  /* 0x000000090000720c */ /* 0x000fca0003fa4070 */
[--C-:B------:R-:W-:Y:S01]  /*be70*/  @!P6 IMAD.IADD R15, R15, 0x1, -R0.reuse ;  /* 0x000000010f0fe824 */ /* 0x100fe200078e0a00 */
[----:B------:R-:W-:Y:S01]  /*be80*/  ISETP.GE.AND P6, PT, R8, RZ, PT ;  /* 0x000000ff0800720c */ /* 0x000fe20003fc6270 */
[----:B0-----:R-:W-:Y:S01]  /*be90*/  IMAD.MOV.U32 R2, RZ, RZ, R5 ;  /* 0x000000ffff027224 */ /* 0x001fe200078e0005 */
[----:B------:R-:W-:Y:S01]  /*bea0*/  IADD3 R5, R28, 0x29, RZ ;  /* 0x000000291c057810 */ /* 0x000fe20007ffe0ff */
[----:B------:R-:W-:Y:S01]  /*beb0*/  @!P2 IMAD.IADD R7, R7, 0x1, -R0 ;  /* 0x000000010707a824 */ /* 0x000fe200078e0a00 */
[----:B------:R-:W-:Y:S01]  /*bec0*/  IABS R8, R17 ;  /* 0x0000001100087213 */ /* 0x000fe20000000000 */
[----:B------:R-:W-:Y:S01]  /*bed0*/  @!P0 IMAD.MOV R2, RZ, RZ, -R2 ;  /* 0x000000ffff028224 */ /* 0x000fe200078e0a02 */
[----:B------:R-:W-:Y:S01]  /*bee0*/  IABS R16, R5 ;  /* 0x0000000500107213 */ /* 0x000fe20000000000 */
[----:B------:R-:W-:Y:S01]  /*bef0*/  @!P5 IMAD.IADD R9, R9, 0x1, -R0 ;  /* 0x000000010909d824 */ /* 0x000fe200078e0a00 */
[----:B------:R-:W-:Y:S01]  /*bf00*/  ISETP.GT.U32.AND P5, PT, R0, R7, PT ;  /* 0x000000070000720c */ /* 0x000fe20003fa4070 */
[----:B------:R-:W-:Y:S01]  /*bf10*/  IMAD.HI.U32 R10, R20, R8, RZ ;  /* 0x00000008140a7227 */ /* 0x000fe200078e00ff */
[----:B------:R0:W-:Y:S01]  /*bf20*/  STL [R1+0x6c], R2 ;  /* 0x00006c0201007387 */ /* 0x0001e20000100800 */
[----:B------:R-:W-:-:S02]  /*bf30*/  ISETP.GE.AND P0, PT, R19, RZ, PT ;  /* 0x000000ff1300720c */ /* 0x000fc40003f06270 */
[----:B------:R-:W-:Y:S01]  /*bf40*/  IMAD.HI.U32 R18, R20, R16, RZ ;  /* 0x0000001014127227 */ /* 0x000fe200078e00ff */
[----:B------:R-:W-:Y:S02]  /*bf50*/  ISETP.GE.AND P2, PT, R5, RZ, PT ;  /* 0x000000ff0500720c */ /* 0x000fe40003f46270 */
[----:B------:R-:W-:Y:S01]  /*bf60*/  IADD3 R5, R28, 0x26, RZ ;  /* 0x000000261c057810 */ /* 0x000fe20007ffe0ff */
[----:B------:R-:W-:Y:S02]  /*bf70*/  IMAD.MOV R18, RZ, RZ, -R18 ;  /* 0x000000ffff127224 */ /* 0x000fe400078e0a12 */
[----:B------:R-:W-:Y:S02]  /*bf80*/  IMAD.MOV.U32 R23, RZ, RZ, R15 ;  /* 0x000000ffff177224 */ /* 0x000fe400078e000f */
[----:B------:R-:W-:Y:S02]  /*bf90*/  IMAD R16, R0, R18, R16 ;  /* 0x0000001200107224 */ /* 0x000fe400078e0210 */
[----:B0-----:R-:W-:-:S02]  /*bfa0*/  IMAD.MOV.U32 R2, RZ, RZ, R14 ;  /* 0x000000ffff027224 */ /* 0x001fc400078e000e */
[----:B------:R-:W-:Y:S01]  /*bfb0*/  IMAD.MOV R14, RZ, RZ, -R10 ;  /* 0x000000ffff0e7224 */ /* 0x000fe200078e0a0a */
[----:B------:R-:W-:Y:S01]  /*bfc0*/  IADD3 R10, R28, 0x25, RZ ;  /* 0x000000251c0a7810 */ /* 0x000fe20007ffe0ff */
[----:B------:R-:W-:Y:S01]  /*bfd0*/  @!P4 IMAD.MOV R23, RZ, RZ, -R23 ;  /* 0x000000ffff17c224 */ /* 0x000fe200078e0a17 */
[C---:B------:R-:W-:Y:S01]  /*bfe0*/  ISETP.GT.U32.AND P4, PT, R0.reuse, R16, PT ;  /* 0x000000100000720c */ /* 0x040fe20003f84070 */
[C---:B------:R-:W-:Y:S01]  /*bff0*/  IMAD R8, R0.reuse, R14, R8 ;  /* 0x0000000e00087224 */ /* 0x040fe200078e0208 */
[----:B------:R-:W-:Y:S01]  /*c000*/  IABS R14, R10 ;  /* 0x0000000a000e7213 */ /* 0x000fe20000000000 */
[----:B------:R-:W-:Y:S01]  /*c010*/  @!P1 IMAD.MOV R2, RZ, RZ, -R2 ;  /* 0x000000ffff029224 */ /* 0x000fe200078e0a02 */
[C---:B------:R-:W-:Y:S01]  /*c020*/  ISETP.GT.U32.AND P1, PT, R0.reuse, R9, PT ;  /* 0x000000090000720c */ /* 0x040fe20003f24070 */
[----:B------:R-:W-:Y:S01]  /*c030*/  @!P5 IMAD.IADD R7, R7, 0x1, -R0 ;  /* 0x000000010707d824 */ /* 0x000fe200078e0a00 */
[----:B------:R-:W-:Y:S02]  /*c040*/  ISETP.GT.U32.AND P5, PT, R0, R8, PT ;  /* 0x000000080000720c */ /* 0x000fe40003fa4070 */
[----:B------:R0:W-:Y:S01]  /*c050*/  STL [R1+0x58], R2 ;  /* 0x0000580201007387 */ /* 0x0001e20000100800 */
[----:B------:R-:W-:-:S03]  /*c060*/  IMAD.MOV.U32 R3, RZ, RZ, R7 ;  /* 0x000000ffff037224 */ /* 0x000fc600078e0007 */
[----:B------:R1:W-:Y:S01]  /*c070*/  STL [R1+0x2128], R23 ;  /* 0x0021281701007387 */ /* 0x0003e20000100800 */
[--C-:B------:R-:W-:Y:S02]  /*c080*/  @!P4 IMAD.IADD R16, R16, 0x1, -R0.reuse ;  /* 0x000000011010c824 */ /* 0x100fe400078e0a00 */
[----:B------:R-:W-:Y:S02]  /*c090*/  @!P0 IMAD.MOV R3, RZ, RZ, -R3 ;  /* 0x000000ffff038224 */ /* 0x000fe400078e0a03 */
[----:B------:R-:W-:Y:S01]  /*c0a0*/  @!P1 IMAD.IADD R9, R9, 0x1, -R0 ;  /* 0x0000000109099824 */ /* 0x000fe200078e0a00 */
[----:B------:R-:W-:Y:S01]  /*c0b0*/  ISETP.GT.U32.AND P4, PT, R0, R16, PT ;  /* 0x000000100000720c */ /* 0x000fe20003f84070 */
[----:B0-----:R-:W-:Y:S01]  /*c0c0*/  IMAD.MOV.U32 R2, RZ, RZ, R4 ;  /* 0x000000ffff027224 */ /* 0x001fe200078e0004 */
[----:B------:R-:W-:Y:S01]  /*c0d0*/  ISETP.GE.AND P1, PT, R11, RZ, PT ;  /* 0x000000ff0b00720c */ /* 0x000fe20003f26270 */
[----:B------:R-:W-:Y:S01]  /*c0e0*/  IMAD.HI.U32 R4, R20, R6, RZ ;  /* 0x0000000614047227 */ /* 0x000fe200078e00ff */
[----:B-1----:R-:W-:-:S03]  /*c0f0*/  IADD3 R23, R28, 0x9, RZ ;  /* 0x000000091c177810 */ /* 0x002fc60007ffe0ff */
[----:B------:R-:W-:Y:S01]  /*c100*/  @!P3 IMAD.MOV R2, RZ, RZ, -R2 ;  /* 0x000000ffff02b224 */ /* 0x000fe200078e0a02 */
[----:B------:R-:W-:Y:S01]  /*c110*/  ISETP.GE.AND P3, PT, R17, RZ, PT ;  /* 0x000000ff1100720c */ /* 0x000fe20003f66270 */
[----:B------:R-:W-:Y:S01]  /*c120*/  IMAD.MOV R15, RZ, RZ, -R4 ;  /* 0x000000ffff0f7224 */ /* 0x000fe200078e0a04 */
[----:B------:R-:W-:Y:S01]  /*c130*/  IABS R17, R5 ;  /* 0x0000000500117213 */ /* 0x000fe20000000000 */
[----:B------:R-:W-:Y:S01]  /*c140*/  @!P5 IMAD.IADD R8, R8, 0x1, -R0 ;  /* 0x000000010808d824 */ /* 0x000fe200078e0a00 */
[----:B------:R0:W-:Y:S01]  /*c150*/  STL [R1+0x44], R2 ;  /* 0x0000440201007387 */ /* 0x0001e20000100800 */
[----:B------:R-:W-:Y:S01]  /*c160*/  IMAD R6, R0, R15, R6 ;  /* 0x0000000f00067224 */ /* 0x000fe200078e0206 */
[----:B------:R-:W-:Y:S01]  /*c170*/  IADD3 R15, R28, 0x23, RZ ;  /* 0x000000231c0f7810 */ /* 0x000fe20007ffe0ff */
[----:B------:R-:W-:Y:S01]  /*c180*/  IMAD.MOV.U32 R11, RZ, RZ, R17 ;  /* 0x000000ffff0b7224 */ /* 0x000fe200078e0011 */
[----:B------:R-:W-:Y:S01]  /*c190*/  ISETP.GT.U32.AND P5, PT, R0, R8, PT ;  /* 0x000000080000720c */ /* 0x000fe20003fa4070 */
[----:B------:R-:W-:Y:S01]  /*c1a0*/  @!P4 IMAD.IADD R16, R16, 0x1, -R0 ;  /* 0x000000011010c824 */ /* 0x000fe200078e0a00 */
[----:B------:R-:W-:Y:S01]  /*c1b0*/  ISETP.GT.U32.AND P0, PT, R0, R6, PT ;  /* 0x000000060000720c */ /* 0x000fe20003f04070 */
[----:B------:R-:W-:Y:S01]  /*c1c0*/  IMAD.HI.U32 R7, R20, R11, RZ ;  /* 0x0000000b14077227 */ /* 0x000fe200078e00ff */
[----:B------:R-:W-:Y:S01]  /*c1d0*/  ISETP.GE.AND P4, PT, R10, RZ, PT ;  /* 0x000000ff0a00720c */ /* 0x000fe20003f86270 */
[----:B------:R1:W-:Y:S01]  /*c1e0*/  STL [R1+0x4c], R3 ;  /* 0x00004c0301007387 */ /* 0x0003e20000100800 */
[----:B------:R-:W-:Y:S01]  /*c1f0*/  IADD3 R17, R28, 0x21, RZ ;  /* 0x000000211c117810 */ /* 0x000fe20007ffe0ff */
[----:B------:R-:W-:-:S02]  /*c200*/  IMAD.MOV R7, RZ, RZ, -R7 ;  /* 0x000000ffff077224 */ /* 0x000fc400078e0a07 */
[----:B------:R-:W-:Y:S01]  /*c210*/  IMAD.MOV.U32 R4, RZ, RZ, R14 ;  /* 0x000000ffff047224 */ /* 0x000fe200078e000e */
[----:B------:R-:W-:Y:S01]  /*c220*/  IABS R18, R17 ;  /* 0x0000001100127213 */ /* 0x000fe20000000000 */
[----:B------:R-:W-:Y:S01]  /*c230*/  IMAD R10, R0, R7, R11 ;  /* 0x00000007000a7224 */ /* 0x000fe200078e020b */
[----:B------:R-:W-:Y:S01]  /*c240*/  IADD3 R7, R28, 0x22, RZ ;  /* 0x000000221c077810 */ /* 0x000fe20007ffe0ff */
        /* <DEDUP_REMOVED lines=8> */
[----:B------:R-:W-:Y:S01]  /*c2d0*/  ISETP.GE.AND P6, PT, R5, RZ, PT ;  /* 0x000000ff0500720c */ /* 0x000fe20003fc6270 */
[----:B------:R-:W-:Y:S01]  /*c2e0*/  IMAD.MOV R14, RZ, RZ, -R14 ;  /* 0x000000ffff0e7224 */ /* 0x000fe200078e0a0e */
[----:B------:R-:W-:Y:S01]  /*c2f0*/  IADD3 R5, R28, 0x24, RZ ;  /* 0x000000241c057810 */ /* 0x000fe20007ffe0ff */
[----:B-1----:R-:W-:Y:S01]  /*c300*/  IMAD.MOV.U32 R3, RZ, RZ, R16 ;  /* 0x000000ffff037224 */ /* 0x002fe200078e0010 */
[----:B------:R0:W-:Y:S01]  /*c310*/  STL [R1+0x54], R2 ;  /* 0x0000540201007387 */ /* 0x0001e20000100800 */
[----:B------:R-:W-:Y:S01]  /*c320*/  IMAD R9, R0, R14, R4 ;  /* 0x0000000e00097224 */ /* 0x000fe200078e0204 */
[----:B------:R-:W-:Y:S01]  /*c330*/  IABS R4, R5 ;  /* 0x0000000500047213 */ /* 0x000fe20000000000 */
[----:B------:R-:W-:Y:S01]  /*c340*/  @!P5 IMAD.IADD R10, R10, 0x1, -R0 ;  /* 0x000000010a0ad824 */ /* 0x000fe200078e0a00 */
[----:B------:R-:W-:Y:S01]  /*c350*/  IABS R14, R15 ;  /* 0x0000000f000e7213 */ /* 0x000fe20000000000 */
[----:B------:R-:W-:Y:S01]  /*c360*/  @!P2 IMAD.MOV R3, RZ, RZ, -R3 ;  /* 0x000000ffff03a224 */ /* 0x000fe200078e0a03 */
[----:B------:R-:W-:Y:S01]  /*c370*/  ISETP.GT.U32.AND P2, PT, R0, R9, PT ;  /* 0x000000090000720c */ /* 0x000fe20003f44070 */
[----:B------:R-:W-:Y:S01]  /*c380*/  IMAD.HI.U32 R16, R20, R4, RZ ;  /* 0x0000000414107227 */ /* 0x000fe200078e00ff */
[----:B------:R-:W-:-:S02]  /*c390*/  ISETP.GT.U32.AND P5, PT, R0, R10, PT ;  /* 0x0000000a0000720c */ /* 0x000fc40003fa4070 */
[----:B------:R-:W-:Y:S01]  /*c3a0*/  STL [R1+0x50], R3 ;  /* 0x0000500301007387 */ /* 0x000fe20000100800 */
[----:B0-----:R-:W-:Y:S02]  /*c3b0*/  IMAD.MOV.U32 R2, RZ, RZ, R8 ;  /* 0x000000ffff027224 */ /* 0x001fe400078e0008 */
[----:B------:R-:W-:Y:S01]  /*c3c0*/  @!P0 IMAD.IADD R6, R6, 0x1, -R0 ;  /* 0x0000000106068824 */ /* 0x000fe200078e0a00 */
[----:B------:R-:W-:Y:S01]  /*c3d0*/  ISETP.GE.AND P0, PT, R15, RZ, PT ;  /* 0x000000ff0f00720c */ /* 0x000fe20003f06270 */
[----:B------:R-:W-:Y:S01]  /*c3e0*/  @!P3 IMAD.MOV R2, RZ, RZ, -R2 ;  /* 0x000000ffff02b224 */ /* 0x000fe200078e0a02 */
[----:B------:R-:W-:Y:S01]  /*c3f0*/  ISETP.GE.AND P3, PT, R5, RZ, PT ;  /* 0x000000ff0500720c */ /* 0x000fe20003f66270 */
[----:B------:R-:W-:-:S03]  /*c400*/  IMAD.HI.U32 R8, R20, R14, RZ ;  /* 0x0000000e14087227 */ /* 0x000fc600078e00ff */
[----:B------:R0:W-:Y:S01]  /*c410*/  STL [R1+0x204], R2 ;  /* 0x0002040201007387 */ /* 0x0001e20000100800 */
[----:B------:R-:W-:Y:S01]  /*c420*/  IMAD.MOV R15, RZ, RZ, -R16 ;  /* 0x000000ffff0f7224 */ /* 0x000fe200078e0a10 */
[----:B------:R-:W-:Y:S01]  /*c430*/  IADD3 R16, R28, 0x20, RZ ;  /* 0x000000201c107810 */ /* 0x000fe20007ffe0ff */
[----:B------:R-:W-:Y:S02]  /*c440*/  IMAD.MOV R8, RZ, RZ, -R8 ;  /* 0x000000ffff087224 */ /* 0x000fe400078e0a08 */
[----:B------:R-:W-:Y:S01]  /*c450*/  IMAD R4, R0, R15, R4 ;  /* 0x0000000f00047224 */ /* 0x000fe200078e0204 */
[----:B------:R-:W-:Y:S01]  /*c460*/  IADD3 R15, R28, 0x1f, RZ ;  /* 0x0000001f1c0f7810 */ /* 0x000fe20007ffe0ff */
[----:B------:R-:W-:Y:S02]  /*c470*/  IMAD R14, R0, R8, R14 ;  /* 0x00000008000e7224 */ /* 0x000fe400078e020e */
[----:B------:R-:W-:Y:S02]  /*c480*/  @!P2 IMAD.IADD R9, R9, 0x1, -R0 ;  /* 0x000000010909a824 */ /* 0x000fe400078e0a00 */
[----:B0-----:R-:W-:Y:S01]  /*c490*/  IMAD.MOV.U32 R2, RZ, RZ, R6 ;  /* 0x000000ffff027224 */ /* 0x001fe200078e0006 */
[----:B------:R-:W-:Y:S01]  /*c4a0*/  IABS R6, R16 ;  /* 0x0000001000067213 */ /* 0x000fe20000000000 */
[----:B------:R-:W-:Y:S01]  /*c4b0*/  @!P5 IMAD.IADD R10, R10, 0x1, -R0 ;  /* 0x000000010a0ad824 */ /* 0x000fe200078e0a00 */
[C---:B------:R-:W-:Y:S01]  /*c4c0*/  ISETP.GT.U32.AND P5, PT, R0.reuse, R14, PT ;  /* 0x0000000e0000720c */ /* 0x040fe20003fa4070 */
[----:B------:R-:W-:Y:S01]  /*c4d0*/  @!P1 IMAD.MOV R2, RZ, RZ, -R2 ;  /* 0x000000ffff029224 */ /* 0x000fe200078e0a02 */
[----:B------:R-:W-:Y:S01]  /*c4e0*/  ISETP.GT.U32.AND P1, PT, R0, R4, PT ;  /* 0x000000040000720c */ /* 0x000fe20003f24070 */
[----:B------:R-:W-:Y:S01]  /*c4f0*/  IMAD.HI.U32 R5, R20, R11, RZ ;  /* 0x0000000b14057227 */ /* 0x000fe200078e00ff */
[----:B------:R-:W-:-:S02]  /*c500*/  ISETP.GT.U32.AND P2, PT, R0, R9, PT ;  /* 0x000000090000720c */ /* 0x000fc40003f44070 */
[----:B------:R0:W-:Y:S01]  /*c510*/  STL [R1+0x1dc], R2 ;  /* 0x0001dc0201007387 */ /* 0x0001e20000100800 */
[----:B------:R-:W-:Y:S02]  /*c520*/  IMAD.MOV R5, RZ, RZ, -R5 ;  /* 0x000000ffff057224 */ /* 0x000fe400078e0a05 */
[----:B------:R-:W-:-:S04]  /*c530*/  IMAD.HI.U32 R19, R20, R18, RZ ;  /* 0x0000001214137227 */ /* 0x000fc800078e00ff */
[----:B------:R-:W-:Y:S01]  /*c540*/  IMAD R11, R0, R5, R11 ;  /* 0x00000005000b7224 */ /* 0x000fe200078e020b */
[----:B------:R-:W-:Y:S01]  /*c550*/  IABS R5, R15 ;  /* 0x0000000f00057213 */ /* 0x000fe20000000000 */
[--C-:B------:R-:W-:Y:S01]  /*c560*/  @!P1 IMAD.IADD R4, R4, 0x1, -R0.reuse ;  /* 0x0000000104049824 */ /* 0x100fe200078e0a00 */
[----:B------:R-:W-:Y:S01]  /*c570*/  ISETP.GE.AND P1, PT, R7, RZ, PT ;  /* 0x000000ff0700720c */ /* 0x000fe20003f26270 */
[--C-:B------:R-:W-:Y:S02]  /*c580*/  @!P5 IMAD.IADD R14, R14, 0x1, -R0.reuse ;  /* 0x000000010e0ed824 */ /* 0x100fe400078e0a00 */
[----:B------:R-:W-:Y:S01]  /*c590*/  @!P2 IMAD.IADD R9, R9, 0x1, -R0 ;  /* 0x000000010909a824 */ /* 0x000fe200078e0a00 */
[C---:B------:R-:W-:Y:S01]  /*c5a0*/  ISETP.GT.U32.AND P5, PT, R0.reuse, R4, PT ;  /* 0x000000040000720c */ /* 0x040fe20003fa4070 */
[----:B------:R-:W-:Y:S01]  /*c5b0*/  IMAD.MOV R19, RZ, RZ, -R19 ;  /* 0x000000ffff137224 */ /* 0x000fe200078e0a13 */
[----:B------:R-:W-:Y:S01]  /*c5c0*/  ISETP.GT.U32.AND P2, PT, R0, R11, PT ;  /* 0x0000000b0000720c */ /* 0x000fe20003f44070 */
[----:B------:R-:W-:-:S02]  /*c5d0*/  IMAD.MOV.U32 R3, RZ, RZ, R10 ;  /* 0x000000ffff037224 */ /* 0x000fc400078e000a */
[----:B------:R-:W-:Y:S02]  /*c5e0*/  IMAD R10, R0, R19, R18 ;  /* 0x00000013000a7224 */ /* 0x000fe400078e0212 */
[----:B0-----:R-:W-:Y:S02]  /*c5f0*/  IMAD.MOV.U32 R2, RZ, RZ, R9 ;  /* 0x000000ffff027224 */ /* 0x001fe400078e0009 */
[----:B------:R-:W-:-:S04]  /*c600*/  IMAD.HI.U32 R7, R20, R6, RZ ;  /* 0x0000000614077227 */ /* 0x000fc800078e00ff */
[--C-:B------:R-:W-:Y:S01]  /*c610*/  @!P5 IMAD.IADD R4, R4, 0x1, -R0.reuse ;  /* 0x000000010404d824 */ /* 0x100fe200078e0a00 */
[C---:B------:R-:W-:Y:S01]  /*c620*/  ISETP.GT.U32.AND P5, PT, R0.reuse, R10, PT ;  /* 0x0000000a0000720c */ /* 0x040fe20003fa4070 */
[----:B------:R-:W-:Y:S01]  /*c630*/  @!P2 IMAD.IADD R11, R11, 0x1, -R0 ;  /* 0x000000010b0ba824 */ /* 0x000fe200078e0a00 */
[C---:B------:R-:W-:Y:S01]  /*c640*/  ISETP.GT.U32.AND P2, PT, R0.reuse, R14, PT ;  /* 0x0000000e0000720c */ /* 0x040fe20003f44070 */
[----:B------:R-:W-:Y:S02]  /*c650*/  @!P6 IMAD.MOV R3, RZ, RZ, -R3 ;  /* 0x000000ffff03e224 */ /* 0x000fe400078e0a03 */
[----:B------:R-:W-:Y:S01]  /*c660*/  @!P4 IMAD.MOV R2, RZ, RZ, -R2 ;  /* 0x000000ffff02c224 */ /* 0x000fe200078e0a02 */
[----:B------:R-:W-:Y:S01]  /*c670*/  ISETP.GT.U32.AND P6, PT, R0, R11, PT ;  /* 0x0000000b0000720c */ /* 0x000fe20003fc4070 */
[----:B------:R-:W-:Y:S01]  /*c680*/  IMAD.HI.U32 R8, R20, R5, RZ ;  /* 0x0000000514087227 */ /* 0x000fe200078e00ff */
[----:B------:R-:W-:Y:S01]  /*c690*/  STL [R1+0x1cc], R3 ;  /* 0x0001cc0301007387 */ /* 0x000fe20000100800 */
[----:B------:R-:W-:-:S02]  /*c6a0*/  ISETP.GE.AND P4, PT, R17, RZ, PT ;  /* 0x000000ff1100720c */ /* 0x000fc40003f86270 */
[----:B------:R-:W-:Y:S01]  /*c6b0*/  IMAD.MOV R9, RZ, RZ, -R7 ;  /* 0x000000ffff097224 */ /* 0x000fe200078e0a07 */
[----:B------:R0:W-:Y:S01]  /*c6c0*/  STL [R1+0x1c0], R2 ;  /* 0x0001c00201007387 */ /* 0x0001e20000100800 */
[----:B------:R-:W-:Y:S01]  /*c6d0*/  IMAD.MOV R8, RZ, RZ, -R8 ;  /* 0x000000ffff087224 */ /* 0x000fe200078e0a08 */
[----:B------:R-:W-:Y:S01]  /*c6e0*/  IADD3 R7, R28, 0x1e, RZ ;  /* 0x0000001e1c077810 */ /* 0x000fe20007ffe0ff */
[----:B------:R-:W-:Y:S01]  /*c6f0*/  IMAD R6, R0, R9, R6 ;  /* 0x0000000900067224 */ /* 0x000fe200078e0206 */
[----:B------:R-:W-:Y:S01]  /*c700*/  IADD3 R9, R28, 0x1d, RZ ;  /* 0x0000001d1c097810 */ /* 0x000fe20007ffe0ff */
[--C-:B------:R-:W-:Y:S01]  /*c710*/  @!P5 IMAD.IADD R10, R10, 0x1, -R0.reuse ;  /* 0x000000010a0ad824 */ /* 0x100fe200078e0a00 */
[----:B------:R-:W-:Y:S01]  /*c720*/  ISETP.GE.AND P5, PT, R16, RZ, PT ;  /* 0x000000ff1000720c */ /* 0x000fe20003fa6270 */
[----:B------:R-:W-:Y:S01]  /*c730*/  IMAD R5, R0, R8, R5 ;  /* 0x0000000800057224 */ /* 0x000fe200078e0205 */
[----:B------:R-:W-:Y:S01]  /*c740*/  IABS R17, R9 ;  /* 0x0000000900117213 */ /* 0x000fe20000000000 */
[----:B------:R-:W-:Y:S01]  /*c750*/  @!P2 IMAD.IADD R14, R14, 0x1, -R0 ;  /* 0x000000010e0ea824 */ /* 0x000fe200078e0a00 */
[C---:B------:R-:W-:Y:S01]  /*c760*/  ISETP.GT.U32.AND P2, PT, R0.reuse, R6, PT ;  /* 0x000000060000720c */ /* 0x040fe20003f44070 */
[----:B0-----:R-:W-:Y:S01]  /*c770*/  IMAD.MOV.U32 R2, RZ, RZ, R4 ;  /* 0x000000ffff027224 */ /* 0x001fe200078e0004 */
[----:B------:R-:W-:Y:S01]  /*c780*/  IABS R8, R7 ;  /* 0x0000000700087213 */ /* 0x000fe20000000000 */
[----:B------:R-:W-:Y:S01]  /*c790*/  @!P6 IMAD.IADD R11, R11, 0x1, -R0 ;  /* 0x000000010b0be824 */ /* 0x000fe200078e0a00 */
[C---:B------:R-:W-:Y:S01]  /*c7a0*/  ISETP.GT.U32.AND P6, PT, R0.reuse, R5, PT ;  /* 0x000000050000720c */ /* 0x040fe20003fc4070 */
[----:B------:R-:W-:Y:S01]  /*c7b0*/  @!P3 IMAD.MOV R2, RZ, RZ, -R2 ;  /* 0x000000ffff02b224 */ /* 0x000fe200078e0a02 */
[----:B------:R-:W-:Y:S01]  /*c7c0*/  ISETP.GT.U32.AND P3, PT, R0, R10, PT ;  /* 0x0000000a0000720c */ /* 0x000fe20003f64070 */
[----:B------:R-:W-:-:S02]  /*c7d0*/  IMAD.MOV.U32 R4, RZ, RZ, R17 ;  /* 0x000000ffff047224 */ /* 0x000fc400078e0011 */
[C---:B------:R-:W-:Y:S01]  /*c7e0*/  IMAD.HI.U32 R16, R20.reuse, R8, RZ ;  /* 0x0000000814107227 */ /* 0x040fe200078e00ff */
[----:B------:R0:W-:Y:S03]  /*c7f0*/  STL [R1+0xbc], R2 ;  /* 0x0000bc0201007387 */ /* 0x0001e60000100800 */
[----:B------:R-:W-:-:S04]  /*c800*/  IMAD.HI.U32 R17, R20, R4, RZ ;  /* 0x0000000414117227 */ /* 0x000fc800078e00ff */
[----:B------:R-:W-:Y:S01]  /*c810*/  @!P2 IMAD.IADD R6, R6, 0x1, -R0 ;  /* 0x000000010606a824 */ /* 0x000fe200078e0a00 */
[----:B------:R-:W-:Y:S01]  /*c820*/  ISETP.GE.AND P2, PT, R15, RZ, PT ;  /* 0x000000ff0f00720c */ /* 0x000fe20003f46270 */
[----:B------:R-:W-:Y:S01]  /*c830*/  IMAD.MOV R17, RZ, RZ, -R17 ;  /* 0x000000ffff117224 */ /* 0x000fe200078e0a11 */
[C---:B------:R-:W-:Y:S01]  /*c840*/  IADD3 R15, R28.reuse, 0x16, RZ ;  /* 0x000000161c0f7810 */ /* 0x040fe20007ffe0ff */
[----:B0-----:R-:W-:Y:S01]  /*c850*/  IMAD.MOV.U32 R2, RZ, RZ, R14 ;  /* 0x000000ffff027224 */ /* 0x001fe200078e000e */
[----:B------:R-:W-:Y:S01]  /*c860*/  IADD3 R14, R28, 0x18, RZ ;  /* 0x000000181c0e7810 */ /* 0x000fe20007ffe0ff */
[----:B------:R-:W-:Y:S02]  /*c870*/  @!P3 IMAD.IADD R10, R10, 0x1, -R0 ;  /* 0x000000010a0ab824 */ /* 0x000fe400078e0a00 */
[----:B------:R-:W-:Y:S02]  /*c880*/  @!P0 IMAD.MOV R2, RZ, RZ, -R2 ;  /* 0x000000ffff028224 */ /* 0x000fe400078e0a02 */
[----:B------:R-:W-:-:S02]  /*c890*/  IMAD.MOV R16, RZ, RZ, -R16 ;  /* 0x000000ffff107224 */ /* 0x000fc400078e0a10 */
[----:B------:R-:W-:Y:S01]  /*c8a0*/  @!P6 IMAD.IADD R5, R5, 0x1, -R0 ;  /* 0x000000010505e824 */ /* 0x000fe200078e0a00 */
[----:B------:R0:W-:Y:S01]  /*c8b0*/  STL [R1+0x11c], R2 ;  /* 0x00011c0201007387 */ /* 0x0001e20000100800 */
[C---:B------:R-:W-:Y:S01]  /*c8c0*/  IMAD R4, R0.reuse, R17, R4 ;  /* 0x0000001100047224 */ /* 0x040fe200078e0204 */
[C---:B------:R-:W-:Y:S01]  /*c8d0*/  ISETP.GT.U32.AND P6, PT, R0.reuse, R6, PT ;  /* 0x000000060000720c */ /* 0x040fe20003fc4070 */
[C---:B------:R-:W-:Y:S01]  /*c8e0*/  IMAD R8, R0.reuse, R16, R8 ;  /* 0x0000001000087224 */ /* 0x040fe200078e0208 */
[C---:B------:R-:W-:Y:S01]  /*c8f0*/  ISETP.GT.U32.AND P0, PT, R0.reuse, R5, PT ;  /* 0x000000050000720c */ /* 0x040fe20003f04070 */
[----:B------:R-:W-:Y:S01]  /*c900*/  IMAD.MOV.U32 R3, RZ, RZ, R11 ;  /* 0x000000ffff037224 */ /* 0x000fe200078e000b */
[----:B------:R-:W-:Y:S02]  /*c910*/  IABS R11, R14 ;  /* 0x0000000e000b7213 */ /* 0x000fe40000000000 */
[----:B------:R-:W-:Y:S01]  /*c920*/  ISETP.GT.U32.AND P3, PT, R0, R8, PT ;  /* 0x000000080000720c */ /* 0x000fe20003f64070 */
[----:B------:R-:W-:Y:S01]  /*c930*/  @!P1 IMAD.MOV R3, RZ, RZ, -R3 ;  /* 0x000000ffff039224 */ /* 0x000fe200078e0a03 */
[----:B------:R-:W-:Y:S01]  /*c940*/  ISETP.GE.AND P1, PT, R7, RZ, PT ;  /* 0x000000ff0700720c */ /* 0x000fe20003f26270 */
[----:B0-----:R-:W-:Y:S01]  /*c950*/  IMAD.MOV.U32 R2, RZ, RZ, R10 ;  /* 0x000000ffff027224 */ /* 0x001fe200078e000a */
[----:B------:R-:W-:-:S02]  /*c960*/  IADD3 R7, R28, 0x1c, RZ ;  /* 0x0000001c1c077810 */ /* 0x000fc40007ffe0ff */
[----:B------:R0:W-:Y:S01]  /*c970*/  STL [R1+0x124], R3 ;  /* 0x0001240301007387 */ /* 0x0001e20000100800 */
[----:B------:R-:W-:Y:S01]  /*c980*/  @!P4 IMAD.MOV R2, RZ, RZ, -R2 ;  /* 0x000000ffff02c224 */ /* 0x000fe200078e0a02 */
[----:B------:R-:W-:Y:S01]  /*c990*/  ISETP.GT.U32.AND P4, PT, R0, R4, PT ;  /* 0x000000040000720c */ /* 0x000fe20003f84070 */
[--C-:B------:R-:W-:Y:S01]  /*c9a0*/  @!P6 IMAD.IADD R6, R6, 0x1, -R0.reuse ;  /* 0x000000010606e824 */ /* 0x100fe200078e0a00 */
[----:B------:R-:W-:Y:S01]  /*c9b0*/  IABS R17, R7 ;  /* 0x0000000700117213 */ /* 0x000fe20000000000 */
[--C-:B------:R-:W-:Y:S01]  /*c9c0*/  @!P0 IMAD.IADD R5, R5, 0x1, -R0.reuse ;  /* 0x0000000105058824 */ /* 0x100fe200078e0a00 */
[----:B------:R1:W-:Y:S01]  /*c9d0*/  STL [R1+0x13c], R2 ;  /* 0x00013c0201007387 */ /* 0x0003e20000100800 */
[----:B------:R-:W-:Y:S01]  /*c9e0*/  @!P3 IMAD.IADD R8, R8, 0x1, -R0 ;  /* 0x000000010808b824 */ /* 0x000fe200078e0a00 */
[----:B------:R-:W-:Y:S01]  /*c9f0*/  ISETP.GE.AND P6, PT, R9, RZ, PT ;  /* 0x000000ff0900720c */ /* 0x000fe20003fc6270 */
[----:B0-----:R-:W-:Y:S01]  /*ca00*/  IMAD.MOV.U32 R3, RZ, RZ, R6 ;  /* 0x000000ffff037224 */ /* 0x001fe200078e0006 */
[----:B------:R-:W-:Y:S01]  /*ca10*/  IADD3 R9, R28, 0x1b, RZ ;  /* 0x0000001b1c097810 */ /* 0x000fe20007ffe0ff */
[----:B------:R-:W-:Y:S01]  /*ca20*/  IMAD.HI.U32 R6, R20, R17, RZ ;  /* 0x0000001114067227 */ /* 0x000fe200078e00ff */
[----:B------:R-:W-:-:S02]  /*ca30*/  ISETP.GE.AND P0, PT, R7, RZ, PT ;  /* 0x000000ff0700720c */ /* 0x000fc40003f06270 */
[----:B------:R-:W-:Y:S01]  /*ca40*/  ISETP.GE.AND P3, PT, R9, RZ, PT ;  /* 0x000000ff0900720c */ /* 0x000fe20003f66270 */
[----:B------:R-:W-:Y:S01]  /*ca50*/  @!P4 IMAD.IADD R4, R4, 0x1, -R0 ;  /* 0x000000010404c824 */ /* 0x000fe200078e0a00 */
[----:B------:R-:W-:Y:S01]  /*ca60*/  ISETP.GT.U32.AND P4, PT, R0, R8, PT ;  /* 0x000000080000720c */ /* 0x000fe20003f84070 */
[----:B------:R-:W-:Y:S01]  /*ca70*/  @!P5 IMAD.MOV R3, RZ, RZ, -R3 ;  /* 0x000000ffff03d224 */ /* 0x000fe200078e0a03 */
[----:B------:R-:W-:Y:S01]  /*ca80*/  IADD3 R7, R28, 0x1a, RZ ;  /* 0x0000001a1c077810 */ /* 0x000fe20007ffe0ff */
[----:B-1----:R-:W-:Y:S01]  /*ca90*/  IMAD.MOV.U32 R2, RZ, RZ, R5 ;  /* 0x000000ffff027224 */ /* 0x002fe200078e0005 */
[C---:B------:R-:W-:Y:S01]  /*caa0*/  ISETP.GT.U32.AND P5, PT, R0.reuse, R4, PT ;  /* 0x000000040000720c */ /* 0x040fe20003fa4070 */
[----:B------:R-:W-:Y:S01]  /*cab0*/  IMAD.MOV R5, RZ, RZ, -R6 ;  /* 0x000000ffff057224 */ /* 0x000fe200078e0a06 */
[----:B------:R-:W-:Y:S01]  /*cac0*/  IABS R9, R9 ;  /* 0x0000000900097213 */ /* 0x000fe20000000000 */
[----:B------:R-:W-:Y:S01]  /*cad0*/  @!P2 IMAD.MOV R2, RZ, RZ, -R2 ;  /* 0x000000ffff02a224 */ /* 0x000fe200078e0a02 */
[----:B------:R-:W-:Y:S01]  /*cae0*/  IABS R6, R7 ;  /* 0x0000000700067213 */ /* 0x000fe20000000000 */
[----:B------:R-:W-:Y:S01]  /*caf0*/  IMAD R17, R0, R5, R17 ;  /* 0x0000000500117224 */ /* 0x000fe200078e0211 */
[----:B------:R-:W-:Y:S01]  /*cb00*/  STL [R1+0x150], R3 ;  /* 0x0001500301007387 */ /* 0x000fe20000100800 */
[----:B------:R-:W-:Y:S01]  /*cb10*/  IMAD.HI.U32 R5, R20, R9, RZ ;  /* 0x0000000914057227 */ /* 0x000fe200078e00ff */
[----:B------:R-:W-:-:S02]  /*cb20*/  ISETP.GE.AND P2, PT, R7, RZ, PT ;  /* 0x000000ff0700720c */ /* 0x000fc40003f46270 */
[----:B------:R0:W-:Y:S01]  /*cb30*/  STL [R1+0x154], R2 ;  /* 0x0001540201007387 */ /* 0x0001e20000100800 */
[--C-:B------:R-:W-:Y:S01]  /*cb40*/  @!P4 IMAD.IADD R8, R8, 0x1, -R0.reuse ;  /* 0x000000010808c824 */ /* 0x100fe200078e0a00 */
[----:B------:R-:W-:Y:S01]  /*cb50*/  IADD3 R7, R28, 0x19, RZ ;  /* 0x000000191c077810 */ /* 0x000fe20007ffe0ff */
[----:B------:R-:W-:Y:S01]  /*cb60*/  @!P5 IMAD.IADD R4, R4, 0x1, -R0 ;  /* 0x000000010404d824 */ /* 0x000fe200078e0a00 */
[----:B------:R-:W-:Y:S01]  /*cb70*/  ISETP.GT.U32.AND P5, PT, R0, R17, PT ;  /* 0x000000110000720c */ /* 0x000fe20003fa4070 */
[----:B------:R-:W-:Y:S01]  /*cb80*/  IMAD.HI.U32 R10, R20, R6, RZ ;  /* 0x00000006140a7227 */ /* 0x000fe200078e00ff */
[----:B------:R-:W-:Y:S02]  /*cb90*/  ISETP.GE.AND P4, PT, R7, RZ, PT ;  /* 0x000000ff0700720c */ /* 0x000fe40003f86270 */
[----:B------:R-:W-:Y:S01]  /*cba0*/  IABS R7, R7 ;  /* 0x0000000700077213 */ /* 0x000fe20000000000 */
[----:B------:R-:W-:Y:S01]  /*cbb0*/  IMAD.MOV R5, RZ, RZ, -R5 ;  /* 0x000000ffff057224 */ /* 0x000fe200078e0a05 */
[----:B------:R-:W-:Y:S01]  /*cbc0*/  IADD3 R16, R28, 0x17, RZ ;  /* 0x000000171c107810 */ /* 0x000fe20007ffe0ff */
[----:B0-----:R-:W-:-:S02]  /*cbd0*/  IMAD.MOV.U32 R2, RZ, RZ, R8 ;  /* 0x000000ffff027224 */ /* 0x001fc400078e0008 */
[----:B------:R-:W-:Y:S02]  /*cbe0*/  IMAD.MOV R10, RZ, RZ, -R10 ;  /* 0x000000ffff0a7224 */ /* 0x000fe400078e0a0a */
[----:B------:R-:W-:Y:S02]  /*cbf0*/  @!P1 IMAD.MOV R2, RZ, RZ, -R2 ;  /* 0x000000ffff029224 */ /* 0x000fe400078e0a02 */
[C---:B------:R-:W-:Y:S01]  /*cc00*/  IMAD R9, R0.reuse, R5, R9 ;  /* 0x0000000500097224 */ /* 0x040fe200078e0209 */
[----:B------:R-:W-:Y:S01]  /*cc10*/  IABS R5, R16 ;  /* 0x0000001000057213 */ /* 0x000fe20000000000 */
[----:B------:R-:W-:Y:S01]  /*cc20*/  @!P5 IMAD.IADD R17, R17, 0x1, -R0 ;  /* 0x000000011111d824 */ /* 0x000fe200078e0a00 */
[----:B------:R0:W-:Y:S01]  /*cc30*/  STL [R1+0x12c], R2 ;  /* 0x00012c0201007387 */ /* 0x0001e20000100800 */
[C---:B------:R-:W-:Y:S01]  /*cc40*/  IMAD R6, R0.reuse, R10, R6 ;  /* 0x0000000a00067224 */ /* 0x040fe200078e0206 */
[----:B------:R-:W-:Y:S01]  /*cc50*/  ISETP.GT.U32.AND P1, PT, R0, R9, PT ;  /* 0x000000090000720c */ /* 0x000fe20003f24070 */
[----:B------:R-:W-:Y:S01]  /*cc60*/  IMAD.HI.U32 R10, R20, R11, RZ ;  /* 0x0000000b140a7227 */ /* 0x000fe200078e00ff */
[----:B------:R-:W-:-:S03]  /*cc70*/  ISETP.GT.U32.AND P5, PT, R0, R17, PT ;  /* 0x000000110000720c */ /* 0x000fc60003fa4070 */
[----:B------:R-:W-:-:S04]  /*cc80*/  IMAD.HI.U32 R18, R20, R7, RZ ;  /* 0x0000000714127227 */ /* 0x000fc800078e00ff */
[----:B0-----:R-:W-:Y:S01]  /*cc90*/  IMAD.MOV.U32 R2, RZ, RZ, R4 ;  /* 0x000000ffff027224 */ /* 0x001fe200078e0004 */
[----:B------:R-:W-:Y:S01]  /*cca0*/  IABS R4, R15 ;  /* 0x0000000f00047213 */ /* 0x000fe20000000000 */
[----:B------:R-:W-:Y:S02]  /*ccb0*/  IMAD.MOV R10, RZ, RZ, -R10 ;  /* 0x000000ffff0a7224 */ /* 0x000fe400078e0a0a */
[----:B------:R-:W-:Y:S01]  /*ccc0*/  @!P6 IMAD.MOV R2, RZ, RZ, -R2 ;  /* 0x000000ffff02e224 */ /* 0x000fe200078e0a02 */
[----:B------:R-:W-:Y:S01]  /*ccd0*/  ISETP.GT.U32.AND P6, PT, R0, R6, PT ;  /* 0x000000060000720c */ /* 0x000fe20003fc4070 */
[--C-:B------:R-:W-:Y:S02]  /*cce0*/  @!P5 IMAD.IADD R17, R17, 0x1, -R0.reuse ;  /* 0x000000011111d824 */ /* 0x100fe400078e0a00 */
[----:B------:R-:W-:Y:S01]  /*ccf0*/  @!P1 IMAD.IADD R9, R9, 0x1, -R0 ;  /* 0x0000000109099824 */ /* 0x000fe200078e0a00 */
[----:B------:R0:W-:Y:S01]  /*cd00*/  STL [R1+0x128], R2 ;  /* 0x0001280201007387 */ /* 0x0001e20000100800 */
[----:B------:R-:W-:-:S02]  /*cd10*/  IMAD.MOV R18, RZ, RZ, -R18 ;  /* 0x000000ffff127224 */ /* 0x000fc400078e0a12 */
[C---:B------:R-:W-:Y:S01]  /*cd20*/  IMAD R11, R0.reuse, R10, R11 ;  /* 0x0000000a000b7224 */ /* 0x040fe200078e020b */
[----:B------:R-:W-:Y:S01]  /*cd30*/  ISETP.GT.U32.AND P1, PT, R0, R9, PT ;  /* 0x000000090000720c */ /* 0x000fe20003f24070 */
[----:B------:R-:W-:Y:S01]  /*cd40*/  IMAD.MOV.U32 R13, RZ, RZ, R17 ;  /* 0x000000ffff0d7224 */ /* 0x000fe200078e0011 */
[----:B------:R-:W-:Y:S01]  /*cd50*/  IADD3 R10, R28, 0x14, RZ ;  /* 0x000000141c0a7810 */ /* 0x000fe20007ffe0ff */
[----:B------:R-:W-:-:S03]  /*cd60*/  IMAD.HI.U32 R8, R20, R5, RZ ;  /* 0x0000000514087227 */ /* 0x000fc600078e00ff */
[----:B------:R-:W-:Y:S01]  /*cd70*/  IABS R17, R10 ;  /* 0x0000000a00117213 */ /* 0x000fe20000000000 */
[----:B------:R-:W-:Y:S02]  /*cd80*/  @!P6 IMAD.IADD R6, R6, 0x1, -R0 ;  /* 0x000000010606e824 */ /* 0x000fe400078e0a00 */
[C---:B------:R-:W-:Y:S02]  /*cd90*/  IMAD R7, R0.reuse, R18, R7 ;  /* 0x0000001200077224 */ /* 0x040fe400078e0207 */
[----:B------:R-:W-:Y:S01]  /*cda0*/  @!P0 IMAD.MOV R13, RZ, RZ, -R13 ;  /* 0x000000ffff0d8224 */ /* 0x000fe200078e0a0d */
[C---:B------:R-:W-:Y:S01]  /*cdb0*/  ISETP.GT.U32.AND P6, PT, R0.reuse, R6, PT ;  /* 0x000000060000720c */ /* 0x040fe20003fc4070 */
[----:B------:R-:W-:Y:S01]  /*cdc0*/  IMAD.MOV R8, RZ, RZ, -R8 ;  /* 0x000000ffff087224 */ /* 0x000fe200078e0a08 */
[----:B------:R-:W-:Y:S01]  /*cdd0*/  ISETP.GT.U32.AND P0, PT, R0, R11, PT ;  /* 0x0000000b0000720c */ /* 0x000fe20003f04070 */
[----:B------:R-:W-:Y:S01]  /*cde0*/  IMAD.HI.U32 R19, R20, R4, RZ ;  /* 0x0000000414137227 */ /* 0x000fe200078e00ff */
[C---:B------:R-:W-:Y:S01]  /*cdf0*/  ISETP.GT.U32.AND P5, PT, R0.reuse, R7, PT ;  /* 0x000000070000720c */ /* 0x040fe20003fa4070 */
[----:B------:R-:W-:Y:S02]  /*ce00*/  STL [R1+0x20f8], R13 ;  /* 0x0020f80d01007387 */ /* 0x000fe40000100800 */
[----:B------:R-:W-:Y:S01]  /*ce10*/  IMAD R5, R0, R8, R5 ;  /* 0x0000000800057224 */ /* 0x000fe200078e0205 */
[----:B------:R-:W-:Y:S01]  /*ce20*/  IADD3 R8, R28, 0x15, RZ ;  /* 0x000000151c087810 */ /* 0x000fe20007ffe0ff */
[----:B------:R-:W-:-:S02]  /*ce30*/  IMAD.MOV R19, RZ, RZ, -R19 ;  /* 0x000000ffff137224 */ /* 0x000fc400078e0a13 */
[----:B------:R-:W-:Y:S01]  /*ce40*/  @!P1 IMAD.IADD R9, R9, 0x1, -R0 ;  /* 0x0000000109099824 */ /* 0x000fe200078e0a00 */
[C---:B------:R-:W-:Y:S01]  /*ce50*/  ISETP.GT.U32.AND P1, PT, R0.reuse, R5, PT ;  /* 0x000000050000720c */ /* 0x040fe20003f24070 */
[----:B------:R-:W-:Y:S01]  /*ce60*/  IMAD R4, R0, R19, R4 ;  /* 0x0000001300047224 */ /* 0x000fe200078e0204 */
[----:B------:R-:W-:Y:S01]  /*ce70*/  IABS R18, R8 ;  /* 0x0000000800127213 */ /* 0x000fe20000000000 */
[----:B------:R-:W-:Y:S02]  /*ce80*/  IMAD.MOV.U32 R12, RZ, RZ, R9 ;  /* 0x000000ffff0c7224 */ /* 0x000fe400078e0009 */
[--C-:B------:R-:W-:Y:S01]  /*ce90*/  @!P6 IMAD.IADD R6, R6, 0x1, -R0.reuse ;  /* 0x000000010606e824 */ /* 0x100fe200078e0a00 */
[----:B------:R-:W-:Y:S01]  /*cea0*/  ISETP.GT.U32.AND P6, PT, R0, R4, PT ;  /* 0x000000040000720c */ /* 0x000fe20003fc4070 */
[--C-:B------:R-:W-:Y:S01]  /*ceb0*/  @!P0 IMAD.IADD R11, R11, 0x1, -R0.reuse ;  /* 0x000000010b0b8824 */ /* 0x100fe200078e0a00 */
[----:B------:R-:W-:Y:S01]  /*cec0*/  ISETP.GE.AND P0, PT, R14, RZ, PT ;  /* 0x000000ff0e00720c */ /* 0x000fe20003f06270 */
[----:B------:R-:W-:-:S02]  /*ced0*/  @!P5 IMAD.IADD R7, R7, 0x1, -R0 ;  /* 0x000000010707d824 */ /* 0x000fc400078e0a00 */
[----:B------:R-:W-:Y:S01]  /*cee0*/  @!P3 IMAD.MOV R12, RZ, RZ, -R12 ;  /* 0x000000ffff0cb224 */ /* 0x000fe200078e0a0c */
[----:B------:R-:W-:Y:S01]  /*cef0*/  ISETP.GT.U32.AND P3, PT, R0, R11, PT ;  /* 0x0000000b0000720c */ /* 0x000fe20003f64070 */
[----:B------:R-:W-:Y:S01]  /*cf00*/  IMAD.HI.U32 R19, R20, R18, RZ ;  /* 0x0000001214137227 */ /* 0x000fe200078e00ff */
[----:B------:R-:W-:Y:S02]  /*cf10*/  ISETP.GT.U32.AND P5, PT, R0, R7, PT ;  /* 0x000000070000720c */ /* 0x000fe40003fa4070 */
[----:B------:R-:W-:Y:S01]  /*cf20*/  STL [R1+0x20fc], R12 ;  /* 0x0020fc0c01007387 */ /* 0x000fe20000100800 */
[----:B------:R-:W-:-:S04]  /*cf30*/  IMAD.HI.U32 R9, R20, R17, RZ ;  /* 0x0000001114097227 */ /* 0x000fc800078e00ff */
[----:B------:R-:W-:Y:S02]  /*cf40*/  IMAD.MOV R19, RZ, RZ, -R19 ;  /* 0x000000ffff137224 */ /* 0x000fe400078e0a13 */
[----:B------:R-:W-:Y:S01]  /*cf50*/  @!P1 IMAD.IADD R5, R5, 0x1, -R0 ;  /* 0x0000000105059824 */ /* 0x000fe200078e0a00 */
[----:B------:R-:W-:Y:S01]  /*cf60*/  ISETP.GE.AND P1, PT, R15, RZ, PT ;  /* 0x000000ff0f00720c */ /* 0x000fe20003f26270 */
[----:B------:R-:W-:Y:S02]  /*cf70*/  IMAD.MOV R14, RZ, RZ, -R9 ;  /* 0x000000ffff0e7224 */ /* 0x000fe400078e0a09 */
[----:B------:R-:W-:Y:S01]  /*cf80*/  IMAD R9, R0, R19, R18 ;  /* 0x0000001300097224 */ /* 0x000fe200078e0212 */
[----:B------:R-:W-:Y:S01]  /*cf90*/  IADD3 R18, R28, 0xc, RZ ;  /* 0x0000000c1c127810 */ /* 0x000fe20007ffe0ff */
[--C-:B------:R-:W-:Y:S01]  /*cfa0*/  @!P6 IMAD.IADD R4, R4, 0x1, -R0.reuse ;  /* 0x000000010404e824 */ /* 0x100fe200078e0a00 */
[C---:B------:R-:W-:Y:S01]  /*cfb0*/  ISETP.GT.U32.AND P6, PT, R0.reuse, R5, PT ;  /* 0x000000050000720c */ /* 0x040fe20003fc4070 */
[--C-:B------:R-:W-:Y:S01]  /*cfc0*/  @!P3 IMAD.IADD R11, R11, 0x1, -R0.reuse ;  /* 0x000000010b0bb824 */ /* 0x100fe200078e0a00 */
[----:B------:R-:W-:Y:S01]  /*cfd0*/  ISETP.GT.U32.AND P3, PT, R0, R9, PT ;  /* 0x000000090000720c */ /* 0x000fe20003f64070 */
[----:B------:R-:W-:Y:S01]  /*cfe0*/  @!P5 IMAD.IADD R7, R7, 0x1, -R0 ;  /* 0x000000010707d824 */ /* 0x000fe200078e0a00 */
[----:B------:R-:W-:Y:S01]  /*cff0*/  ISETP.GE.AND P5, PT, R16, RZ, PT ;  /* 0x000000ff1000720c */ /* 0x000fe20003fa6270 */
[----:B------:R-:W-:Y:S01]  /*d000*/  IMAD R17, R0, R14, R17 ;  /* 0x0000000e00117224 */ /* 0x000fe200078e0211 */
[----:B------:R-:W-:Y:S01]  /*d010*/  IADD3 R14, R28, 0x13, RZ ;  /* 0x000000131c0e7810 */ /* 0x000fe20007ffe0ff */
[----:B------:R-:W-:Y:S01]  /*d020*/  @!P2 IMAD.MOV R6, RZ, RZ, -R6 ;  /* 0x000000ffff06a224 */ /* 0x000fe200078e0a06 */
[----:B------:R-:W-:Y:S01]  /*d030*/  ISETP.GT.U32.AND P2, PT, R0, R4, PT ;  /* 0x000000040000720c */ /* 0x000fe20003f44070 */
[----:B------:R-:W-:Y:S01]  /*d040*/  @!P4 IMAD.MOV R7, RZ, RZ, -R7 ;  /* 0x000000ffff07c224 */ /* 0x000fe200078e0a07 */
[----:B------:R-:W-:Y:S01]  /*d050*/  ISETP.GE.AND P4, PT, R8, RZ, PT ;  /* 0x000000ff0800720c */ /* 0x000fe20003f86270 */
[----:B------:R-:W-:Y:S01]  /*d060*/  IMAD.MOV.U32 R3, RZ, RZ, R11 ;  /* 0x000000ffff037224 */ /* 0x000fe200078e000b */
[----:B------:R-:W-:Y:S01]  /*d070*/  IABS R15, R14 ;  /* 0x0000000e000f7213 */ /* 0x000fe20000000000 */
[--C-:B------:R-:W-:Y:S01]  /*d080*/  @!P6 IMAD.IADD R5, R5, 0x1, -R0.reuse ;  /* 0x000000010505e824 */ /* 0x100fe200078e0a00 */
[----:B------:R-:W-:Y:S01]  /*d090*/  IADD3 R8, R28, 0x12, RZ ;  /* 0x000000121c087810 */ /* 0x000fe20007ffe0ff */
[----:B------:R-:W-:Y:S01]  /*d0a0*/  @!P3 IMAD.IADD R9, R9, 0x1, -R0 ;  /* 0x000000010909b824 */ /* 0x000fe200078e0a00 */
[----:B------:R-:W-:Y:S01]  /*d0b0*/  ISETP.GE.AND P6, PT, R10, RZ, PT ;  /* 0x000000ff0a00720c */ /* 0x000fe20003fc6270 */
[----:B0-----:R-:W-:Y:S01]  /*d0c0*/  IMAD.MOV.U32 R2, RZ, RZ, R5 ;  /* 0x000000ffff027224 */ /* 0x001fe200078e0005 */
[----:B------:R-:W-:Y:S01]  /*d0d0*/  IABS R10, R8 ;  /* 0x00000008000a7213 */ /* 0x000fe20000000000 */
[----:B------:R-:W-:Y:S01]  /*d0e0*/  IMAD.HI.U32 R11, R20, R15, RZ ;  /* 0x0000000f140b7227 */ /* 0x000fe200078e00ff */
[----:B------:R-:W-:Y:S01]  /*d0f0*/  STL [R1+0x2100], R6 ;  /* 0x0021000601007387 */ /* 0x000fe20000100800 */
[----:B------:R-:W-:-:S02]  /*d100*/  ISETP.GE.AND P3, PT, R8, RZ, PT ;  /* 0x000000ff0800720c */ /* 0x000fc40003f66270 */
[----:B------:R-:W-:Y:S01]  /*d110*/  @!P0 IMAD.MOV R3, RZ, RZ, -R3 ;  /* 0x000000ffff038224 */ /* 0x000fe200078e0a03 */
[----:B------:R-:W-:Y:S01]  /*d120*/  STL [R1+0x2104], R7 ;  /* 0x0021040701007387 */ /* 0x000fe20000100800 */
[----:B------:R-:W-:Y:S01]  /*d130*/  @!P5 IMAD.MOV R2, RZ, RZ, -R2 ;  /* 0x000000ffff02d224 */ /* 0x000fe200078e0a02 */
[----:B------:R-:W-:Y:S01]  /*d140*/  ISETP.GT.U32.AND P5, PT, R0, R9, PT ;  /* 0x000000090000720c */ /* 0x000fe20003fa4070 */
[----:B------:R-:W-:Y:S01]  /*d150*/  @!P2 IMAD.IADD R4, R4, 0x1, -R0 ;  /* 0x000000010404a824 */ /* 0x000fe200078e0a00 */
[----:B------:R-:W-:Y:S01]  /*d160*/  STL [R1+0x2108], R3 ;  /* 0x0021080301007387 */ /* 0x000fe20000100800 */
[----:B------:R-:W-:Y:S01]  /*d170*/  IMAD.MOV R11, RZ, RZ, -R11 ;  /* 0x000000ffff0b7224 */ /* 0x000fe200078e0a0b */
[----:B------:R-:W-:Y:S01]  /*d180*/  ISETP.GT.U32.AND P0, PT, R0, R17, PT ;  /* 0x000000110000720c */ /* 0x000fe20003f04070 */
[----:B------:R-:W-:Y:S01]  /*d190*/  IMAD.HI.U32 R5, R20, R10, RZ ;  /* 0x0000000a14057227 */ /* 0x000fe200078e00ff */
[----:B------:R0:W-:Y:S01]  /*d1a0*/  STL [R1+0x38], R2 ;  /* 0x0000380201007387 */ /* 0x0001e20000100800 */
[----:B------:R-:W-:-:S02]  /*d1b0*/  ISETP.GE.AND P2, PT, R14, RZ, PT ;  /* 0x000000ff0e00720c */ /* 0x000fc40003f46270 */
[----:B------:R-:W-:Y:S01]  /*d1c0*/  IMAD R8, R0, R11, R15 ;  /* 0x0000000b00087224 */ /* 0x000fe200078e020f */
[----:B------:R-:W-:Y:S01]  /*d1d0*/  IABS R19, R18 ;  /* 0x0000001200137213 */ /* 0x000fe20000000000 */
[----:B------:R-:W-:Y:S01]  /*d1e0*/  IMAD.MOV R5, RZ, RZ, -R5 ;  /* 0x000000ffff057224 */ /* 0x000fe200078e0a05 */
[C---:B------:R-:W-:Y:S01]  /*d1f0*/  IADD3 R11, R28.reuse, 0x10, RZ ;  /* 0x000000101c0b7810 */ /* 0x040fe20007ffe0ff */
[----:B------:R-:W-:Y:S01]  /*d200*/  @!P5 IMAD.IADD R9, R9, 0x1, -R0 ;  /* 0x000000010909d824 */ /* 0x000fe200078e0a00 */
[----:B------:R-:W-:Y:S01]  /*d210*/  IADD3 R14, R28, 0x11, RZ ;  /* 0x000000111c0e7810 */ /* 0x000fe20007ffe0ff */
[----:B0-----:R-:W-:Y:S02]  /*d220*/  IMAD.MOV.U32 R2, RZ, RZ, R4 ;  /* 0x000000ffff027224 */ /* 0x001fe400078e0004 */
[----:B------:R-:W-:Y:S01]  /*d230*/  IMAD R4, R0, R5, R10 ;  /* 0x0000000500047224 */ /* 0x000fe200078e020a */
[----:B------:R-:W-:Y:S01]  /*d240*/  IADD3 R10, R28, 0xf, RZ ;  /* 0x0000000f1c0a7810 */ /* 0x000fe20007ffe0ff */
[----:B------:R-:W-:Y:S01]  /*d250*/  @!P1 IMAD.MOV R2, RZ, RZ, -R2 ;  /* 0x000000ffff029224 */ /* 0x000fe200078e0a02 */
[C---:B------:R-:W-:Y:S01]  /*d260*/  ISETP.GT.U32.AND P1, PT, R0.reuse, R8, PT ;  /* 0x000000080000720c */ /* 0x040fe20003f24070 */
[----:B------:R-:W-:Y:S01]  /*d270*/  @!P0 IMAD.IADD R17, R17, 0x1, -R0 ;  /* 0x0000000111118824 */ /* 0x000fe200078e0a00 */
[----:B------:R-:W-:-:S02]  /*d280*/  ISETP.GT.U32.AND P5, PT, R0, R4, PT ;  /* 0x000000040000720c */ /* 0x000fc40003fa4070 */
[----:B------:R0:W-:Y:S01]  /*d290*/  STL [R1+0x9c], R2 ;  /* 0x00009c0201007387 */ /* 0x0001e20000100800 */
[----:B------:R-:W-:Y:S02]  /*d2a0*/  IABS R16, R10 ;  /* 0x0000000a00107213 */ /* 0x000fe40000000000 */
[----:B------:R-:W-:Y:S02]  /*d2b0*/  ISETP.GT.U32.AND P0, PT, R0, R17, PT ;  /* 0x000000110000720c */ /* 0x000fe40003f04070 */
[----:B------:R-:W-:Y:S02]  /*d2c0*/  IABS R5, R11 ;  /* 0x0000000b00057213 */ /* 0x000fe40000000000 */
[----:B------:R-:W-:Y:S02]  /*d2d0*/  IABS R15, R14 ;  /* 0x0000000e000f7213 */ /* 0x000fe40000000000 */
[--C-:B------:R-:W-:Y:S01]  /*d2e0*/  @!P1 IMAD.IADD R8, R8, 0x1, -R0.reuse ;  /* 0x0000000108089824 */ /* 0x100fe200078e0a00 */
[----:B------:R-:W-:Y:S01]  /*d2f0*/  ISETP.GE.AND P1, PT, R11, RZ, PT ;  /* 0x000000ff0b00720c */ /* 0x000fe20003f26270 */
[----:B------:R-:W-:-:S02]  /*d300*/  @!P5 IMAD.IADD R4, R4, 0x1, -R0 ;  /* 0x000000010404d824 */ /* 0x000fc400078e0a00 */
[----:B0-----:R-:W-:Y:S01]  /*d310*/  IMAD.MOV.U32 R2, RZ, RZ, R9 ;  /* 0x000000ffff027224 */ /* 0x001fe200078e0009 */
[----:B------:R-:W-:Y:S01]  /*d320*/  ISETP.GT.U32.AND P5, PT, R0, R8, PT ;  /* 0x000000080000720c */ /* 0x000fe20003fa4070 */
[----:B------:R-:W-:-:S04]  /*d330*/  IMAD.HI.U32 R9, R20, R16, RZ ;  /* 0x0000001014097227 */ /* 0x000fc800078e00ff */
[----:B------:R-:W-:Y:S01]  /*d340*/  @!P4 IMAD.MOV R2, RZ, RZ, -R2 ;  /* 0x000000ffff02c224 */ /* 0x000fe200078e0a02 */
[----:B------:R-:W-:Y:S01]  /*d350*/  ISETP.GT.U32.AND P4, PT, R0, R4, PT ;  /* 0x000000040000720c */ /* 0x000fe20003f84070 */
[----:B------:R-:W-:Y:S01]  /*d360*/  @!P0 IMAD.IADD R17, R17, 0x1, -R0 ;  /* 0x0000000111118824 */ /* 0x000fe200078e0a00 */
[----:B------:R-:W-:Y:S01]  /*d370*/  ISETP.GE.AND P0, PT, R14, RZ, PT ;  /* 0x000000ff0e00720c */ /* 0x000fe20003f06270 */
[----:B------:R-:W-:Y:S01]  /*d380*/  IMAD.MOV R9, RZ, RZ, -R9 ;  /* 0x000000ffff097224 */ /* 0x000fe200078e0a09 */
[----:B------:R0:W-:Y:S01]  /*d390*/  STL [R1+0x8c], R2 ;  /* 0x00008c0201007387 */ /* 0x0001e20000100800 */
[----:B------:R-:W-:-:S04]  /*d3a0*/  IMAD.HI.U32 R11, R20, R5, RZ ;  /* 0x00000005140b7227 */ /* 0x000fc800078e00ff */
[----:B------:R-:W-:Y:S02]  /*d3b0*/  @!P5 IMAD.IADD R8, R8, 0x1, -R0 ;  /* 0x000000010808d824 */ /* 0x000fe400078e0a00 */
[----:B------:R-:W-:Y:S02]  /*d3c0*/  IMAD R16, R0, R9, R16 ;  /* 0x0000000900107224 */ /* 0x000fe400078e0210 */
[----:B------:R-:W-:Y:S02]  /*d3d0*/  IMAD.MOV.U32 R3, RZ, RZ, R8 ;  /* 0x000000ffff037224 */ /* 0x000fe400078e0008 */
[----:B0-----:R-:W-:Y:S01]  /*d3e0*/  IMAD.MOV.U32 R2, RZ, RZ, R17 ;  /* 0x000000ffff027224 */ /* 0x001fe200078e0011 */
[----:B------:R-:W-:Y:S01]  /*d3f0*/  IADD3 R17, R28, 0xe, RZ ;  /* 0x0000000e1c117810 */ /* 0x000fe20007ffe0ff */
[----:B------:R-:W-:Y:S02]  /*d400*/  @!P4 IMAD.IADD R4, R4, 0x1, -R0 ;  /* 0x000000010404c824 */ /* 0x000fe400078e0a00 */
[----:B------:R-:W-:Y:S01]  /*d410*/  @!P6 IMAD.MOV R2, RZ, RZ, -R2 ;  /* 0x000000ffff02e224 */ /* 0x000fe200078e0a02 */
[----:B------:R-:W-:Y:S01]  /*d420*/  ISETP.GE.AND P6, PT, R10, RZ, PT ;  /* 0x000000ff0a00720c */ /* 0x000fe20003fc6270 */
[----:B------:R-:W-:Y:S01]  /*d430*/  @!P2 IMAD.MOV R3, RZ, RZ, -R3 ;  /* 0x000000ffff03a224 */ /* 0x000fe200078e0a03 */
[----:B------:R-:W-:Y:S01]  /*d440*/  ISETP.GE.AND P2, PT, R17, RZ, PT ;  /* 0x000000ff1100720c */ /* 0x000fe20003f46270 */
[----:B------:R-:W-:Y:S01]  /*d450*/  IMAD.HI.U32 R9, R20, R19, RZ ;  /* 0x0000001314097227 */ /* 0x000fe200078e00ff */
[----:B------:R0:W-:Y:S01]  /*d460*/  STL [R1+0x5c], R2 ;  /* 0x00005c0201007387 */ /* 0x0001e20000100800 */
[----:B------:R-:W-:-:S02]  /*d470*/  IABS R17, R17 ;  /* 0x0000001100117213 */ /* 0x000fc40000000000 */
[----:B------:R-:W-:Y:S01]  /*d480*/  IMAD.MOV R9, RZ, RZ, -R9 ;  /* 0x000000ffff097224 */ /* 0x000fe200078e0a09 */
[----:B------:R1:W-:Y:S01]  /*d490*/  STL [R1+0x60], R3 ;  /* 0x0000600301007387 */ /* 0x0003e20000100800 */
[----:B------:R-:W-:Y:S02]  /*d4a0*/  IMAD.MOV R11, RZ, RZ, -R11 ;  /* 0x000000ffff0b7224 */ /* 0x000fe400078e0a0b */
[C---:B------:R-:W-:Y:S01]  /*d4b0*/  IMAD R19, R0.reuse, R9, R19 ;  /* 0x0000000900137224 */ /* 0x040fe200078e0213 */
[----:B------:R-:W-:Y:S01]  /*d4c0*/  IABS R9, R23 ;  /* 0x0000001700097213 */ /* 0x000fe20000000000 */
[----:B------:R-:W-:Y:S02]  /*d4d0*/  IMAD R5, R0, R11, R5 ;  /* 0x0000000b00057224 */ /* 0x000fe400078e0205 */
[----:B0-----:R-:W-:Y:S01]  /*d4e0*/  IMAD.MOV.U32 R2, RZ, RZ, R4 ;  /* 0x000000ffff027224 */ /* 0x001fe200078e0004 */
[----:B------:R-:W-:Y:S01]  /*d4f0*/  IABS R4, R21 ;  /* 0x0000001500047213 */ /* 0x000fe20000000000 */
[----:B------:R-:W-:Y:S01]  /*d500*/  IMAD.MOV.U32 R14, RZ, RZ, R15 ;  /* 0x000000ffff0e7224 */ /* 0x000fe200078e000f */
[----:B-1----:R-:W-:Y:S01]  /*d510*/  IADD3 R3, R28, 0xa, RZ ;  /* 0x0000000a1c037810 */ /* 0x002fe20007ffe0ff */
[----:B------:R-:W-:Y:S01]  /*d520*/  @!P3 IMAD.MOV R2, RZ, RZ, -R2 ;  /* 0x000000ffff02b224 */ /* 0x000fe200078e0a02 */
[----:B------:R-:W-:Y:S01]  /*d530*/  ISETP.GT.U32.AND P4, PT, R0, R5, PT ;  /* 0x000000050000720c */ /* 0x000fe20003f84070 */
[----:B------:R-:W-:Y:S01]  /*d540*/  IMAD.HI.U32 R15, R20, R14, RZ ;  /* 0x0000000e140f7227 */ /* 0x000fe200078e00ff */
[----:B------:R-:W-:-:S02]  /*d550*/  ISETP.GT.U32.AND P3, PT, R0, R16, PT ;  /* 0x000000100000720c */ /* 0x000fc40003f64070 */
[----:B------:R-:W-:Y:S01]  /*d560*/  STL [R1+0x68], R2 ;  /* 0x0000680201007387 */ /* 0x000fe20000100800 */
[----:B------:R-:W-:Y:S01]  /*d570*/  IMAD.MOV R15, RZ, RZ, -R15 ;  /* 0x000000ffff0f7224 */ /* 0x000fe200078e0a0f */
[----:B------:R-:W-:Y:S01]  /*d580*/  IABS R24, R3 ;  /* 0x0000000300187213 */ /* 0x000fe20000000000 */
[----:B------:R-:W-:Y:S01]  /*d590*/  IMAD.HI.U32 R22, R20, R17, RZ ;  /* 0x0000001114167227 */ /* 0x000fe200078e00ff */
[----:B------:R-:W-:Y:S03]  /*d5a0*/  STL [R1+0x20], R3 ;  /* 0x0000200301007387 */ /* 0x000fe60000100800 */
[----:B------:R-:W-:Y:S01]  /*d5b0*/  IMAD R10, R0, R15, R14 ;  /* 0x0000000f000a7224 */ /* 0x000fe200078e020e */
[----:B------:R0:W-:Y:S01]  /*d5c0*/  STL [R1+0x2150], R23 ;  /* 0x0021501701007387 */ /* 0x0001e20000100800 */
[--C-:B------:R-:W-:Y:S01]  /*d5d0*/  @!P4 IMAD.IADD R5, R5, 0x1, -R0.reuse ;  /* 0x000000010505c824 */ /* 0x100fe200078e0a00 */
[----:B------:R-:W-:Y:S01]  /*d5e0*/  IADD3 R14, R28, 0xd, RZ ;  /* 0x0000000d1c0e7810 */ /* 0x000fe20007ffe0ff */
[----:B------:R-:W-:Y:S01]  /*d5f0*/  @!P3 IMAD.IADD R16, R16, 0x1, -R0 ;  /* 0x000000011010b824 */ /* 0x000fe200078e0a00 */
[----:B------:R-:W-:Y:S01]  /*d600*/  ISETP.GT.U32.AND P5, PT, R0, R10, PT ;  /* 0x0000000a0000720c */ /* 0x000fe20003fa4070 */
[----:B------:R-:W-:Y:S01]  /*d610*/  IMAD.MOV R22, RZ, RZ, -R22 ;  /* 0x000000ffff167224 */ /* 0x000fe200078e0a16 */
[----:B------:R-:W-:Y:S01]  /*d620*/  IABS R15, R14 ;  /* 0x0000000e000f7213 */ /* 0x000fe20000000000 */
[----:B------:R-:W-:Y:S01]  /*d630*/  IMAD.HI.U32 R11, R20, R4, RZ ;  /* 0x00000004140b7227 */ /* 0x000fe200078e00ff */
[C---:B------:R-:W-:Y:S01]  /*d640*/  ISETP.GT.U32.AND P4, PT, R0.reuse, R5, PT ;  /* 0x000000050000720c */ /* 0x040fe20003f84070 */
[----:B0-----:R-:W2:Y:S01]  /*d650*/  LDL R23, [R1+0x390] ;  /* 0x0003900001177983 */ /* 0x001ea20000100800 */
[----:B------:R-:W-:Y:S01]  /*d660*/  ISETP.GT.U32.AND P3, PT, R0, R16, PT ;  /* 0x000000100000720c */ /* 0x000fe20003f64070 */
[----:B------:R-:W-:Y:S01]  /*d670*/  IMAD.HI.U32 R8, R20, R15, RZ ;  /* 0x0000000f14087227 */ /* 0x000fe200078e00ff */
[----:B------:R-:W-:-:S03]  /*d680*/  IADD3 R2, R28, 0x8, RZ ;  /* 0x000000081c027810 */ /* 0x000fc60007ffe0ff */
[----:B------:R-:W-:Y:S02]  /*d690*/  IMAD R17, R0, R22, R17 ;  /* 0x0000001600117224 */ /* 0x000fe400078e0211 */
[----:B------:R-:W-:Y:S02]  /*d6a0*/  IMAD.MOV R8, RZ, RZ, -R8 ;  /* 0x000000ffff087224 */ /* 0x000fe400078e0a08 */
[--C-:B------:R-:W-:Y:S02]  /*d6b0*/  @!P5 IMAD.IADD R10, R10, 0x1, -R0.reuse ;  /* 0x000000010a0ad824 */ /* 0x100fe400078e0a00 */
[--C-:B------:R-:W-:Y:S01]  /*d6c0*/  @!P4 IMAD.IADD R5, R5, 0x1, -R0.reuse ;  /* 0x000000010505c824 */ /* 0x100fe200078e0a00 */
[C---:B------:R-:W-:Y:S01]  /*d6d0*/  ISETP.GT.U32.AND P4, PT, R0.reuse, R17, PT ;  /* 0x000000110000720c */ /* 0x040fe20003f84070 */
[C---:B------:R-:W-:Y:S01]  /*d6e0*/  IMAD R15, R0.reuse, R8, R15 ;  /* 0x00000008000f7224 */ /* 0x040fe200078e020f */
[----:B------:R-:W-:Y:S01]  /*d6f0*/  ISETP.GT.U32.AND P5, PT, R0, R10, PT ;  /* 0x0000000a0000720c */ /* 0x000fe20003fa4070 */
[----:B------:R-:W-:-:S02]  /*d700*/  @!P3 IMAD.IADD R16, R16, 0x1, -R0 ;  /* 0x000000011010b824 */ /* 0x000fc400078e0a00 */
[----:B------:R-:W-:Y:S01]  /*d710*/  IMAD.MOV R11, RZ, RZ, -R11 ;  /* 0x000000ffff0b7224 */ /* 0x000fe200078e0a0b */
[----:B------:R-:W-:-:S03]  /*d720*/  ISETP.GT.U32.AND P3, PT, R0, R15, PT ;  /* 0x0000000f0000720c */ /* 0x000fc60003f64070 */
[----:B------:R-:W-:-:S04]  /*d730*/  IMAD R4, R0, R11, R4 ;  /* 0x0000000b00047224 */ /* 0x000fc800078e0204 */
[--C-:B------:R-:W-:Y:S02]  /*d740*/  @!P4 IMAD.IADD R17, R17, 0x1, -R0.reuse ;  /* 0x000000011111c824 */ /* 0x100fe400078e0a00 */
[----:B------:R-:W-:-:S04]  /*d750*/  @!P5 IMAD.IADD R10, R10, 0x1, -R0 ;  /* 0x000000010a0ad824 */ /* 0x000fc800078e0a00 */
[----:B------:R-:W-:Y:S01]  /*d760*/  @!P3 IMAD.IADD R15, R15, 0x1, -R0 ;  /* 0x000000010f0fb824 */ /* 0x000fe200078e0a00 */
[----:B------:R-:W-:Y:S01]  /*d770*/  ISETP.GT.U32.AND P3, PT, R0, R17, PT ;  /* 0x000000110000720c */ /* 0x000fe20003f64070 */
[----:B------:R-:W-:Y:S01]  /*d780*/  IMAD.HI.U32 R22, R20, R9, RZ ;  /* 0x0000000914167227 */ /* 0x000fe200078e00ff */
[----:B------:R-:W-:-:S03]  /*d790*/  IABS R8, R25 ;  /* 0x0000001900087213 */ /* 0x000fc60000000000 */
[----:B------:R-:W-:Y:S01]  /*d7a0*/  IMAD.HI.U32 R26, R20, R24, RZ ;  /* 0x00000018141a7227 */ /* 0x000fe200078e00ff */
[----:B------:R-:W-:Y:S02]  /*d7b0*/  ISETP.GT.U32.AND P4, PT, R0, R19, PT ;  /* 0x000000130000720c */ /* 0x000fe40003f84070 */
[----:B--2---:R-:W-:-:S05]  /*d7c0*/  IADD3 R13, R23, 0x6, RZ ;  /* 0x00000006170d7810 */ /* 0x004fca0007ffe0ff */
[----:B------:R-:W-:Y:S01]  /*d7d0*/  @!P3 IMAD.IADD R17, R17, 0x1, -R0 ;  /* 0x000000011111b824 */ /* 0x000fe200078e0a00 */
[C---:B------:R-:W-:Y:S01]  /*d7e0*/  ISETP.GT.U32.AND P3, PT, R0.reuse, R4, PT ;  /* 0x000000040000720c */ /* 0x040fe20003f64070 */
[----:B------:R-:W-:Y:S01]  /*d7f0*/  IMAD.MOV.U32 R3, RZ, RZ, R10 ;  /* 0x000000ffff037224 */ /* 0x000fe200078e000a */
[C---:B------:R-:W-:Y:S01]  /*d800*/  IADD3 R12, R23.reuse, 0x5, RZ ;  /* 0x00000005170c7810 */ /* 0x040fe20007ffe0ff */
[----:B------:R-:W-:Y:S01]  /*d810*/  IMAD.MOV R22, RZ, RZ, -R22 ;  /* 0x000000ffff167224 */ /* 0x000fe200078e0a16 */
[C---:B------:R-:W-:Y:S01]  /*d820*/  IADD3 R7, R23.reuse, 0x4, RZ ;  /* 0x0000000417077810 */ /* 0x040fe20007ffe0ff */
[----:B------:R-:W-:Y:S01]  /*d830*/  @!P0 IMAD.MOV R3, RZ, RZ, -R3 ;  /* 0x000000ffff038224 */ /* 0x000fe200078e0a03 */
[C---:B------:R-:W-:Y:S01]  /*d840*/  ISETP.GT.U32.AND P0, PT, R0.reuse, R15, PT ;  /* 0x0000000f0000720c */ /* 0x040fe20003f04070 */
[----:B------:R-:W-:Y:S01]  /*d850*/  IMAD R9, R0, R22, R9 ;  /* 0x0000001600097224 */ /* 0x000fe200078e0209 */
[----:B------:R-:W-:Y:S01]  /*d860*/  IADD3 R6, R23, 0x3, RZ ;  /* 0x0000000317067810 */ /* 0x000fe20007ffe0ff */
[----:B------:R-:W-:Y:S01]  /*d870*/  IMAD.HI.U32 R10, R20, R8, RZ ;  /* 0x00000008140a7227 */ /* 0x000fe200078e00ff */
[----:B------:R-:W-:-:S02]  /*d880*/  IABS R11, R2 ;  /* 0x00000002000b7213 */ /* 0x000fc40000000000 */
[----:B------:R-:W-:Y:S01]  /*d890*/  ISETP.GE.AND P5, PT, R14, RZ, PT ;  /* 0x000000ff0e00720c */ /* 0x000fe20003fa6270 */
[----:B------:R-:W-:Y:S01]  /*d8a0*/  @!P3 IMAD.IADD R4, R4, 0x1, -R0 ;  /* 0x000000010404b824 */ /* 0x000fe200078e0a00 */
[----:B------:R-:W-:Y:S01]  /*d8b0*/  ISETP.GT.U32.AND P3, PT, R0, R9, PT ;  /* 0x000000090000720c */ /* 0x000fe20003f64070 */
[----:B------:R-:W-:Y:S01]  /*d8c0*/  IMAD.MOV R10, RZ, RZ, -R10 ;  /* 0x000000ffff0a7224 */ /* 0x000fe200078e0a0a */
[----:B------:R-:W-:Y:S01]  /*d8d0*/  IABS R22, R13 ;  /* 0x0000000d00167213 */ /* 0x000fe20000000000 */
[----:B------:R-:W-:Y:S02]  /*d8e0*/  IMAD.MOV R26, RZ, RZ, -R26 ;  /* 0x000000ffff1a7224 */ /* 0x000fe400078e0a1a */
[----:B------:R-:W-:Y:S01]  /*d8f0*/  @!P0 IMAD.IADD R15, R15, 0x1, -R0 ;  /* 0x000000010f0f8824 */ /* 0x000fe200078e0a00 */
[----:B------:R-:W-:Y:S01]  /*d900*/  ISETP.GE.AND P0, PT, R18, RZ, PT ;  /* 0x000000ff1200720c */ /* 0x000fe20003f06270 */
[C---:B------:R-:W-:Y:S02]  /*d910*/  IMAD R8, R0.reuse, R10, R8 ;  /* 0x0000000a00087224 */ /* 0x040fe400078e0208 */
[----:B------:R-:W-:-:S02]  /*d920*/  IMAD R18, R0, R26, R24 ;  /* 0x0000001a00127224 */ /* 0x000fc400078e0218 */
[----:B------:R-:W-:Y:S01]  /*d930*/  IMAD.HI.U32 R26, R20, R22, RZ ;  /* 0x00000016141a7227 */ /* 0x000fe200078e00ff */
[----:B------:R-:W-:-:S03]  /*d940*/  IABS R27, R12 ;  /* 0x0000000c001b7213 */ /* 0x000fc60000000000 */
[----:B------:R-:W-:Y:S01]  /*d950*/  @!P3 IMAD.IADD R9, R9, 0x1, -R0 ;  /* 0x000000010909b824 */ /* 0x000fe200078e0a00 */
[----:B------:R-:W-:Y:S01]  /*d960*/  ISETP.GT.U32.AND P3, PT, R0, R8, PT ;  /* 0x000000080000720c */ /* 0x000fe20003f64070 */
[----:B------:R-:W-:-:S04]  /*d970*/  IMAD.MOV R26, RZ, RZ, -R26 ;  /* 0x000000ffff1a7224 */ /* 0x000fc800078e0a1a */
[----:B------:R-:W-:Y:S02]  /*d980*/  IMAD R22, R0, R26, R22 ;  /* 0x0000001a00167224 */ /* 0x000fe400078e0216 */
[----:B------:R-:W-:-:S04]  /*d990*/  IMAD.HI.U32 R26, R20, R27, RZ ;  /* 0x0000001b141a7227 */ /* 0x000fc800078e00ff */
[----:B------:R-:W-:Y:S02]  /*d9a0*/  IMAD.MOV R26, RZ, RZ, -R26 ;  /* 0x000000ffff1a7224 */ /* 0x000fe400078e0a1a */
[--C-:B------:R-:W-:Y:S01]  /*d9b0*/  @!P3 IMAD.IADD R8, R8, 0x1, -R0.reuse ;  /* 0x000000010808b824 */ /* 0x100fe200078e0a00 */
[----:B------:R-:W-:Y:S01]  /*d9c0*/  ISETP.GE.AND P3, PT, R21, RZ, PT ;  /* 0x000000ff1500720c */ /* 0x000fe20003f66270 */
[----:B------:R0:W-:Y:S01]  /*d9d0*/  STL [R1+0x24], R3 ;  /* 0x0000240301007387 */ /* 0x0001e20000100800 */
[----:B------:R-:W-:Y:S01]  /*d9e0*/  IMAD R21, R0, R26, R27 ;  /* 0x0000001a00157224 */ /* 0x000fe200078e021b */
[C---:B------:R-:W-:Y:S02]  /*d9f0*/  IADD3 R26, R23.reuse, 0x1, RZ ;  /* 0x00000001171a7810 */ /* 0x040fe40007ffe0ff */
[----:B0-----:R-:W-:Y:S02]  /*da00*/  IADD3 R3, R23, 0x2, RZ ;  /* 0x0000000217037810 */ /* 0x001fe40007ffe0ff */
[----:B------:R-:W2:Y:S01]  /*da10*/  LDL.LU R23, [R1+0x2150] ;  /* 0x0021500001177983 */ /* 0x000ea20000300800 */
[----:B------:R-:W-:-:S05]  /*da20*/  @!P4 IMAD.IADD R19, R19, 0x1, -R0 ;  /* 0x000000011313c824 */ /* 0x000fca00078e0a00 */
[----:B------:R-:W-:Y:S01]  /*da30*/  ISETP.GT.U32.AND P4, PT, R0, R19, PT ;  /* 0x000000130000720c */ /* 0x000fe20003f84070 */
[----:B------:R-:W-:-:S04]  /*da40*/  IMAD.HI.U32 R14, R20, R11, RZ ;  /* 0x0000000b140e7227 */ /* 0x000fc800078e00ff */
[----:B------:R-:W-:-:S08]  /*da50*/  IMAD.MOV R14, RZ, RZ, -R14 ;  /* 0x000000ffff0e7224 */ /* 0x000fd000078e0a0e */
[----:B------:R-:W-:Y:S01]  /*da60*/  @!P4 IMAD.IADD R19, R19, 0x1, -R0 ;  /* 0x000000011313c824 */ /* 0x000fe200078e0a00 */
[C---:B------:R-:W-:Y:S01]  /*da70*/  ISETP.GT.U32.AND P4, PT, R0.reuse, R18, PT ;  /* 0x000000120000720c */ /* 0x040fe20003f84070 */
[----:B------:R-:W-:Y:S01]  /*da80*/  IMAD R11, R0, R14, R11 ;  /* 0x0000000e000b7224 */ /* 0x000fe200078e020b */
[----:B------:R-:W-:-:S11]  /*da90*/  IABS R24, R7 ;  /* 0x0000000700187213 */ /* 0x000fd60000000000 */
[----:B------:R-:W-:Y:S01]  /*daa0*/  @!P4 IMAD.IADD R18, R18, 0x1, -R0 ;  /* 0x000000011212c824 */ /* 0x000fe200078e0a00 */
[----:B------:R-:W-:Y:S01]  /*dab0*/  ISETP.GT.U32.AND P4, PT, R0, R11, PT ;  /* 0x0000000b0000720c */ /* 0x000fe20003f84070 */
[----:B------:R-:W-:-:S04]  /*dac0*/  IMAD.HI.U32 R28, R20, R24, RZ ;  /* 0x00000018141c7227 */ /* 0x000fc800078e00ff */
[----:B------:R-:W-:-:S08]  /*dad0*/  IMAD.MOV R28, RZ, RZ, -R28 ;  /* 0x000000ffff1c7224 */ /* 0x000fd000078e0a1c */
[----:B------:R-:W-:Y:S01]  /*dae0*/  @!P4 IMAD.IADD R11, R11, 0x1, -R0 ;  /* 0x000000010b0bc824 */ /* 0x000fe200078e0a00 */
[C---:B------:R-:W-:Y:S01]  /*daf0*/  ISETP.GT.U32.AND P4, PT, R0.reuse, R22, PT ;  /* 0x000000160000720c */ /* 0x040fe20003f84070 */
[----:B------:R-:W-:Y:S02]  /*db00*/  IMAD R24, R0, R28, R24 ;  /* 0x0000001c00187224 */ /* 0x000fe400078e0218 */
[----:B------:R-:W3:Y:S01]  /*db10*/  LDL.LU R28, [R1+0x20] ;  /* 0x00002000011c7983 */ /* 0x000ee20000300800 */
[----:B------:R-:W-:-:S09]  /*db20*/  @!P6 IMAD.MOV R16, RZ, RZ, -R16 ;  /* 0x000000ffff10e224 */ /* 0x000fd200078e0a10 */
[----:B------:R-:W-:-:S05]  /*db30*/  @!P4 IMAD.IADD R22, R22, 0x1, -R0 ;  /* 0x000000011616c824 */ /* 0x000fca00078e0a00 */
[----:B------:R-:W-:Y:S01]  /*db40*/  ISETP.GT.U32.AND P6, PT, R0, R22, PT ;  /* 0x000000160000720c */ /* 0x000fe20003fc4070 */
[----:B------:R-:W-:Y:S02]  /*db50*/  @!P1 IMAD.MOV R5, RZ, RZ, -R5 ;  /* 0x000000ffff059224 */ /* 0x000fe400078e0a05 */
[----:B------:R-:W-:Y:S02]  /*db60*/  @!P2 IMAD.MOV R17, RZ, RZ, -R17 ;  /* 0x000000ffff11a224 */ /* 0x000fe400078e0a11 */
[----:B------:R-:W-:Y:S01]  /*db70*/  @!P5 IMAD.MOV R15, RZ, RZ, -R15 ;  /* 0x000000ffff0fd224 */ /* 0x000fe200078e0a0f */
[----:B------:R-:W-:Y:S01]  /*db80*/  STL [R1+0x210c], R5 ;  /* 0x00210c0501007387 */ /* 0x000fe20000100800 */
[----:B------:R-:W-:-:S03]  /*db90*/  @!P0 IMAD.MOV R19, RZ, RZ, -R19 ;  /* 0x000000ffff138224 */ /* 0x000fc600078e0a13 */
[----:B------:R-:W-:Y:S03]  /*dba0*/  STL [R1+0x2110], R16 ;  /* 0x0021101001007387 */ /* 0x000fe60000100800 */
[----:B------:R-:W-:Y:S01]  /*dbb0*/  @!P6 IMAD.IADD R22, R22, 0x1, -R0 ;  /* 0x000000011616e824 */ /* 0x000fe200078e0a00 */
[----:B------:R-:W-:Y:S04]  /*dbc0*/  STL [R1+0x2114], R17 ;  /* 0x0021141101007387 */ /* 0x000fe80000100800 */
[----:B------:R-:W-:Y:S04]  /*dbd0*/  STL [R1+0x2118], R15 ;  /* 0x0021180f01007387 */ /* 0x000fe80000100800 */
[----:B------:R-:W-:Y:S01]  /*dbe0*/  STL [R1+0x211c], R19 ;  /* 0x00211c1301007387 */ /* 0x000fe20000100800 */
[----:B--2---:R-:W-:-:S03]  /*dbf0*/  ISETP.GE.AND P6, PT, R23, RZ, PT ;  /* 0x000000ff1700720c */ /* 0x004fc60003fc6270 */
[----:B------:R-:W2:Y:S01]  /*dc00*/  LDL.LU R23, [R1+0xe8] ;  /* 0x0000e80001177983 */ /* 0x000ea20000300800 */
[----:B------:R-:W-:Y:S02]  /*dc10*/  IABS R14, R6 ;  /* 0x00000006000e7213 */ /* 0x000fe40000000000 */
[C---:B------:R-:W-:Y:S02]  /*dc20*/  ISETP.GT.U32.AND P1, PT, R0.reuse, R4, PT ;  /* 0x000000040000720c */ /* 0x040fe40003f24070 */
[----:B------:R-:W-:Y:S01]  /*dc30*/  ISETP.GT.U32.AND P2, PT, R0, R9, PT ;  /* 0x000000090000720c */ /* 0x000fe20003f44070 */
[----:B------:R-:W-:Y:S01]  /*dc40*/  IMAD.HI.U32 R29, R20, R14, RZ ;  /* 0x0000000e141d7227 */ /* 0x000fe200078e00ff */
[----:B------:R-:W-:-:S03]  /*dc50*/  IABS R10, R3 ;  /* 0x00000003000a7213 */ /* 0x000fc60000000000 */
[----:B------:R-:W-:Y:S01]  /*dc60*/  IMAD.MOV R29, RZ, RZ, -R29 ;  /* 0x000000ffff1d7224 */ /* 0x000fe200078e0a1d */
[----:B------:R-:W-:Y:S01]  /*dc70*/  ISETP.GT.U32.AND P4, PT, R0, R18, PT ;  /* 0x000000120000720c */ /* 0x000fe20003f84070 */
[----:B------:R-:W-:Y:S01]  /*dc80*/  IMAD.HI.U32 R27, R20, R10, RZ ;  /* 0x0000000a141b7227 */ /* 0x000fe200078e00ff */
[----:B------:R-:W-:-:S03]  /*dc90*/  ISETP.GT.U32.AND P0, PT, R0, R8, PT ;  /* 0x000000080000720c */ /* 0x000fc60003f04070 */
[----:B------:R-:W-:Y:S02]  /*dca0*/  IMAD R14, R0, R29, R14 ;  /* 0x0000001d000e7224 */ /* 0x000fe400078e020e */
[--C-:B------:R-:W-:Y:S01]  /*dcb0*/  @!P1 IMAD.IADD R4, R4, 0x1, -R0.reuse ;  /* 0x0000000104049824 */ /* 0x100fe200078e0a00 */
[C---:B------:R-:W-:Y:S01]  /*dcc0*/  ISETP.GT.U32.AND P1, PT, R0.reuse, R21, PT ;  /* 0x000000150000720c */ /* 0x040fe20003f24070 */
[----:B------:R-:W-:Y:S01]  /*dcd0*/  @!P2 IMAD.IADD R9, R9, 0x1, -R0 ;  /* 0x000000010909a824 */ /* 0x000fe200078e0a00 */
[C---:B------:R-:W-:Y:S01]  /*dce0*/  ISETP.GT.U32.AND P2, PT, R0.reuse, R14, PT ;  /* 0x0000000e0000720c */ /* 0x040fe20003f44070 */
[----:B------:R-:W-:Y:S01]  /*dcf0*/  IMAD.MOV R27, RZ, RZ, -R27 ;  /* 0x000000ffff1b7224 */ /* 0x000fe200078e0a1b */
[----:B------:R-:W-:-:S03]  /*dd00*/  ISETP.GT.U32.AND P5, PT, R0, R11, PT ;  /* 0x0000000b0000720c */ /* 0x000fc60003fa4070 */
[----:B------:R-:W-:Y:S01]  /*dd10*/  IMAD R10, R0, R27, R10 ;  /* 0x0000001b000a7224 */ /* 0x000fe200078e020a */
[----:B------:R-:W-:Y:S01]  /*dd20*/  IABS R27, R26 ;  /* 0x0000001a001b7213 */ /* 0x000fe20000000000 */
[--C-:B------:R-:W-:Y:S01]  /*dd30*/  @!P4 IMAD.IADD R18, R18, 0x1, -R0.reuse ;  /* 0x000000011212c824 */ /* 0x100fe200078e0a00 */
[----:B------:R-:W-:Y:S01]  /*dd40*/  ISETP.GT.U32.AND P4, PT, R0, R24, PT ;  /* 0x000000180000720c */ /* 0x000fe20003f84070 */
[--C-:B------:R-:W-:Y:S02]  /*dd50*/  @!P0 IMAD.IADD R8, R8, 0x1, -R0.reuse ;  /* 0x0000000108088824 */ /* 0x100fe400078e0a00 */
[--C-:B------:R-:W-:Y:S01]  /*dd60*/  @!P1 IMAD.IADD R21, R21, 0x1, -R0.reuse ;  /* 0x0000000115159824 */ /* 0x100fe200078e0a00 */
[----:B------:R-:W-:Y:S01]  /*dd70*/  ISETP.GE.AND P1, PT, R2, RZ, PT ;  /* 0x000000ff0200720c */ /* 0x000fe20003f26270 */
[----:B------:R-:W-:Y:S01]  /*dd80*/  IMAD.HI.U32 R20, R20, R27, RZ ;  /* 0x0000001b14147227 */ /* 0x000fe200078e00ff */
[----:B------:R-:W-:Y:S01]  /*dd90*/  ISETP.GT.U32.AND P0, PT, R0, R10, PT ;  /* 0x0000000a0000720c */ /* 0x000fe20003f04070 */
[----:B------:R-:W4:Y:S02]  /*dda0*/  LDL.LU R2, [R1+0x214c] ;  /* 0x00214c0001027983 */ /* 0x000f240000300800 */
[--C-:B------:R-:W-:Y:S01]  /*ddb0*/  @!P2 IMAD.IADD R14, R14, 0x1, -R0.reuse ;  /* 0x000000010e0ea824 */ /* 0x100fe200078e0a00 */
[----:B------:R-:W-:Y:S01]  /*ddc0*/  ISETP.GE.AND P2, PT, R13, RZ, PT ;  /* 0x000000ff0d00720c */ /* 0x000fe20003f46270 */
[----:B------:R-:W-:Y:S01]  /*ddd0*/  @!P5 IMAD.IADD R11, R11, 0x1, -R0 ;  /* 0x000000010b0bd824 */ /* 0x000fe200078e0a00 */
[----:B------:R-:W0:Y:S01]  /*dde0*/  S2R R13, SR_TID.X ;  /* 0x00000000000d7919 */ /* 0x000e220000002100 */
[----:B------:R-:W-:Y:S01]  /*ddf0*/  IMAD.MOV R20, RZ, RZ, -R20 ;  /* 0x000000ffff147224 */ /* 0x000fe200078e0a14 */
[----:B---3--:R-:W-:-:S03]  /*de00*/  ISETP.GE.AND P5, PT, R28, RZ, PT ;  /* 0x000000ff1c00720c */ /* 0x008fc60003fa6270 */
[----:B------:R-:W-:Y:S02]  /*de10*/  IMAD R20, R0, R20, R27 ;  /* 0x0000001400147224 */ /* 0x000fe400078e021b */
[--C-:B------:R-:W-:Y:S01]  /*de20*/  @!P4 IMAD.IADD R24, R24, 0x1, -R0.reuse ;  /* 0x000000011818c824 */ /* 0x100fe200078e0a00 */
[----:B------:R-:W-:Y:S01]  /*de30*/  ISETP.GE.AND P4, PT, R25, RZ, PT ;  /* 0x000000ff1900720c */ /* 0x000fe20003f86270 */
[----:B------:R-:W-:Y:S01]  /*de40*/  @!P1 IMAD.MOV R11, RZ, RZ, -R11 ;  /* 0x000000ffff0b9224 */ /* 0x000fe200078e0a0b */
[----:B------:R-:W-:Y:S01]  /*de50*/  ISETP.GT.U32.AND P1, PT, R0, R20, PT ;  /* 0x000000140000720c */ /* 0x000fe20003f24070 */
[----:B------:R-:W-:Y:S01]  /*de60*/  @!P0 IMAD.IADD R10, R10, 0x1, -R0 ;  /* 0x000000010a0a8824 */ /* 0x000fe200078e0a00 */
[----:B------:R-:W3:Y:S01]  /*de70*/  LDL.LU R25, [R1+0x2148] ;  /* 0x0021480001197983 */ /* 0x000ee20000300800 */
[----:B------:R-:W-:Y:S01]  /*de80*/  @!P3 IMAD.MOV R4, RZ, RZ, -R4 ;  /* 0x000000ffff04b224 */ /* 0x000fe200078e0a04 */
[C---:B------:R-:W-:Y:S01]  /*de90*/  ISETP.GT.U32.AND P3, PT, R0.reuse, R24, PT ;  /* 0x000000180000720c */ /* 0x040fe20003f64070 */
[----:B------:R-:W-:Y:S01]  /*dea0*/  @!P5 IMAD.MOV R18, RZ, RZ, -R18 ;  /* 0x000000ffff12d224 */ /* 0x000fe200078e0a12 */
[C---:B------:R-:W-:Y:S01]  /*deb0*/  ISETP.GT.U32.AND P5, PT, R0.reuse, R10, PT ;  /* 0x0000000a0000720c */ /* 0x040fe20003fa4070 */
[----:B------:R-:W-:Y:S01]  /*dec0*/  @!P6 IMAD.MOV R9, RZ, RZ, -R9 ;  /* 0x000000ffff09e224 */ /* 0x000fe200078e0a09 */
[----:B------:R-:W-:-:S03]  /*ded0*/  ISETP.GT.U32.AND P6, PT, R0, R14, PT ;  /* 0x0000000e0000720c */ /* 0x000fc60003fc4070 */
[----:B------:R-:W-:Y:S02]  /*dee0*/  @!P4 IMAD.MOV R8, RZ, RZ, -R8 ;  /* 0x000000ffff08c224 */ /* 0x000fe400078e0a08 */
[--C-:B------:R-:W-:Y:S01]  /*def0*/  @!P1 IMAD.IADD R20, R20, 0x1, -R0.reuse ;  /* 0x0000000114149824 */ /* 0x100fe200078e0a00 */
[----:B------:R-:W-:Y:S01]  /*df00*/  ISETP.GE.AND P1, PT, R26, RZ, PT ;  /* 0x000000ff1a00720c */ /* 0x000fe20003f26270 */
[C---:B0-----:R-:W-:Y:S01]  /*df10*/  IMAD.SHL.U32 R26, R13.reuse, 0x80, RZ ;  /* 0x000000800d1a7824 */ /* 0x041fe200078e00ff */
[C---:B------:R-:W-:Y:S01]  /*df20*/  LOP3.LUT R27, R13.reuse, 0x7, RZ, 0xc0, !PT ;  /* 0x000000070d1b7812 */ /* 0x040fe200078ec0ff */
[--C-:B------:R-:W-:Y:S01]  /*df30*/  @!P3 IMAD.IADD R24, R24, 0x1, -R0.reuse ;  /* 0x000000011818b824 */ /* 0x100fe200078e0a00 */
[----:B------:R-:W-:Y:S01]  /*df40*/  ISETP.GE.AND P3, PT, R6, RZ, PT ;  /* 0x000000ff0600720c */ /* 0x000fe20003f66270 */
[C---:B------:R-:W-:Y:S02]  /*df50*/  IMAD.SHL.U32 R29, R13.reuse, 0x2, RZ ;  /* 0x000000020d1d7824 */ /* 0x040fe400078e00ff */
[----:B------:R-:W-:Y:S01]  /*df60*/  @!P5 IMAD.IADD R10, R10, 0x1, -R0 ;  /* 0x000000010a0ad824 */ /* 0x000fe200078e0a00 */
[----:B------:R-:W-:Y:S01]  /*df70*/  LOP3.LUT P5, RZ, R13, 0x40, RZ, 0xc0, !PT ;  /* 0x000000400dff7812 */ /* 0x000fe200078ac0ff */
[----:B------:R-:W-:Y:S01]  /*df80*/  IMAD.SHL.U32 R6, R27, 0x10, RZ ;  /* 0x000000101b067824 */ /* 0x000fe200078e00ff */
[----:B------:R-:W-:-:S02]  /*df90*/  LOP3.LUT R26, R26, 0x3000, RZ, 0xc0, !PT ;  /* 0x000030001a1a7812 */ /* 0x000fc400078ec0ff */
[----:B------:R-:W-:Y:S01]  /*dfa0*/  LOP3.LUT R13, R13, 0x3f, RZ, 0xc0, !PT ;  /* 0x0000003f0d0d7812 */ /* 0x000fe200078ec0ff */
[----:B------:R0:W-:Y:S01]  /*dfb0*/  STL [R1+0x2120], R4 ;  /* 0x0021200401007387 */ /* 0x0001e20000100800 */
[----:B------:R-:W-:Y:S01]  /*dfc0*/  @!P6 IMAD.IADD R14, R14, 0x1, -R0 ;  /* 0x000000010e0ee824 */ /* 0x000fe200078e0a00 */
[----:B------:R-:W-:Y:S01]  /*dfd0*/  ISETP.GE.AND P6, PT, R3, RZ, PT ;  /* 0x000000ff0300720c */ /* 0x000fe20003fc6270 */
[----:B------:R-:W-:Y:S01]  /*dfe0*/  @!P2 IMAD.MOV R22, RZ, RZ, -R22 ;  /* 0x000000ffff16a224 */ /* 0x000fe200078e0a16 */
[----:B------:R-:W-:Y:S01]  /*dff0*/  SEL R28, RZ, 0x90, !P5 ;  /* 0x00000090ff1c7807 */ /* 0x000fe20006800000 */
[----:B------:R-:W-:Y:S01]  /*e000*/  IMAD.SHL.U32 R3, R13, 0x2, RZ ;  /* 0x000000020d037824 */ /* 0x000fe200078e00ff */
[----:B------:R-:W-:Y:S01]  /*e010*/  STL [R1+0x2124], R18 ;  /* 0x0021241201007387 */ /* 0x000fe20000100800 */
[C---:B0-----:R-:W-:Y:S02]  /*e020*/  IMAD R4, R27.reuse, 0x90, RZ ;  /* 0x000000901b047824 */ /* 0x041fe400078e02ff */
[----:B------:R-:W-:Y:S01]  /*e030*/  IMAD R27, R27, 0x200, R26 ;  /* 0x000002001b1b7824 */ /* 0x000fe200078e021a */
[----:B------:R-:W-:Y:S01]  /*e040*/  LOP3.LUT R26, R6, 0x30, R29, 0x78, !PT ;  /* 0x00000030061a7812 */ /* 0x000fe200078e781d */
[----:B------:R0:W-:Y:S04]  /*e050*/  STL [R1+0x212c], R9 ;  /* 0x00212c0901007387 */ /* 0x0001e80000100800 */
[----:B------:R-:W-:Y:S04]  /*e060*/  STL [R1+0x2130], R11 ;  /* 0x0021300b01007387 */ /* 0x000fe80000100800 */
[----:B------:R-:W-:Y:S04]  /*e070*/  STL [R1+0x2134], R8 ;  /* 0x0021340801007387 */ /* 0x000fe80000100800 */
[----:B------:R-:W-:Y:S04]  /*e080*/  STL [R1+0x2138], R22 ;  /* 0x0021381601007387 */ /* 0x000fe80000100800 */
[----:B0-----:R-:W5:Y:S04]  /*e090*/  LDL.LU R9, [R1+0xd4] ;  /* 0x0000d40001097983 */ /* 0x001f680000300800 */
[----:B------:R-:W3:Y:S01]  /*e0a0*/  LDL.LU R18, [R1+0xa0] ;  /* 0x0000a00001127983 */ /* 0x000ee20000300800 */
[----:B--2---:R-:W-:Y:S01]  /*e0b0*/  ISETP.GE.AND P4, PT, R23, RZ, PT ;  /* 0x000000ff1700720c */ /* 0x004fe20003f86270 */
[----:B------:R-:W-:-:S05]  /*e0c0*/  IMAD.MOV.U32 R23, RZ, RZ, 0xff ;  /* 0x000000ffff177424 */ /* 0x000fca00078e00ff */
[----:B------:R-:W-:-:S04]  /*e0d0*/  IADD3 R23, R23, c[0x0][0x180], RZ ;  /* 0x0000600017177a10 */ /* 0x000fc80007ffe0ff */
[----:B------:R-:W-:-:S04]  /*e0e0*/  SHF.R.S32.HI R5, RZ, 0x1f, R23 ;  /* 0x0000001fff057819 */ /* 0x000fc80000011417 */
[----:B------:R-:W-:Y:S02]  /*e0f0*/  LEA.HI R6, R5, R23, RZ, 0x8 ;  /* 0x0000001705067211 */ /* 0x000fe400078f40ff */
[----:B------:R-:W-:Y:S02]  /*e100*/  LOP3.LUT R5, R4, 0x10, R29, 0x78, !PT ;  /* 0x0000001004057812 */ /* 0x000fe400078e781d */
[----:B------:R-:W-:Y:S01]  /*e110*/  LOP3.LUT R4, R28, R3, RZ, 0x3c, !PT ;  /* 0x000000031c047212 */ /* 0x000fe200078e3cff */
[----:B------:R-:W-:-:S05]  /*e120*/  IMAD.IADD R3, R27, 0x1, R26 ;  /* 0x000000011b037824 */ /* 0x000fca00078e021a */
[----:B------:R0:W-:Y:S04]  /*e130*/  STL [R1+0x38c], R3 ;  /* 0x00038c0301007387 */ /* 0x0001e80000100800 */
[----:B------:R-:W2:Y:S04]  /*e140*/  LDL.LU R4, [R1+0x70] ;  /* 0x0000700001047983 */ /* 0x000ea80000300800 */
[----:B------:R-:W4:Y:S04]  /*e150*/  LDL.LU R19, [R1+0x64] ;  /* 0x0000640001137983 */ /* 0x000f280000300800 */
[----:B------:R-:W4:Y:S04]  /*e160*/  LDL.LU R15, [R1+0x48] ;  /* 0x00004800010f7983 */ /* 0x000f280000300800 */
[----:B------:R-:W4:Y:S04]  /*e170*/  LDL.LU R13, [R1+0x40] ;  /* 0x00004000010d7983 */ /* 0x000f280000300800 */
[----:B------:R-:W4:Y:S04]  /*e180*/  LDL.LU R5, [R1+0x3c] ;  /* 0x00003c0001057983 */ /* 0x000f280000300800 */
[----:B------:R-:W4:Y:S04]  /*e190*/  LDL.LU R17, [R1+0x30c] ;  /* 0x00030c0001117983 */ /* 0x000f280000300800 */
[----:B------:R-:W4:Y:S04]  /*e1a0*/  LDL.LU R16, [R1+0x35c] ;  /* 0x00035c0001107983 */ /* 0x000f280000300800 */
[----:B------:R-:W4:Y:S01]  /*e1b0*/  LDL.LU R23, [R1+0x36c] ;  /* 0x00036c0001177983 */ /* 0x000f220000300800 */
[----:B------:R-:W-:-:S03]  /*e1c0*/  ISETP.GT.U32.AND P0, PT, R0, R21, PT ;  /* 0x000000150000720c */ /* 0x000fc60003f04070 */
[----:B0-----:R-:W4:Y:S01]  /*e1d0*/  LDL.LU R3, [R1+0x370] ;  /* 0x0003700001037983 */ /* 0x001f220000300800 */
[----:B------:R-:W-:Y:S02]  /*e1e0*/  ISETP.GT.U32.AND P5, PT, R0, R20, PT ;  /* 0x000000140000720c */ /* 0x000fe40003fa4070 */
[----:B------:R-:W-:-:S07]  /*e1f0*/  ISETP.GE.AND P2, PT, R12, RZ, PT ;  /* 0x000000ff0c00720c */ /* 0x000fce0003f46270 */
[--C-:B------:R-:W-:Y:S01]  /*e200*/  @!P0 IMAD.IADD R21, R21, 0x1, -R0.reuse ;  /* 0x0000000115158824 */ /* 0x100fe200078e0a00 */
[----:B------:R-:W-:Y:S02]  /*e210*/  ISETP.GE.AND P0, PT, R7, RZ, PT ;  /* 0x000000ff0700720c */ /* 0x000fe40003f06270 */
[----:B------:R-:W4:Y:S04]  /*e220*/  LDL.LU R7, [R1+0x374] ;  /* 0x0003740001077983 */ /* 0x000f280000300800 */
[----:B------:R-:W4:Y:S04]  /*e230*/  LDL.LU R6, [R1+0x3ac] ;  /* 0x0003ac0001067983 */ /* 0x000f280000300800 */
[----:B------:R-:W4:Y:S01]  /*e240*/  LDL.LU R12, [R1+0x3b0] ;  /* 0x0003b000010c7983 */ /* 0x000f220000300800 */
[----:B------:R-:W-:Y:S01]  /*e250*/  @!P5 IMAD.IADD R20, R20, 0x1, -R0 ;  /* 0x000000011414d824 */ /* 0x000fe200078e0a00 */
[----:B------:R-:W-:Y:S01]  /*e260*/  ISETP.NE.AND P5, PT, RZ, c[0x0][0x17c], PT ;  /* 0x00005f00ff007a0c */ /* 0x000fe20003fa5270 */
[----:B------:R-:W-:Y:S01]  /*e270*/  @!P2 IMAD.MOV R21, RZ, RZ, -R21 ;  /* 0x000000ffff15a224 */ /* 0x000fe200078e0a15 */
[----:B------:R-:W-:Y:S01]  /*e280*/  LOP3.LUT R0, RZ, c[0x0][0x17c], RZ, 0x33, !PT ;  /* 0x00005f00ff007a12 */ /* 0x000fe200078e33ff */
[----:B------:R-:W-:-:S02]  /*e290*/  @!P0 IMAD.MOV R24, RZ, RZ, -R24 ;  /* 0x000000ffff188224 */ /* 0x000fc400078e0a18 */
[----:B------:R-:W-:Y:S01]  /*e2a0*/  @!P3 IMAD.MOV R14, RZ, RZ, -R14 ;  /* 0x000000ffff0eb224 */ /* 0x000fe200078e0a0e */
[----:B------:R-:W-:Y:S04]  /*e2b0*/  STL [R1+0x213c], R21 ;  /* 0x00213c1501007387 */ /* 0x000fe80000100800 */
[----:B------:R-:W-:Y:S04]  /*e2c0*/  STL [R1+0x2140], R24 ;  /* 0x0021401801007387 */ /* 0x000fe80000100800 */
[----:B------:R-:W-:Y:S01]  /*e2d0*/  STL [R1+0x2144], R14 ;  /* 0x0021440e01007387 */ /* 0x000fe20000100800 */
[----:B-----5:R-:W-:-:S02]  /*e2e0*/  SEL R9, R0, R9, !P5 ;  /* 0x0000000900097207 */ /* 0x020fc40006800000 */
[----:B---3--:R-:W-:-:S03]  /*e2f0*/  SEL R11, R0, R18, !P5 ;  /* 0x00000012000b7207 */ /* 0x008fc60006800000 */
[----:B------:R4:W-:Y:S04]  /*e300*/  STL [R1+0x418], R9 ;  /* 0x0004180901007387 */ /* 0x0009e80000100800 */
[----:B------:R-:W-:Y:S01]  /*e310*/  STL [R1+0x414], R11 ;  /* 0x0004140b01007387 */ /* 0x000fe20000100800 */
[C---:B--2---:R-:W-:Y:S02]  /*e320*/  SEL R8, R0.reuse, R4, !P5 ;  /* 0x0000000400087207 */ /* 0x044fe40006800000 */
[----:B----4-:R-:W-:-:S03]  /*e330*/  SEL R9, R0, R19, !P5 ;  /* 0x0000001300097207 */ /* 0x010fc60006800000 */
[----:B------:R0:W-:Y:S01]  /*e340*/  STL [R1+0x40c], R8 ;  /* 0x00040c0801007387 */ /* 0x0001e20000100800 */
[----:B------:R-:W-:-:S03]  /*e350*/  SEL R4, R0, R15, !P5 ;  /* 0x0000000f00047207 */ /* 0x000fc60006800000 */
[----:B------:R-:W-:Y:S01]  /*e360*/  STL [R1+0x400], R9 ;  /* 0x0004000901007387 */ /* 0x000fe20000100800 */
[----:B0-----:R-:W-:-:S03]  /*e370*/  SEL R8, R0, R13, !P5 ;  /* 0x0000000d00087207 */ /* 0x001fc60006800000 */
[----:B------:R-:W2:Y:S04]  /*e380*/  LDL.LU R13, [R1+0x3bc] ;  /* 0x0003bc00010d7983 */ /* 0x000ea80000300800 */
[----:B------:R0:W-:Y:S04]  /*e390*/  STL [R1+0x3fc], R4 ;  /* 0x0003fc0401007387 */ /* 0x0001e80000100800 */
[----:B------:R-:W-:Y:S04]  /*e3a0*/  STL [R1+0x3f8], R8 ;  /* 0x0003f80801007387 */ /* 0x000fe80000100800 */
[----:B------:R-:W3:Y:S01]  /*e3b0*/  LDL.LU R24, [R1+0x3c0] ;  /* 0x0003c00001187983 */ /* 0x000ee20000300800 */
[----:B0-----:R-:W-:-:S03]  /*e3c0*/  SEL R4, R0, R5, !P5 ;  /* 0x0000000500047207 */ /* 0x001fc60006800000 */
[----:B------:R-:W4:Y:S04]  /*e3d0*/  LDL.LU R21, [R1+0x3c4] ;  /* 0x0003c40001157983 */ /* 0x000f280000300800 */
[----:B------:R0:W-:Y:S04]  /*e3e0*/  STL [R1+0x3f0], R4 ;  /* 0x0003f00401007387 */ /* 0x0001e80000100800 */
[----:B------:R-:W5:Y:S04]  /*e3f0*/  LDL.LU R27, [R1+0x3b8] ;  /* 0x0003b800011b7983 */ /* 0x000f680000300800 */
[----:B------:R-:W5:Y:S04]  /*e400*/  LDL.LU R26, [R1+0x378] ;  /* 0x00037800011a7983 */ /* 0x000f680000300800 */
[----:B------:R-:W5:Y:S04]  /*e410*/  LDL.LU R28, [R1+0x3a4] ;  /* 0x0003a400011c7983 */ /* 0x000f680000300800 */
[----:B------:R-:W5:Y:S04]  /*e420*/  LDL.LU R29, [R1+0x3a8] ;  /* 0x0003a800011d7983 */ /* 0x000f680000300800 */
[----:B------:R-:W5:Y:S04]  /*e430*/  LDL.LU R19, [R1+0x37c] ;  /* 0x00037c0001137983 */ /* 0x000f680000300800 */
[----:B------:R-:W5:Y:S04]  /*e440*/  LDL.LU R15, [R1+0x398] ;  /* 0x00039800010f7983 */ /* 0x000f680000300800 */
[----:B------:R-:W5:Y:S01]  /*e450*/  LDL.LU R5, [R1+0x39c] ;  /* 0x00039c0001057983 */ /* 0x000f620000300800 */
[----:B------:R-:W-:-:S02]  /*e460*/  SEL R9, R0, R17, !P5 ;  /* 0x0000001100097207 */ /* 0x000fc40006800000 */
[----:B0-----:R-:W-:-:S03]  /*e470*/  SEL R4, R0, R23, !P5 ;  /* 0x0000001700047207 */ /* 0x001fc60006800000 */
[----:B------:R-:W-:Y:S04]  /*e480*/  STL [R1+0x3ec], R9 ;  /* 0x0003ec0901007387 */ /* 0x000fe80000100800 */
[----:B------:R-:W5:Y:S01]  /*e490*/  LDL.LU R23, [R1+0x3a0] ;  /* 0x0003a00001177983 */ /* 0x000f620000300800 */
[----:B------:R-:W-:-:S05]  /*e4a0*/  SEL R8, R0, R16, !P5 ;  /* 0x0000001000087207 */ /* 0x000fca0006800000 */
[----:B------:R0:W-:Y:S04]  /*e4b0*/  STL [R1+0x3e8], R8 ;  /* 0x0003e80801007387 */ /* 0x0001e80000100800 */
[----:B------:R1:W-:Y:S01]  /*e4c0*/  STL [R1+0x3e4], R4 ;  /* 0x0003e40401007387 */ /* 0x0003e20000100800 */
[----:B0-----:R-:W-:-:S03]  /*e4d0*/  SEL R8, R0, R3, !P5 ;  /* 0x0000000300087207 */ /* 0x001fc60006800000 */
[----:B------:R-:W5:Y:S01]  /*e4e0*/  LDL.LU R3, [R1+0x380] ;  /* 0x0003800001037983 */ /* 0x000f620000300800 */
[----:B-1----:R-:W-:-:S03]  /*e4f0*/  SEL R4, R0, R7, !P5 ;  /* 0x0000000700047207 */ /* 0x002fc60006800000 */
[----:B------:R0:W-:Y:S04]  /*e500*/  STL [R1+0x3e0], R8 ;  /* 0x0003e00801007387 */ /* 0x0001e80000100800 */
[----:B------:R-:W5:Y:S04]  /*e510*/  LDL.LU R7, [R1+0x388] ;  /* 0x0003880001077983 */ /* 0x000f680000300800 */
[----:B------:R1:W-:Y:S01]  /*e520*/  STL [R1+0x3dc], R4 ;  /* 0x0003dc0401007387 */ /* 0x0003e20000100800 */
[----:B0-----:R-:W-:-:S03]  /*e530*/  SEL R8, R0, R6, !P5 ;  /* 0x0000000600087207 */ /* 0x001fc60006800000 */
[----:B------:R-:W5:Y:S04]  /*e540*/  LDL.LU R6, [R1+0x368] ;  /* 0x0003680001067983 */ /* 0x000f680000300800 */
[----:B------:R0:W-:Y:S01]  /*e550*/  STL [R1+0x3d8], R8 ;  /* 0x0003d80801007387 */ /* 0x0001e20000100800 */
[----:B-1----:R-:W-:-:S03]  /*e560*/  SEL R4, R0, R12, !P5 ;  /* 0x0000000c00047207 */ /* 0x002fc60006800000 */
[----:B------:R-:W5:Y:S04]  /*e570*/  LDL.LU R22, [R1+0x364] ;  /* 0x0003640001167983 */ /* 0x000f680000300800 */
[----:B0-----:R-:W5:Y:S04]  /*e580*/  LDL.LU R8, [R1+0x360] ;  /* 0x0003600001087983 */ /* 0x001f680000300800 */
[----:B------:R0:W-:Y:S04]  /*e590*/  STL [R1+0x3d4], R4 ;  /* 0x0003d40401007387 */ /* 0x0001e80000100800 */
[----:B------:R-:W5:Y:S04]  /*e5a0*/  LDL.LU R11, [R1+0x358] ;  /* 0x00035800010b7983 */ /* 0x000f680000300800 */
[----:B------:R-:W5:Y:S04]  /*e5b0*/  LDL.LU R9, [R1+0x354] ;  /* 0x0003540001097983 */ /* 0x000f680000300800 */
[----:B------:R-:W5:Y:S04]  /*e5c0*/  LDL.LU R18, [R1+0x350] ;  /* 0x0003500001127983 */ /* 0x000f680000300800 */
[----:B0-----:R-:W5:Y:S04]  /*e5d0*/  LDL.LU R4, [R1+0x34c] ;  /* 0x00034c0001047983 */ /* 0x001f680000300800 */
[----:B------:R-:W5:Y:S04]  /*e5e0*/  LDL.LU R17, [R1+0x18] ;  /* 0x0000180001117983 */ /* 0x000f680000300800 */
[----:B------:R-:W5:Y:S04]  /*e5f0*/  LDL.LU R16, [R1+0x14] ;  /* 0x0000140001107983 */ /* 0x000f680000300800 */
[----:B------:R-:W5:Y:S01]  /*e600*/  LDL.LU R12, [R1] ;  /* 0x00000000010c7983 */ /* 0x000f620000300800 */
[----:B--2---:R-:W-:-:S03]  /*e610*/  SEL R14, R0, R13, !P5 ;  /* 0x0000000d000e7207 */ /* 0x004fc60006800000 */
[----:B------:R-:W2:Y:S04]  /*e620*/  LDL.LU R13, [R1+0x2f8] ;  /* 0x0002f800010d7983 */ /* 0x000ea80000300800 */
[----:B------:R4:W-:Y:S01]  /*e630*/  STL [R1+0x3d0], R14 ;  /* 0x0003d00e01007387 */ /* 0x0009e20000100800 */
[C---:B---3--:R-:W-:Y:S02]  /*e640*/  SEL R24, R0.reuse, R24, !P5 ;  /* 0x0000001800187207 */ /* 0x048fe40006800000 */
[----:B----4-:R-:W-:-:S03]  /*e650*/  SEL R14, R0, R21, !P5 ;  /* 0x00000015000e7207 */ /* 0x010fc60006800000 */
[----:B------:R0:W-:Y:S04]  /*e660*/  STL [R1+0x3cc], R24 ;  /* 0x0003cc1801007387 */ /* 0x0001e80000100800 */
[----:B------:R1:W-:Y:S01]  /*e670*/  STL [R1+0x3c8], R14 ;  /* 0x0003c80e01007387 */ /* 0x0003e20000100800 */
[C---:B-----5:R-:W-:Y:S02]  /*e680*/  SEL R21, R0.reuse, R27, !P5 ;  /* 0x0000001b00157207 */ /* 0x060fe40006800000 */
[----:B0-----:R-:W-:-:S03]  /*e690*/  SEL R24, R0, R26, !P5 ;  /* 0x0000001a00187207 */ /* 0x001fc60006800000 */
[----:B------:R0:W-:Y:S01]  /*e6a0*/  STL [R1+0x3c4], R21 ;  /* 0x0003c41501007387 */ /* 0x0001e20000100800 */
[----:B-1----:R-:W-:-:S03]  /*e6b0*/  SEL R14, R0, R28, !P5 ;  /* 0x0000001c000e7207 */ /* 0x002fc60006800000 */
[----:B------:R-:W-:Y:S01]  /*e6c0*/  STL [R1+0x3c0], R24 ;  /* 0x0003c01801007387 */ /* 0x000fe20000100800 */
[C---:B0-----:R-:W-:Y:S02]  /*e6d0*/  SEL R21, R0.reuse, R29, !P5 ;  /* 0x0000001d00157207 */ /* 0x041fe40006800000 */
[C---:B------:R-:W-:Y:S01]  /*e6e0*/  SEL R19, R0.reuse, R19, !P5 ;  /* 0x0000001300137207 */ /* 0x040fe20006800000 */
[----:B------:R0:W-:Y:S04]  /*e6f0*/  STL [R1+0x3bc], R14 ;  /* 0x0003bc0e01007387 */ /* 0x0001e80000100800 */
[----:B------:R-:W-:Y:S01]  /*e700*/  STL [R1+0x3b8], R21 ;  /* 0x0003b81501007387 */ /* 0x000fe20000100800 */
[----:B------:R-:W-:-:S03]  /*e710*/  SEL R5, R0, R5, !P5 ;  /* 0x0000000500057207 */ /* 0x000fc60006800000 */
[----:B------:R1:W-:Y:S01]  /*e720*/  STL [R1+0x3b0], R19 ;  /* 0x0003b01301007387 */ /* 0x0003e20000100800 */
[----:B0-----:R-:W-:-:S03]  /*e730*/  SEL R14, R0, R15, !P5 ;  /* 0x0000000f000e7207 */ /* 0x001fc60006800000 */
[----:B-1----:R-:W3:Y:S04]  /*e740*/  LDL.LU R19, [R1+0x348] ;  /* 0x0003480001137983 */ /* 0x002ee80000300800 */
[----:B------:R-:W-:Y:S04]  /*e750*/  STL [R1+0x3ac], R14 ;  /* 0x0003ac0e01007387 */ /* 0x000fe80000100800 */
[----:B------:R-:W4:Y:S04]  /*e760*/  LDL.LU R15, [R1+0x344] ;  /* 0x00034400010f7983 */ /* 0x000f280000300800 */
[----:B------:R0:W-:Y:S01]  /*e770*/  STL [R1+0x3a8], R5 ;  /* 0x0003a80501007387 */ /* 0x0001e20000100800 */
[----:B------:R-:W-:-:S03]  /*e780*/  SEL R21, R0, R23, !P5 ;  /* 0x0000001700157207 */ /* 0x000fc60006800000 */
[----:B0-----:R-:W5:Y:S04]  /*e790*/  LDL.LU R5, [R1+0x340] ;  /* 0x0003400001057983 */ /* 0x001f680000300800 */
[----:B------:R-:W5:Y:S01]  /*e7a0*/  LDL.LU R23, [R1+0x32c] ;  /* 0x00032c0001177983 */ /* 0x000f620000300800 */
[----:B------:R-:W-:-:S03]  /*e7b0*/  SEL R14, R0, R3, !P5 ;  /* 0x00000003000e7207 */ /* 0x000fc60006800000 */
        /* <DEDUP_REMOVED lines=8> */
[----:B------:R1:W-:Y:S01]  /*e840*/  STL [R1+0x398], R14 ;  /* 0x0003980e01007387 */ /* 0x0003e20000100800 */
[C---:B0-----:R-:W-:Y:S02]  /*e850*/  SEL R21, R0.reuse, R22, !P5 ;  /* 0x0000001600157207 */ /* 0x041fe40006800000 */
[C---:B------:R-:W-:Y:S02]  /*e860*/  SEL R9, R0.reuse, R9, !P5 ;  /* 0x0000000900097207 */ /* 0x040fe40006800000 */
[C---:B-1----:R-:W-:Y:S02]  /*e870*/  SEL R14, R0.reuse, R8, !P5 ;  /* 0x00000008000e7207 */ /* 0x042fe40006800000 */
[C---:B------:R-:W-:Y:S01]  /*e880*/  SEL R8, R0.reuse, R11, !P5 ;  /* 0x0000000b00087207 */ /* 0x040fe20006800000 */
[----:B------:R-:W-:Y:S01]  /*e890*/  STL [R1+0x388], R21 ;  /* 0x0003881501007387 */ /* 0x000fe20000100800 */
[----:B------:R-:W-:-:S03]  /*e8a0*/  SEL R11, R0, R18, !P5 ;  /* 0x00000012000b7207 */ /* 0x000fc60006800000 */
[----:B------:R-:W-:Y:S04]  /*e8b0*/  STL [R1+0x380], R14 ;  /* 0x0003800e01007387 */ /* 0x000fe80000100800 */
[----:B------:R0:W-:Y:S04]  /*e8c0*/  STL [R1+0x37c], R8 ;  /* 0x00037c0801007387 */ /* 0x0001e80000100800 */
[----:B------:R1:W-:Y:S01]  /*e8d0*/  STL [R1+0x378], R9 ;  /* 0x0003780901007387 */ /* 0x0003e20000100800 */
[----:B0-----:R-:W-:-:S03]  /*e8e0*/  SEL R8, R0, R4, !P5 ;  /* 0x0000000400087207 */ /* 0x001fc60006800000 */
[----:B------:R-:W-:Y:S01]  /*e8f0*/  STL [R1+0x374], R11 ;  /* 0x0003740b01007387 */ /* 0x000fe20000100800 */
[----:B-1----:R-:W-:-:S03]  /*e900*/  SEL R9, R0, R17, !P5 ;  /* 0x0000001100097207 */ /* 0x002fc60006800000 */
[----:B------:R0:W-:Y:S01]  /*e910*/  STL [R1+0x370], R8 ;  /* 0x0003700801007387 */ /* 0x0001e20000100800 */
[----:B------:R-:W-:-:S03]  /*e920*/  SEL R4, R0, R16, !P5 ;  /* 0x0000001000047207 */ /* 0x000fc60006800000 */
[----:B------:R-:W-:Y:S01]  /*e930*/  STL [R1+0x36c], R9 ;  /* 0x00036c0901007387 */ /* 0x000fe20000100800 */
[----:B0-----:R-:W-:-:S03]  /*e940*/  SEL R8, R0, R12, !P5 ;  /* 0x0000000c00087207 */ /* 0x001fc60006800000 */
[----:B------:R-:W5:Y:S04]  /*e950*/  LDL.LU R12, [R1+0x330] ;  /* 0x00033000010c7983 */ /* 0x000f680000300800 */
[----:B------:R2:W-:Y:S04]  /*e960*/  STL [R1+0x368], R4 ;  /* 0x0003680401007387 */ /* 0x0005e80000100800 */
[----:B------:R4:W-:Y:S04]  /*e970*/  STL [R1+0x364], R8 ;  /* 0x0003640801007387 */ /* 0x0009e80000100800 */
[----:B------:R-:W5:Y:S04]  /*e980*/  LDL.LU R24, [R1+0x320] ;  /* 0x0003200001187983 */ /* 0x000f680000300800 */
[----:B------:R-:W5:Y:S01]  /*e990*/  LDL.LU R21, [R1+0x324] ;  /* 0x0003240001157983 */ /* 0x000f620000300800 */
[----:B--2---:R-:W-:-:S05]  /*e9a0*/  SEL R4, R0, R13, !P5 ;  /* 0x0000000d00047207 */ /* 0x004fca0006800000 */
[----:B------:R5:W-:Y:S04]  /*e9b0*/  STL [R1+0x360], R4 ;  /* 0x0003600401007387 */ /* 0x000be80000100800 */
[----:B------:R-:W2:Y:S04]  /*e9c0*/  LDL.LU R27, [R1+0x328] ;  /* 0x00032800011b7983 */ /* 0x000ea80000300800 */
[----:B------:R-:W2:Y:S04]  /*e9d0*/  LDL.LU R26, [R1+0x31c] ;  /* 0x00031c00011a7983 */ /* 0x000ea80000300800 */
[----:B------:R-:W2:Y:S04]  /*e9e0*/  LDL.LU R28, [R1+0x318] ;  /* 0x00031800011c7983 */ /* 0x000ea80000300800 */
[----:B------:R-:W2:Y:S04]  /*e9f0*/  LDL.LU R29, [R1+0x314] ;  /* 0x00031400011d7983 */ /* 0x000ea80000300800 */
[----:B------:R-:W2:Y:S04]  /*ea00*/  LDL.LU R17, [R1+0x310] ;  /* 0x0003100001117983 */ /* 0x000ea80000300800 */
[----:B------:R-:W2:Y:S04]  /*ea10*/  LDL.LU R16, [R1+0x308] ;  /* 0x0003080001107983 */ /* 0x000ea80000300800 */
[----:B------:R-:W2:Y:S01]  /*ea20*/  LDL.LU R13, [R1+0x304] ;  /* 0x00030400010d7983 */ /* 0x000ea20000300800 */
[----:B---3--:R-:W-:-:S05]  /*ea30*/  SEL R9, R0, R19, !P5 ;  /* 0x0000001300097207 */ /* 0x008fca0006800000 */
[----:B------:R-:W-:Y:S01]  /*ea40*/  STL [R1+0x35c], R9 ;  /* 0x00035c0901007387 */ /* 0x000fe20000100800 */
[C---:B----4-:R-:W-:Y:S02]  /*ea50*/  SEL R8, R0.reuse, R15, !P5 ;  /* 0x0000000f00087207 */ /* 0x050fe40006800000 */
[C---:B-----5:R-:W-:Y:S02]  /*ea60*/  SEL R4, R0.reuse, R5, !P5 ;  /* 0x0000000500047207 */ /* 0x060fe40006800000 */
[----:B------:R-:W3:Y:S04]  /*ea70*/  LDL.LU R5, [R1+0x2fc] ;  /* 0x0002fc0001057983 */ /* 0x000ee80000300800 */
[----:B------:R0:W-:Y:S04]  /*ea80*/  STL [R1+0x358], R8 ;  /* 0x0003580801007387 */ /* 0x0001e80000100800 */
[----:B------:R1:W-:Y:S01]  /*ea90*/  STL [R1+0x354], R4 ;  /* 0x0003540401007387 */ /* 0x0003e20000100800 */
[----:B0-----:R-:W-:-:S03]  /*eaa0*/  SEL R8, R0, R23, !P5 ;  /* 0x0000001700087207 */ /* 0x001fc60006800000 */
[----:B------:R-:W4:Y:S01]  /*eab0*/  LDL.LU R23, [R1+0x300] ;  /* 0x0003000001177983 */ /* 0x000f220000300800 */
        /* <DEDUP_REMOVED lines=17> */
[----:B------:R-:W5:Y:S01]  /*ebd0*/  LDL.LU R6, [R1+0x428] ;  /* 0x0004280001067983 */ /* 0x000f620000300800 */
[----:B------:R-:W-:-:S03]  /*ebe0*/  SEL R14, R0, R12, !P5 ;  /* 0x0000000c000e7207 */ /* 0x000fc60006800000 */
[----:B------:R-:W5:Y:S04]  /*ebf0*/  LDL.LU R12, [R1+0x2d4] ;  /* 0x0002d400010c7983 */ /* 0x000f680000300800 */
[----:B------:R0:W-:Y:S01]  /*ec00*/  STL [R1+0x340], R14 ;  /* 0x0003400e01007387 */ /* 0x0001e20000100800 */
[C---:B------:R-:W-:Y:S02]  /*ec10*/  SEL R24, R0.reuse, R24, !P5 ;  /* 0x0000001800187207 */ /* 0x040fe40006800000 */
[----:B0-----:R-:W-:-:S03]  /*ec20*/  SEL R14, R0, R21, !P5 ;  /* 0x00000015000e7207 */ /* 0x001fc60006800000 */
[----:B------:R0:W-:Y:S04]  /*ec30*/  STL [R1+0x33c], R24 ;  /* 0x00033c1801007387 */ /* 0x0001e80000100800 */
[----:B------:R1:W-:Y:S01]  /*ec40*/  STL [R1+0x338], R14 ;  /* 0x0003380e01007387 */ /* 0x0003e20000100800 */
[C---:B--2---:R-:W-:Y:S02]  /*ec50*/  SEL R21, R0.reuse, R27, !P5 ;  /* 0x0000001b00157207 */ /* 0x044fe40006800000 */
        /* <DEDUP_REMOVED lines=11> */
[----:B-1----:R-:W2:Y:S04]  /*ed10*/  LDL.LU R17, [R1+0x2cc] ;  /* 0x0002cc0001117983 */ /* 0x002ea80000300800 */
[----:B------:R-:W-:Y:S04]  /*ed20*/  STL [R1+0x320], R14 ;  /* 0x0003200e01007387 */ /* 0x000fe80000100800 */
[----:B------:R-:W2:Y:S04]  /*ed30*/  LDL.LU R16, [R1+0x2c8] ;  /* 0x0002c80001107983 */ /* 0x000ea80000300800 */
[----:B------:R0:W-:Y:S04]  /*ed40*/  STL [R1+0x31c], R13 ;  /* 0x00031c0d01007387 */ /* 0x0001e80000100800 */
[----:B0-----:R-:W2:Y:S01]  /*ed50*/  LDL.LU R13, [R1+0x2c4] ;  /* 0x0002c400010d7983 */ /* 0x001ea20000300800 */
[----:B---3--:R-:W-:-:S03]  /*ed60*/  SEL R21, R0, R5, !P5 ;  /* 0x0000000500157207 */ /* 0x008fc60006800000 */
[----:B------:R-:W3:Y:S04]  /*ed70*/  LDL.LU R5, [R1+0x29c] ;  /* 0x00029c0001057983 */ /* 0x000ee80000300800 */
[----:B------:R5:W-:Y:S01]  /*ed80*/  STL [R1+0x318], R21 ;  /* 0x0003181501007387 */ /* 0x000be20000100800 */
[----:B----4-:R-:W-:-:S03]  /*ed90*/  SEL R14, R0, R23, !P5 ;  /* 0x00000017000e7207 */ /* 0x010fc60006800000 */
[----:B------:R-:W4:Y:S04]  /*eda0*/  LDL.LU R23, [R1+0x2a0] ;  /* 0x0002a00001177983 */ /* 0x000f280000300800 */
[----:B------:R0:W-:Y:S01]  /*edb0*/  STL [R1+0x314], R14 ;  /* 0x0003140e01007387 */ /* 0x0001e20000100800 */
[----:B-----5:R-:W-:-:S03]  /*edc0*/  SEL R21, R0, R3, !P5 ;  /* 0x0000000300157207 */ /* 0x020fc60006800000 */
[----:B------:R-:W5:Y:S04]  /*edd0*/  LDL.LU R3, [R1+0x2bc] ;  /* 0x0002bc0001037983 */ /* 0x000f680000300800 */
[----:B------:R1:W-:Y:S01]  /*ede0*/  STL [R1+0x310], R21 ;  /* 0x0003101501007387 */ /* 0x0003e20000100800 */
[----:B0-----:R-:W-:-:S03]  /*edf0*/  SEL R14, R0, R7, !P5 ;  /* 0x00000007000e7207 */ /* 0x001fc60006800000 */
[----:B------:R-:W5:Y:S04]  /*ee00*/  LDL.LU R7, [R1+0x2a8] ;  /* 0x0002a80001077983 */ /* 0x000f680000300800 */
[----:B------:R0:W-:Y:S01]  /*ee10*/  STL [R1+0x30c], R14 ;  /* 0x00030c0e01007387 */ /* 0x0001e20000100800 */
[C---:B-1----:R-:W-:Y:S02]  /*ee20*/  SEL R21, R0.reuse, R22, !P5 ;  /* 0x0000001600157207 */ /* 0x042fe40006800000 */
[----:B0-----:R-:W-:-:S03]  /*ee30*/  SEL R14, R0, R8, !P5 ;  /* 0x00000008000e7207 */ /* 0x001fc60006800000 */
[----:B------:R-:W-:Y:S01]  /*ee40*/  STL [R1+0x308], R21 ;  /* 0x0003081501007387 */ /* 0x000fe20000100800 */
[----:B------:R-:W-:-:S03]  /*ee50*/  SEL R8, R0, R11, !P5 ;  /* 0x0000000b00087207 */ /* 0x000fc60006800000 */
[----:B------:R-:W-:Y:S01]  /*ee60*/  STL [R1+0x304], R14 ;  /* 0x0003040e01007387 */ /* 0x000fe20000100800 */
[----:B------:R-:W-:-:S03]  /*ee70*/  SEL R9, R0, R9, !P5 ;  /* 0x0000000900097207 */ /* 0x000fc60006800000 */
[----:B------:R0:W-:Y:S01]  /*ee80*/  STL [R1+0x300], R8 ;  /* 0x0003000801007387 */ /* 0x0001e20000100800 */
[----:B------:R-:W-:-:S03]  /*ee90*/  SEL R11, R0, R18, !P5 ;  /* 0x00000012000b7207 */ /* 0x000fc60006800000 */
[----:B------:R1:W-:Y:S01]  /*eea0*/  STL [R1+0x2fc], R9 ;  /* 0x0002fc0901007387 */ /* 0x0003e20000100800 */
[----:B0-----:R-:W-:-:S03]  /*eeb0*/  SEL R8, R0, R4, !P5 ;  /* 0x0000000400087207 */ /* 0x001fc60006800000 */
[----:B------:R-:W-:Y:S01]  /*eec0*/  STL [R1+0x2f8], R11 ;  /* 0x0002f80b01007387 */ /* 0x000fe20000100800 */
[C---:B-1----:R-:W-:Y:S02]  /*eed0*/  SEL R9, R0.reuse, R19, !P5 ;  /* 0x0000001300097207 */ /* 0x042fe40006800000 */
[C---:B------:R-:W-:Y:S01]  /*eee0*/  SEL R4, R0.reuse, R15, !P5 ;  /* 0x0000000f00047207 */ /* 0x040fe20006800000 */
[----:B------:R0:W-:Y:S04]  /*eef0*/  STL [R1+0x2f4], R8 ;  /* 0x0002f40801007387 */ /* 0x0001e80000100800 */
[----:B------:R-:W-:Y:S01]  /*ef00*/  STL [R1+0x2f0], R9 ;  /* 0x0002f00901007387 */ /* 0x000fe20000100800 */
[----:B0-----:R-:W-:-:S03]  /*ef10*/  SEL R8, R0, R6, !P5 ;  /* 0x0000000600087207 */ /* 0x001fc60006800000 */
[----:B------:R-:W5:Y:S04]  /*ef20*/  LDL.LU R6, [R1+0x2b8] ;  /* 0x0002b80001067983 */ /* 0x000f680000300800 */
[----:B------:R0:W-:Y:S04]  /*ef30*/  STL [R1+0x2ec], R4 ;  /* 0x0002ec0401007387 */ /* 0x0001e80000100800 */
[----:B------:R1:W-:Y:S04]  /*ef40*/  STL [R1+0x2e8], R8 ;  /* 0x0002e80801007387 */ /* 0x0003e80000100800 */
[----:B------:R-:W5:Y:S01]  /*ef50*/  LDL.LU R24, [R1+0x2ac] ;  /* 0x0002ac0001187983 */ /* 0x000f620000300800 */
[----:B0-----:R-:W-:-:S03]  /*ef60*/  SEL R4, R0, R12, !P5 ;  /* 0x0000000c00047207 */ /* 0x001fc60006800000 */
[----:B------:R-:W5:Y:S04]  /*ef70*/  LDL.LU R21, [R1+0x2b4] ;  /* 0x0002b40001157983 */ /* 0x000f680000300800 */
        /* <DEDUP_REMOVED lines=8> */
[----:B--2---:R-:W-:-:S05]  /*f000*/  SEL R9, R0, R17, !P5 ;  /* 0x0000001100097207 */ /* 0x004fca0006800000 */
[----:B------:R-:W-:Y:S01]  /*f010*/  STL [R1+0x2e0], R9 ;  /* 0x0002e00901007387 */ /* 0x000fe20000100800 */
[C---:B-1----:R-:W-:Y:S02]  /*f020*/  SEL R8, R0.reuse, R16, !P5 ;  /* 0x0000001000087207 */ /* 0x042fe40006800000 */
[C---:B0-----:R-:W-:Y:S02]  /*f030*/  SEL R4, R0.reuse, R13, !P5 ;  /* 0x0000000d00047207 */ /* 0x041fe40006800000 */
[----:B------:R-:W2:Y:S04]  /*f040*/  LDL.LU R13, [R1+0x284] ;  /* 0x00028400010d7983 */ /* 0x000ea80000300800 */
[----:B------:R3:W-:Y:S04]  /*f050*/  STL [R1+0x2dc], R8 ;  /* 0x0002dc0801007387 */ /* 0x0007e80000100800 */
[----:B------:R4:W-:Y:S01]  /*f060*/  STL [R1+0x2d8], R4 ;  /* 0x0002d80401007387 */ /* 0x0009e20000100800 */
        /* <DEDUP_REMOVED lines=11> */
[----:B-1----:R-:W5:Y:S04]  /*f120*/  LDL.LU R8, [R1+0x270] ;  /* 0x0002700001087983 */ /* 0x002f680000300800 */
        /* <DEDUP_REMOVED lines=15> */
[C---:B------:R-:W-:Y:S02]  /*f220*/  SEL R21, R0.reuse, R27, !P5 ;  /* 0x0000001b00157207 */ /* 0x040fe40006800000 */
        /* <DEDUP_REMOVED lines=11> */
[----:B-1----:R-:W5:Y:S04]  /*f2e0*/  LDL.LU R19, [R1+0x24c] ;  /* 0x00024c0001137983 */ /* 0x002f680000300800 */
[----:B------:R-:W-:Y:S04]  /*f2f0*/  STL [R1+0x2a4], R14 ;  /* 0x0002a40e01007387 */ /* 0x000fe80000100800 */
[----:B------:R-:W5:Y:S04]  /*f300*/  LDL.LU R15, [R1+0x248] ;  /* 0x00024800010f7983 */ /* 0x000f680000300800 */
[----:B------:R0:W-:Y:S04]  /*f310*/  STL [R1+0x2a0], R12 ;  /* 0x0002a00c01007387 */ /* 0x0001e80000100800 */
[----:B0-----:R-:W5:Y:S01]  /*f320*/  LDL.LU R12, [R1+0x244] ;  /* 0x00024400010c7983 */ /* 0x001f620000300800 */
[----:B--2---:R-:W-:-:S03]  /*f330*/  SEL R21, R0, R13, !P5 ;  /* 0x0000000d00157207 */ /* 0x004fc60006800000 */
[----:B------:R-:W2:Y:S04]  /*f340*/  LDL.LU R13, [R1+0x240] ;  /* 0x00024000010d7983 */ /* 0x000ea80000300800 */
[----:B------:R4:W-:Y:S01]  /*f350*/  STL [R1+0x29c], R21 ;  /* 0x00029c1501007387 */ /* 0x0009e20000100800 */
[----:B---3--:R-:W-:-:S03]  /*f360*/  SEL R14, R0, R5, !P5 ;  /* 0x00000005000e7207 */ /* 0x008fc60006800000 */
[----:B------:R-:W3:Y:S04]  /*f370*/  LDL.LU R5, [R1+0x23c] ;  /* 0x00023c0001057983 */ /* 0x000ee80000300800 */
[----:B------:R5:W-:Y:S01]  /*f380*/  STL [R1+0x298], R14 ;  /* 0x0002980e01007387 */ /* 0x000be20000100800 */
[----:B----4-:R-:W-:-:S03]  /*f390*/  SEL R21, R0, R23, !P5 ;  /* 0x0000001700157207 */ /* 0x010fc60006800000 */
[----:B------:R-:W4:Y:S01]  /*f3a0*/  LDL.LU R23, [R1+0x238] ;  /* 0x0002380001177983 */ /* 0x000f220000300800 */
[----:B-----5:R-:W-:-:S03]  /*f3b0*/  SEL R14, R0, R3, !P5 ;  /* 0x00000003000e7207 */ /* 0x020fc60006800000 */
[----:B------:R0:W-:Y:S04]  /*f3c0*/  STL [R1+0x294], R21 ;  /* 0x0002941501007387 */ /* 0x0001e80000100800 */
[----:B------:R-:W5:Y:S04]  /*f3d0*/  LDL.LU R3, [R1+0x234] ;  /* 0x0002340001037983 */ /* 0x000f680000300800 */
[----:B------:R1:W-:Y:S01]  /*f3e0*/  STL [R1+0x290], R14 ;  /* 0x0002900e01007387 */ /* 0x0003e20000100800 */
[C---:B0-----:R-:W-:Y:S02]  /*f3f0*/  SEL R21, R0.reuse, R22, !P5 ;  /* 0x0000001600157207 */ /* 0x041fe40006800000 */
[----:B-1----:R-:W-:-:S02]  /*f400*/  SEL R14, R0, R8, !P5 ;  /* 0x00000008000e7207 */ /* 0x002fc40006800000 */
[C---:B------:R-:W-:Y:S01]  /*f410*/  SEL R8, R0.reuse, R11, !P5 ;  /* 0x0000000b00087207 */ /* 0x040fe20006800000 */
[----:B------:R-:W-:Y:S01]  /*f420*/  STL [R1+0x28c], R21 ;  /* 0x00028c1501007387 */ /* 0x000fe20000100800 */
[----:B------:R-:W-:-:S03]  /*f430*/  SEL R9, R0, R9, !P5 ;  /* 0x0000000900097207 */ /* 0x000fc60006800000 */
[----:B------:R-:W-:Y:S01]  /*f440*/  STL [R1+0x288], R14 ;  /* 0x0002880e01007387 */ /* 0x000fe20000100800 */
[----:B------:R-:W-:-:S03]  /*f450*/  SEL R11, R0, R18, !P5 ;  /* 0x00000012000b7207 */ /* 0x000fc60006800000 */
        /* <DEDUP_REMOVED lines=11> */
[----:B------:R-:W-:Y:S04]  /*f510*/  STL [R1+0x26c], R8 ;  /* 0x00026c0801007387 */ /* 0x000fe80000100800 */
        /* <DEDUP_REMOVED lines=11> */
[----:B------:R-:W-:-:S05]  /*f5d0*/  SEL R9, R0, R19, !P5 ;  /* 0x0000001300097207 */ /* 0x000fca0006800000 */
[----:B------:R-:W-:Y:S01]  /*f5e0*/  STL [R1+0x264], R9 ;  /* 0x0002640901007387 */ /* 0x000fe20000100800 */
[C---:B0-----:R-:W-:Y:S02]  /*f5f0*/  SEL R4, R0.reuse, R15, !P5 ;  /* 0x0000000f00047207 */ /* 0x041fe40006800000 */
[C---:B------:R-:W-:Y:S02]  /*f600*/  SEL R8, R0.reuse, R12, !P5 ;  /* 0x0000000c00087207 */ /* 0x040fe40006800000 */
[----:B------:R-:W5:Y:S04]  /*f610*/  LDL.LU R12, [R1+0x210] ;  /* 0x00021000010c7983 */ /* 0x000f680000300800 */
[----:B------:R2:W-:Y:S04]  /*f620*/  STL [R1+0x260], R4 ;  /* 0x0002600401007387 */ /* 0x0005e80000100800 */
[----:B------:R3:W-:Y:S01]  /*f630*/  STL [R1+0x25c], R8 ;  /* 0x00025c0801007387 */ /* 0x0007e20000100800 */
[----:B--2---:R-:W-:-:S03]  /*f640*/  SEL R4, R0, R13, !P5 ;  /* 0x0000000d00047207 */ /* 0x004fc60006800000 */
[----:B------:R-:W2:Y:S04]  /*f650*/  LDL.LU R13, [R1+0x214] ;  /* 0x00021400010d7983 */ /* 0x000ea80000300800 */
[----:B------:R4:W-:Y:S01]  /*f660*/  STL [R1+0x258], R4 ;  /* 0x0002580401007387 */ /* 0x0009e20000100800 */
[----:B---3--:R-:W-:-:S03]  /*f670*/  SEL R8, R0, R5, !P5 ;  /* 0x0000000500087207 */ /* 0x008fc60006800000 */
[----:B------:R-:W3:Y:S04]  /*f680*/  LDL.LU R5, [R1+0x190] ;  /* 0x0001900001057983 */ /* 0x000ee80000300800 */
[----:B------:R0:W-:Y:S01]  /*f690*/  STL [R1+0x254], R8 ;  /* 0x0002540801007387 */ /* 0x0001e20000100800 */
[----:B----4-:R-:W-:-:S03]  /*f6a0*/  SEL R4, R0, R23, !P5 ;  /* 0x0000001700047207 */ /* 0x010fc60006800000 */
[----:B------:R-:W4:Y:S04]  /*f6b0*/  LDL.LU R23, [R1+0x194] ;  /* 0x0001940001177983 */ /* 0x000f280000300800 */
[----:B------:R1:W-:Y:S04]  /*f6c0*/  STL [R1+0x250], R4 ;  /* 0x0002500401007387 */ /* 0x0003e80000100800 */
[----:B------:R-:W4:Y:S01]  /*f6d0*/  LDL.LU R22, [R1+0x1a4] ;  /* 0x0001a40001167983 */ /* 0x000f220000300800 */
[----:B-----5:R-:W-:-:S03]  /*f6e0*/  SEL R3, R0, R3, !P5 ;  /* 0x0000000300037207 */ /* 0x020fc60006800000 */
[----:B0-----:R-:W5:Y:S04]  /*f6f0*/  LDL.LU R8, [R1+0x1f0] ;  /* 0x0001f00001087983 */ /* 0x001f680000300800 */
[----:B------:R0:W-:Y:S04]  /*f700*/  STL [R1+0x24c], R3 ;  /* 0x00024c0301007387 */ /* 0x0001e80000100800 */
[----:B------:R-:W5:Y:S04]  /*f710*/  LDL.LU R11, [R1+0x1f4] ;  /* 0x0001f400010b7983 */ /* 0x000f680000300800 */
[----:B------:R-:W5:Y:S04]  /*f720*/  LDL.LU R9, [R1+0x1fc] ;  /* 0x0001fc0001097983 */ /* 0x000f680000300800 */
[----:B------:R-:W5:Y:S04]  /*f730*/  LDL.LU R18, [R1+0x1f8] ;  /* 0x0001f80001127983 */ /* 0x000f680000300800 */
[----:B-1----:R-:W5:Y:S04]  /*f740*/  LDL.LU R4, [R1+0x1d4] ;  /* 0x0001d40001047983 */ /* 0x002f680000300800 */
[----:B------:R-:W5:Y:S04]  /*f750*/  LDL.LU R19, [R1+0x1d8] ;  /* 0x0001d80001137983 */ /* 0x000f680000300800 */
[----:B------:R-:W5:Y:S04]  /*f760*/  LDL.LU R15, [R1+0x1ec] ;  /* 0x0001ec00010f7983 */ /* 0x000f680000300800 */
[----:B0-----:R-:W5:Y:S01]  /*f770*/  LDL.LU R3, [R1+0x1e8] ;  /* 0x0001e80001037983 */ /* 0x001f620000300800 */
        /* <DEDUP_REMOVED lines=11> */
[----:B------:R-:W-:Y:S04]  /*f830*/  STL [R1+0x238], R24 ;  /* 0x0002381801007387 */ /* 0x000fe80000100800 */
[----:B------:R1:W-:Y:S01]  /*f840*/  STL [R1+0x234], R14 ;  /* 0x0002340e01007387 */ /* 0x0003e20000100800 */
[C---:B0-----:R-:W-:Y:S02]  /*f850*/  SEL R21, R0.reuse, R29, !P5 ;  /* 0x0000001d00157207 */ /* 0x041fe40006800000 */
[----:B------:R-:W-:-:S03]  /*f860*/  SEL R17, R0, R17, !P5 ;  /* 0x0000001100117207 */ /* 0x000fc60006800000 */
[----:B------:R-:W-:Y:S01]  /*f870*/  STL [R1+0x230], R21 ;  /* 0x0002301501007387 */ /* 0x000fe20000100800 */
[----:B-1----:R-:W-:-:S03]  /*f880*/  SEL R14, R0, R16, !P5 ;  /* 0x00000010000e7207 */ /* 0x002fc60006800000 */
[----:B------:R0:W-:Y:S01]  /*f890*/  STL [R1+0x22c], R17 ;  /* 0x00022c1101007387 */ /* 0x0001e20000100800 */
[----:B------:R-:W-:-:S03]  /*f8a0*/  SEL R6, R0, R6, !P5 ;  /* 0x0000000600067207 */ /* 0x000fc60006800000 */
[----:B0-----:R-:W5:Y:S04]  /*f8b0*/  LDL.LU R17, [R1+0x424] ;  /* 0x0004240001117983 */ /* 0x001f680000300800 */
[----:B------:R-:W-:Y:S04]  /*f8c0*/  STL [R1+0x228], R14 ;  /* 0x0002280e01007387 */ /* 0x000fe80000100800 */
[----:B------:R-:W5:Y:S04]  /*f8d0*/  LDL.LU R16, [R1+0x1e0] ;  /* 0x0001e00001107983 */ /* 0x000f680000300800 */
[----:B------:R0:W-:Y:S04]  /*f8e0*/  STL [R1+0x224], R6 ;  /* 0x0002240601007387 */ /* 0x0001e80000100800 */
[----:B0-----:R-:W5:Y:S01]  /*f8f0*/  LDL.LU R6, [R1+0x1d0] ;  /* 0x0001d00001067983 */ /* 0x001f620000300800 */
[----:B------:R-:W-:-:S03]  /*f900*/  SEL R21, R0, R12, !P5 ;  /* 0x0000000c00157207 */ /* 0x000fc60006800000 */
[----:B------:R-:W5:Y:S04]  /*f910*/  LDL.LU R12, [R1+0x1c8] ;  /* 0x0001c800010c7983 */ /* 0x000f680000300800 */
        /* <DEDUP_REMOVED lines=9> */
[----:B------:R5:W-:Y:S01]  /*f9b0*/  STL [R1+0x214], R14 ;  /* 0x0002140e01007387 */ /* 0x000be20000100800 */
[C---:B0-----:R-:W-:Y:S02]  /*f9c0*/  SEL R21, R0.reuse, R22, !P5 ;  /* 0x0000001600157207 */ /* 0x041fe40006800000 */
[----:B-----5:R-:W-:-:S03]  /*f9d0*/  SEL R14, R0, R8, !P5 ;  /* 0x00000008000e7207 */ /* 0x020fc60006800000 */
        /* <DEDUP_REMOVED lines=30> */
[C---:B-1----:R-:W-:Y:S02]  /*fbc0*/  SEL R8, R0.reuse, R16, !P5 ;  /* 0x0000001000087207 */ /* 0x042fe40006800000 */
[C---:B0-----:R-:W-:Y:S02]  /*fbd0*/  SEL R4, R0.reuse, R6, !P5 ;  /* 0x0000000600047207 */ /* 0x041fe40006800000 */
[----:B------:R-:W5:Y:S04]  /*fbe0*/  LDL.LU R6, [R1+0x180] ;  /* 0x0001800001067983 */ /* 0x000f680000300800 */
[----:B------:R0:W-:Y:S04]  /*fbf0*/  STL [R1+0x1e0], R8 ;  /* 0x0001e00801007387 */ /* 0x0001e80000100800 */
[----:B------:R2:W-:Y:S01]  /*fc00*/  STL [R1+0x1d8], R4 ;  /* 0x0001d80401007387 */ /* 0x0005e20000100800 */
[----:B0-----:R-:W-:-:S03]  /*fc10*/  SEL R8, R0, R12, !P5 ;  /* 0x0000000c00087207 */ /* 0x001fc60006800000 */
[----:B------:R-:W5:Y:S04]  /*fc20*/  LDL.LU R12, [R1+0x17c] ;  /* 0x00017c00010c7983 */ /* 0x000f680000300800 */
[----:B------:R0:W-:Y:S01]  /*fc30*/  STL [R1+0x1d4], R8 ;  /* 0x0001d40801007387 */ /* 0x0001e20000100800 */
[----:B--2---:R-:W-:-:S03]  /*fc40*/  SEL R4, R0, R13, !P5 ;  /* 0x0000000d00047207 */ /* 0x004fc60006800000 */
[----:B------:R-:W2:Y:S04]  /*fc50*/  LDL.LU R13, [R1+0x178] ;  /* 0x00017800010d7983 */ /* 0x000ea80000300800 */
[----:B------:R4:W-:Y:S04]  /*fc60*/  STL [R1+0x1d0], R4 ;  /* 0x0001d00401007387 */ /* 0x0009e80000100800 */
[----:B------:R-:W2:Y:S01]  /*fc70*/  LDL.LU R17, [R1+0x174] ;  /* 0x0001740001117983 */ /* 0x000ea20000300800 */
[----:B---3--:R-:W-:-:S05]  /*fc80*/  SEL R5, R0, R5, !P5 ;  /* 0x0000000500057207 */ /* 0x008fca0006800000 */
[----:B------:R-:W-:Y:S04]  /*fc90*/  STL [R1+0x1c8], R5 ;  /* 0x0001c80501007387 */ /* 0x000fe80000100800 */
[----:B------:R-:W3:Y:S04]  /*fca0*/  LDL.LU R22, [R1+0x108] ;  /* 0x0001080001167983 */ /* 0x000ee80000300800 */
[----:B0-----:R-:W3:Y:S01]  /*fcb0*/  LDL.LU R8, [R1+0x170] ;  /* 0x0001700001087983 */ /* 0x001ee20000300800 */
[----:B----4-:R-:W-:-:S05]  /*fcc0*/  SEL R4, R0, R23, !P5 ;  /* 0x0000001700047207 */ /* 0x010fca0006800000 */
[----:B------:R0:W-:Y:S04]  /*fcd0*/  STL [R1+0x1c4], R4 ;  /* 0x0001c40401007387 */ /* 0x0001e80000100800 */
[----:B------:R-:W4:Y:S04]  /*fce0*/  LDL.LU R11, [R1+0x120] ;  /* 0x00012000010b7983 */ /* 0x000f280000300800 */
[----:B------:R-:W4:Y:S04]  /*fcf0*/  LDL.LU R9, [R1+0x16c] ;  /* 0x00016c0001097983 */ /* 0x000f280000300800 */
[----:B------:R-:W4:Y:S04]  /*fd00*/  LDL.LU R18, [R1+0x158] ;  /* 0x0001580001127983 */ /* 0x000f280000300800 */
[----:B0-----:R-:W4:Y:S04]  /*fd10*/  LDL.LU R4, [R1+0x160] ;  /* 0x0001600001047983 */ /* 0x001f280000300800 */
[----:B------:R-:W4:Y:S04]  /*fd20*/  LDL.LU R16, [R1+0x164] ;  /* 0x0001640001107983 */ /* 0x000f280000300800 */
[----:B------:R-:W4:Y:S04]  /*fd30*/  LDL.LU R5, [R1+0x168] ;  /* 0x0001680001057983 */ /* 0x000f280000300800 */
[----:B------:R-:W4:Y:S01]  /*fd40*/  LDL.LU R23, [R1+0x15c] ;  /* 0x00015c0001177983 */ /* 0x000f220000300800 */
[----:B-----5:R-:W-:-:S03]  /*fd50*/  SEL R14, R0, R3, !P5 ;  /* 0x00000003000e7207 */ /* 0x020fc60006800000 */
        /* <DEDUP_REMOVED lines=26> */
[----:B------:R-:W-:-:S03]  /*ff00*/  SEL R14, R0, R12, !P5 ;  /* 0x0000000c000e7207 */ /* 0x000fc60006800000 */
[----:B------:R-:W5:Y:S04]  /*ff10*/  LDL.LU R12, [R1+0x134] ;  /* 0x00013400010c7983 */ /* 0x000f680000300800 */
[----:B------:R0:W-:Y:S01]  /*ff20*/  STL [R1+0x190], R14 ;  /* 0x0001900e01007387 */ /* 0x0001e20000100800 */
[----:B--2---:R-:W-:-:S03]  /*ff30*/  SEL R21, R0, R13, !P5 ;  /* 0x0000000d00157207 */ /* 0x004fc60006800000 */
[----:B------:R-:W2:Y:S04]  /*ff40*/  LDL.LU R13, [R1+0x130] ;  /* 0x00013000010d7983 */ /* 0x000ea80000300800 */
[----:B------:R3:W-:Y:S01]  /*ff50*/  STL [R1+0x18c], R21 ;  /* 0x00018c1501007387 */ /* 0x0007e20000100800 */
[----:B0-----:R-:W-:-:S03]  /*ff60*/  SEL R14, R0, R17, !P5 ;  /* 0x00000011000e7207 */ /* 0x001fc60006800000 */
[----:B------:R-:W2:Y:S04]  /*ff70*/  LDL.LU R17, [R1+0x118] ;  /* 0x0001180001117983 */ /* 0x000ea80000300800 */
[----:B------:R0:W-:Y:S01]  /*ff80*/  STL [R1+0x188], R14 ;  /* 0x0001880e01007387 */ /* 0x0001e20000100800 */
[C---:B---3--:R-:W-:Y:S02]  /*ff90*/  SEL R21, R0.reuse, R22, !P5 ;  /* 0x0000001600157207 */ /* 0x048fe40006800000 */
[----:B0-----:R-:W-:-:S03]  /*ffa0*/  SEL R14, R0, R8, !P5 ;  /* 0x00000008000e7207 */ /* 0x001fc60006800000 */
[----:B------:R-:W-:Y:S04]  /*ffb0*/  STL [R1+0x184], R21 ;  /* 0x0001841501007387 */ /* 0x000fe80000100800 */
[----:B------:R-:W-:Y:S01]  /*ffc0*/  STL [R1+0x180], R14 ;  /* 0x0001800e01007387 */ /* 0x000fe20000100800 */
[C---:B----4-:R-:W-:Y:S02]  /*ffd0*/  SEL R11, R0.reuse, R11, !P5 ;  /* 0x0000000b000b7207 */ /* 0x050fe40006800000 */
[----:B------:R-:W-:-:S03]  /*ffe0*/  SEL R8, R0, R9, !P5 ;  /* 0x0000000900087207 */ /* 0x000fc60006800000 */
[----:B------:R-:W-:Y:S01]  /*fff0*/  STL [R1+0x17c], R11 ;  /* 0x00017c0b01007387 */ /* 0x000fe20000100800 */
[----:B------:R-:W-:-:S03]  /*10000*/  SEL R9, R0, R18, !P5 ;  /* 0x0000001200097207 */ /* 0x000fc60006800000 */
[----:B------:R0:W-:Y:S01]  /*10010*/  STL [R1+0x178], R8 ;  /* 0x0001780801007387 */ /* 0x0001e20000100800 */
[----:B------:R-:W-:-:S03]  /*10020*/  SEL R4, R0, R4, !P5 ;  /* 0x0000000400047207 */ /* 0x000fc60006800000 */
[----:B------:R-:W-:Y:S01]  /*10030*/  STL [R1+0x174], R9 ;  /* 0x0001740901007387 */ /* 0x000fe20000100800 */
[----:B0-----:R-:W-:-:S03]  /*10040*/  SEL R8, R0, R16, !P5 ;  /* 0x0000001000087207 */ /* 0x001fc60006800000 */
[----:B------:R0:W-:Y:S04]  /*10050*/  STL [R1+0x170], R4 ;  /* 0x0001700401007387 */ /* 0x0001e80000100800 */
[----:B------:R-:W-:Y:S01]  /*10060*/  STL [R1+0x16c], R8 ;  /* 0x00016c0801007387 */ /* 0x000fe20000100800 */
[----:B0-----:R-:W-:-:S03]  /*10070*/  SEL R4, R0, R23, !P5 ;  /* 0x0000001700047207 */ /* 0x001fc60006800000 */
[----:B------:R-:W3:Y:S01]  /*10080*/  LDL.LU R23, [R1+0x114] ;  /* 0x0001140001177983 */ /* 0x000ee20000300800 */
[----:B------:R-:W-:-:S05]  /*10090*/  SEL R5, R0, R5, !P5 ;  /* 0x0000000500057207 */ /* 0x000fca0006800000 */
[----:B------:R0:W-:Y:S04]  /*100a0*/  STL [R1+0x168], R5 ;  /* 0x0001680501007387 */ /* 0x0001e80000100800 */
[----:B------:R-:W-:Y:S01]  /*100b0*/  STL [R1+0x164], R4 ;  /* 0x0001640401007387 */ /* 0x000fe20000100800 */
[----:B-----5:R-:W-:-:S03]  /*100c0*/  SEL R3, R0, R3, !P5 ;  /* 0x0000000300037207 */ /* 0x020fc60006800000 */
[----:B------:R-:W4:Y:S04]  /*100d0*/  LDL.LU R24, [R1+0x10c] ;  /* 0x00010c0001187983 */ /* 0x000f280000300800 */
[----:B------:R-:W5:Y:S04]  /*100e0*/  LDL.LU R21, [R1+0x110] ;  /* 0x0001100001157983 */ /* 0x000f680000300800 */
[----:B------:R1:W-:Y:S04]  /*100f0*/  STL [R1+0x160], R3 ;  /* 0x0001600301007387 */ /* 0x0003e80000100800 */
[----:B------:R-:W5:Y:S04]  /*10100*/  LDL.LU R27, [R1+0xec] ;  /* 0x0000ec00011b7983 */ /* 0x000f680000300800 */
[----:B------:R-:W5:Y:S04]  /*10110*/  LDL.LU R26, [R1+0xf0] ;  /* 0x0000f000011a7983 */ /* 0x000f680000300800 */
[----:B------:R-:W5:Y:S04]  /*10120*/  LDL.LU R28, [R1+0x100] ;  /* 0x00010000011c7983 */ /* 0x000f680000300800 */
[----:B------:R-:W5:Y:S04]  /*10130*/  LDL.LU R29, [R1+0xf4] ;  /* 0x0000f400011d7983 */ /* 0x000f680000300800 */
[----:B------:R-:W5:Y:S04]  /*10140*/  LDL.LU R16, [R1+0xf8] ;  /* 0x0000f80001107983 */ /* 0x000f680000300800 */
[----:B0-----:R-:W5:Y:S04]  /*10150*/  LDL.LU R5, [R1+0xfc] ;  /* 0x0000fc0001057983 */ /* 0x001f680000300800 */
[----:B-1----:R-:W5:Y:S01]  /*10160*/  LDL.LU R3, [R1+0x404] ;  /* 0x0004040001037983 */ /* 0x002f620000300800 */
[----:B------:R-:W-:-:S05]  /*10170*/  SEL R9, R0, R19, !P5 ;  /* 0x0000001300097207 */ /* 0x000fca0006800000 */
[----:B------:R-:W-:Y:S01]  /*10180*/  STL [R1+0x15c], R9 ;  /* 0x00015c0901007387 */ /* 0x000fe20000100800 */
[C---:B------:R-:W-:Y:S02]  /*10190*/  SEL R8, R0.reuse, R15, !P5 ;  /* 0x0000000f00087207 */ /* 0x040fe40006800000 */
[C---:B------:R-:W-:Y:S02]  /*101a0*/  SEL R4, R0.reuse, R7, !P5 ;  /* 0x0000000700047207 */ /* 0x040fe40006800000 */
[----:B------:R-:W5:Y:S04]  /*101b0*/  LDL.LU R7, [R1+0x41c] ;  /* 0x00041c0001077983 */ /* 0x000f680000300800 */
[----:B------:R0:W-:Y:S04]  /*101c0*/  STL [R1+0x158], R8 ;  /* 0x0001580801007387 */ /* 0x0001e80000100800 */
[----:B------:R1:W-:Y:S01]  /*101d0*/  STL [R1+0x14c], R4 ;  /* 0x00014c0401007387 */ /* 0x0003e20000100800 */
[----:B0-----:R-:W-:-:S03]  /*101e0*/  SEL R8, R0, R6, !P5 ;  /* 0x0000000600087207 */ /* 0x001fc60006800000 */
[----:B------:R-:W5:Y:S04]  /*101f0*/  LDL.LU R6, [R1+0x420] ;  /* 0x0004200001067983 */ /* 0x000f680000300800 */
[----:B------:R2:W-:Y:S01]  /*10200*/  STL [R1+0x148], R8 ;  /* 0x0001480801007387 */ /* 0x0005e20000100800 */
[----:B-1----:R-:W-:-:S03]  /*10210*/  SEL R4, R0, R12, !P5 ;  /* 0x0000000c00047207 */ /* 0x002fc60006800000 */
[----:B------:R-:W5:Y:S04]  /*10220*/  LDL.LU R12, [R1+0x410] ;  /* 0x00041000010c7983 */ /* 0x000f680000300800 */
[----:B------:R0:W-:Y:S01]  /*10230*/  STL [R1+0x144], R4 ;  /* 0x0001440401007387 */ /* 0x0001e20000100800 */
[----:B--2---:R-:W-:-:S03]  /*10240*/  SEL R8, R0, R13, !P5 ;  /* 0x0000000d00087207 */ /* 0x004fc60006800000 */
[----:B------:R-:W2:Y:S04]  /*10250*/  LDL.LU R13, [R1+0x408] ;  /* 0x00040800010d7983 */ /* 0x000ea80000300800 */
[----:B------:R1:W-:Y:S01]  /*10260*/  STL [R1+0x140], R8 ;  /* 0x0001400801007387 */ /* 0x0003e20000100800 */
[----:B0-----:R-:W-:-:S03]  /*10270*/  SEL R4, R0, R17, !P5 ;  /* 0x0000001100047207 */ /* 0x001fc60006800000 */
[----:B------:R-:W2:Y:S04]  /*10280*/  LDL.LU R22, [R1+0x3f4] ;  /* 0x0003f40001167983 */ /* 0x000ea80000300800 */
[----:B-1----:R-:W2:Y:S04]  /*10290*/  LDL.LU R8, [R1+0xe4] ;  /* 0x0000e40001087983 */ /* 0x002ea80000300800 */
[----:B------:R0:W-:Y:S04]  /*102a0*/  STL [R1+0x138], R4 ;  /* 0x0001380401007387 */ /* 0x0001e80000100800 */
[----:B------:R-:W2:Y:S04]  /*102b0*/  LDL.LU R11, [R1+0xe0] ;  /* 0x0000e000010b7983 */ /* 0x000ea80000300800 */
[----:B------:R-:W2:Y:S04]  /*102c0*/  LDL.LU R9, [R1+0xd8] ;  /* 0x0000d80001097983 */ /* 0x000ea80000300800 */
[----:B------:R-:W2:Y:S04]  /*102d0*/  LDL.LU R18, [R1+0x3b4] ;  /* 0x0003b40001127983 */ /* 0x000ea80000300800 */
[----:B0-----:R-:W2:Y:S04]  /*102e0*/  LDL.LU R4, [R1+0xd0] ;  /* 0x0000d00001047983 */ /* 0x001ea80000300800 */
[----:B------:R-:W2:Y:S04]  /*102f0*/  LDL.LU R19, [R1+0xcc] ;  /* 0x0000cc0001137983 */ /* 0x000ea80000300800 */
[----:B------:R-:W2:Y:S04]  /*10300*/  LDL.LU R15, [R1+0xc8] ;  /* 0x0000c800010f7983 */ /* 0x000ea80000300800 */
[----:B------:R-:W2:Y:S01]  /*10310*/  LDL.LU R17, [R1+0xc4] ;  /* 0x0000c40001117983 */ /* 0x000ea20000300800 */
[----:B---3--:R-:W-:-:S03]  /*10320*/  SEL R14, R0, R23, !P5 ;  /* 0x00000017000e7207 */ /* 0x008fc60006800000 */
[----:B------:R-:W3:Y:S04]  /*10330*/  LDL.LU R23, [R1+0xb8] ;  /* 0x0000b80001177983 */ /* 0x000ee80000300800 */
[----:B------:R4:W-:Y:S02]  /*10340*/  STL [R1+0x134], R14 ;  /* 0x0001340e01007387 */ /* 0x0009e40000100800 */
[C---:B----4-:R-:W-:Y:S02]  /*10350*/  SEL R14, R0.reuse, R24, !P5 ;  /* 0x00000018000e7207 */ /* 0x050fe40006800000 */
[----:B-----5:R-:W-:-:S03]  /*10360*/  SEL R24, R0, R21, !P5 ;  /* 0x0000001500187207 */ /* 0x020fc60006800000 */
[----:B------:R0:W-:Y:S01]  /*10370*/  STL [R1+0x130], R14 ;  /* 0x0001300e01007387 */ /* 0x0001e20000100800 */
[----:B------:R-:W-:-:S03]  /*10380*/  SEL R21, R0, R27, !P5 ;  /* 0x0000001b00157207 */ /* 0x000fc60006800000 */
[----:B------:R1:W-:Y:S01]  /*10390*/  STL [R1+0x120], R24 ;  /* 0x0001201801007387 */ /* 0x0003e20000100800 */
[----:B0-----:R-:W-:-:S03]  /*103a0*/  SEL R14, R0, R26, !P5 ;  /* 0x0000001a000e7207 */ /* 0x001fc60006800000 */
[----:B------:R0:W-:Y:S04]  /*103b0*/  STL [R1+0x118], R21 ;  /* 0x0001181501007387 */ /* 0x0001e80000100800 */
[----:B------:R4:W-:Y:S01]  /*103c0*/  STL [R1+0x114], R14 ;  /* 0x0001140e01007387 */ /* 0x0009e20000100800 */
[C---:B-1----:R-:W-:Y:S02]  /*103d0*/  SEL R24, R0.reuse, R28, !P5 ;  /* 0x0000001c00187207 */ /* 0x042fe40006800000 */
[----:B0-----:R-:W-:-:S03]  /*103e0*/  SEL R21, R0, R29, !P5 ;  /* 0x0000001d00157207 */ /* 0x001fc60006800000 */
[----:B------:R-:W-:Y:S01]  /*103f0*/  STL [R1+0x110], R24 ;  /* 0x0001101801007387 */ /* 0x000fe20000100800 */
[C---:B----4-:R-:W-:Y:S02]  /*10400*/  SEL R14, R0.reuse, R16, !P5 ;  /* 0x00000010000e7207 */ /* 0x050fe40006800000 */
[C---:B------:R-:W-:Y:S01]  /*10410*/  SEL R5, R0.reuse, R5, !P5 ;  /* 0x0000000500057207 */ /* 0x040fe20006800000 */
[----:B------:R-:W-:Y:S01]  /*10420*/  STL [R1+0x10c], R21 ;  /* 0x00010c1501007387 */ /* 0x000fe20000100800 */
[----:B------:R-:W-:-:S03]  /*10430*/  SEL R3, R0, R3, !P5 ;  /* 0x0000000300037207 */ /* 0x000fc60006800000 */
[----:B------:R-:W-:Y:S04]  /*10440*/  STL [R1+0x108], R14 ;  /* 0x0001080e01007387 */ /* 0x000fe80000100800 */
[----:B------:R-:W4:Y:S04]  /*10450*/  LDL.LU R16, [R1+0xb4] ;  /* 0x0000b40001107983 */ /* 0x000f280000300800 */
[----:B------:R0:W-:Y:S04]  /*10460*/  STL [R1+0x100], R5 ;  /* 0x0001000501007387 */ /* 0x0001e80000100800 */
[----:B0-----:R-:W5:Y:S04]  /*10470*/  LDL.LU R5, [R1+0xb0] ;  /* 0x0000b00001057983 */ /* 0x001f680000300800 */
        /* <DEDUP_REMOVED lines=8> */
[----:B0-----:R-:W-:-:S03]  /*10500*/  SEL R21, R0, R12, !P5 ;  /* 0x0000000c00157207 */ /* 0x001fc60006800000 */
[----:B------:R-:W5:Y:S04]  /*10510*/  LDL.LU R12, [R1+0x98] ;  /* 0x00009800010c7983 */ /* 0x000f680000300800 */
[----:B------:R0:W-:Y:S01]  /*10520*/  STL [R1+0xf0], R21 ;  /* 0x0000f01501007387 */ /* 0x0001e20000100800 */
[----:B--2---:R-:W-:-:S03]  /*10530*/  SEL R14, R0, R13, !P5 ;  /* 0x0000000d000e7207 */ /* 0x004fc60006800000 */
[----:B------:R-:W2:Y:S04]  /*10540*/  LDL.LU R13, [R1+0x94] ;  /* 0x00009400010d7983 */ /* 0x000ea80000300800 */
[----:B------:R1:W-:Y:S01]  /*10550*/  STL [R1+0xec], R14 ;  /* 0x0000ec0e01007387 */ /* 0x0003e20000100800 */
[C---:B0-----:R-:W-:Y:S02]  /*10560*/  SEL R21, R0.reuse, R22, !P5 ;  /* 0x0000001600157207 */ /* 0x041fe40006800000 */
[----:B-1----:R-:W-:-:S03]  /*10570*/  SEL R14, R0, R8, !P5 ;  /* 0x00000008000e7207 */ /* 0x002fc60006800000 */
        /* <DEDUP_REMOVED lines=14> */
[----:B------:R3:W-:Y:S04]  /*10660*/  STL [R1+0xc8], R4 ;  /* 0x0000c80401007387 */ /* 0x0007e80000100800 */
[----:B------:R0:W-:Y:S04]  /*10670*/  STL [R1+0xc4], R8 ;  /* 0x0000c40801007387 */ /* 0x0001e80000100800 */
[----:B------:R-:W2:Y:S04]  /*10680*/  LDL.LU R14, [R1+0x90] ;  /* 0x00009000010e7983 */ /* 0x000ea80000300800 */
[----:B------:R-:W2:Y:S01]  /*10690*/  LDL.LU R24, [R1+0x84] ;  /* 0x0000840001187983 */ /* 0x000ea20000300800 */
[----:B---3--:R-:W-:-:S05]  /*106a0*/  SEL R4, R0, R23, !P5 ;  /* 0x0000001700047207 */ /* 0x008fca0006800000 */
[----:B------:R5:W-:Y:S04]  /*106b0*/  STL [R1+0xc0], R4 ;  /* 0x0000c00401007387 */ /* 0x000be80000100800 */
[----:B------:R-:W3:Y:S04]  /*106c0*/  LDL.LU R21, [R1+0x88] ;  /* 0x0000880001157983 */ /* 0x000ee80000300800 */
[----:B------:R-:W3:Y:S04]  /*106d0*/  LDL.LU R22, [R1+0x80] ;  /* 0x0000800001167983 */ /* 0x000ee80000300800 */
[----:B0-----:R-:W3:Y:S04]  /*106e0*/  LDL.LU R8, [R1+0x7c] ;  /* 0x00007c0001087983 */ /* 0x001ee80000300800 */
[----:B------:R-:W3:Y:S04]  /*106f0*/  LDL.LU R11, [R1+0x78] ;  /* 0x00007800010b7983 */ /* 0x000ee80000300800 */
[----:B------:R-:W3:Y:S04]  /*10700*/  LDL.LU R9, [R1+0x74] ;  /* 0x0000740001097983 */ /* 0x000ee80000300800 */
[----:B------:R-:W3:Y:S04]  /*10710*/  LDL.LU R23, [R1+0x6c] ;  /* 0x00006c0001177983 */ /* 0x000ee80000300800 */
[----:B------:R-:W3:Y:S01]  /*10720*/  LDL.LU R29, [R1+0x58] ;  /* 0x00005800011d7983 */ /* 0x000ee20000300800 */
[----:B----4-:R-:W-:-:S05]  /*10730*/  SEL R15, R0, R16, !P5 ;  /* 0x00000010000f7207 */ /* 0x010fca0006800000 */
[----:B------:R-:W-:Y:S04]  /*10740*/  STL [R1+0xb8], R15 ;  /* 0x0000b80f01007387 */ /* 0x000fe80000100800 */
[----:B------:R-:W4:Y:S01]  /*10750*/  LDL.LU R28, [R1+0x44] ;  /* 0x00004400011c7983 */ /* 0x000f220000300800 */
[----:B-----5:R-:W-:-:S05]  /*10760*/  SEL R4, R0, R5, !P5 ;  /* 0x0000000500047207 */ /* 0x020fca0006800000 */
[----:B------:R0:W-:Y:S01]  /*10770*/  STL [R1+0xb4], R4 ;  /* 0x0000b40401007387 */ /* 0x0001e20000100800 */
[----:B------:R-:W-:-:S05]  /*10780*/  SEL R3, R0, R3, !P5 ;  /* 0x0000000300037207 */ /* 0x000fca0006800000 */
[----:B------:R1:W-:Y:S01]  /*10790*/  STL [R1+0xb0], R3 ;  /* 0x0000b00301007387 */ /* 0x0003e20000100800 */
[----:B0-----:R-:W-:-:S03]  /*107a0*/  SEL R4, R0, R7, !P5 ;  /* 0x0000000700047207 */ /* 0x001fc60006800000 */
[----:B------:R-:W5:Y:S04]  /*107b0*/  LDL.LU R27, [R1+0x4c] ;  /* 0x00004c00011b7983 */ /* 0x000f680000300800 */
[----:B------:R0:W-:Y:S04]  /*107c0*/  STL [R1+0xac], R4 ;  /* 0x0000ac0401007387 */ /* 0x0001e80000100800 */
[----:B------:R-:W4:Y:S01]  /*107d0*/  LDL.LU R26, [R1+0x54] ;  /* 0x00005400011a7983 */ /* 0x000f220000300800 */
[----:B-1----:R-:W-:-:S05]  /*107e0*/  SEL R3, R0, R6, !P5 ;  /* 0x0000000600037207 */ /* 0x002fca0006800000 */
[----:B------:R-:W-:Y:S04]  /*107f0*/  STL [R1+0xa8], R3 ;  /* 0x0000a80301007387 */ /* 0x000fe80000100800 */
[----:B------:R-:W5:Y:S01]  /*10800*/  LDL.LU R18, [R1+0x50] ;  /* 0x0000500001127983 */ /* 0x000f620000300800 */
[----:B0-----:R-:W-:-:S05]  /*10810*/  SEL R4, R0, R12, !P5 ;  /* 0x0000000c00047207 */ /* 0x001fca0006800000 */
[----:B------:R0:W-:Y:S04]  /*10820*/  STL [R1+0xa4], R4 ;  /* 0x0000a40401007387 */ /* 0x0001e80000100800 */
[----:B0-----:R-:W5:Y:S04]  /*10830*/  LDL.LU R4, [R1+0x1dc] ;  /* 0x0001dc0001047983 */ /* 0x001f680000300800 */
[----:B------:R-:W5:Y:S01]  /*10840*/  LDL.LU R19, [R1+0x1cc] ;  /* 0x0001cc0001137983 */ /* 0x000f620000300800 */
[----:B--2---:R-:W-:-:S05]  /*10850*/  SEL R3, R0, R13, !P5 ;  /* 0x0000000d00037207 */ /* 0x004fca0006800000 */
[----:B------:R0:W-:Y:S04]  /*10860*/  STL [R1+0xa0], R3 ;  /* 0x0000a00301007387 */ /* 0x0001e80000100800 */
[----:B------:R-:W2:Y:S04]  /*10870*/  LDL.LU R15, [R1+0x1c0] ;  /* 0x0001c000010f7983 */ /* 0x000ea80000300800 */
[----:B------:R-:W2:Y:S04]  /*10880*/  LDL.LU R17, [R1+0xbc] ;  /* 0x0000bc0001117983 */ /* 0x000ea80000300800 */
[----:B------:R-:W2:Y:S04]  /*10890*/  LDL.LU R16, [R1+0x11c] ;  /* 0x00011c0001107983 */ /* 0x000ea80000300800 */
[----:B------:R-:W2:Y:S04]  /*108a0*/  LDL.LU R5, [R1+0x124] ;  /* 0x0001240001057983 */ /* 0x000ea80000300800 */
[----:B0-----:R-:W2:Y:S04]  /*108b0*/  LDL.LU R3, [R1+0x13c] ;  /* 0x00013c0001037983 */ /* 0x001ea80000300800 */
[----:B------:R-:W2:Y:S04]  /*108c0*/  LDL.LU R7, [R1+0x150] ;  /* 0x0001500001077983 */ /* 0x000ea80000300800 */
[----:B------:R-:W2:Y:S04]  /*108d0*/  LDL.LU R6, [R1+0x154] ;  /* 0x0001540001067983 */ /* 0x000ea80000300800 */
[----:B------:R-:W2:Y:S04]  /*108e0*/  LDL.LU R12, [R1+0x12c] ;  /* 0x00012c00010c7983 */ /* 0x000ea80000300800 */
[----:B------:R-:W2:Y:S01]  /*108f0*/  LDL.LU R13, [R1+0x128] ;  /* 0x00012800010d7983 */ /* 0x000ea20000300800 */
[----:B------:R-:W-:-:S02]  /*10900*/  SEL R14, R0, R14, !P5 ;  /* 0x0000000e000e7207 */ /* 0x000fc40006800000 */
[----:B------:R-:W-:-:S03]  /*10910*/  SEL R24, R0, R24, !P5 ;  /* 0x0000001800187207 */ /* 0x000fc60006800000 */
[----:B------:R0:W-:Y:S04]  /*10920*/  STL [R1+0x98], R14 ;  /* 0x0000980e01007387 */ /* 0x0001e80000100800 */
[----:B0-----:R-:W2:Y:S01]  /*10930*/  LDL.LU R14, [R1+0x2144] ;  /* 0x00214400010e7983 */ /* 0x001ea20000300800 */
[----:B---3--:R-:W-:-:S03]  /*10940*/  SEL R21, R0, R21, !P5 ;  /* 0x0000001500157207 */ /* 0x008fc60006800000 */
[----:B------:R0:W-:Y:S01]  /*10950*/  STL [R1+0x94], R24 ;  /* 0x0000941801007387 */ /* 0x0001e20000100800 */
[C---:B------:R-:W-:Y:S02]  /*10960*/  SEL R22, R0.reuse, R22, !P5 ;  /* 0x0000001600167207 */ /* 0x040fe40006800000 */
[C---:B------:R-:W-:Y:S01]  /*10970*/  SEL R8, R0.reuse, R8, !P5 ;  /* 0x0000000800087207 */ /* 0x040fe20006800000 */
[----:B0-----:R-:W3:Y:S01]  /*10980*/  LDL.LU R24, [R1+0x2140] ;  /* 0x0021400001187983 */ /* 0x001ee20000300800 */
[----:B------:R-:W-:-:S03]  /*10990*/  SEL R11, R0, R11, !P5 ;  /* 0x0000000b000b7207 */ /* 0x000fc60006800000 */
[----:B------:R0:W-:Y:S01]  /*109a0*/  STL [R1+0x90], R21 ;  /* 0x0000901501007387 */ /* 0x0001e20000100800 */
[C---:B------:R-:W-:Y:S02]  /*109b0*/  SEL R9, R0.reuse, R9, !P5 ;  /* 0x0000000900097207 */ /* 0x040fe40006800000 */
[C---:B------:R-:W-:Y:S01]  /*109c0*/  SEL R23, R0.reuse, R23, !P5 ;  /* 0x0000001700177207 */ /* 0x040fe20006800000 */
[----:B0-----:R-:W2:Y:S04]  /*109d0*/  LDL.LU R21, [R1+0x213c] ;  /* 0x00213c0001157983 */ /* 0x001ea80000300800 */
[----:B------:R0:W-:Y:S04]  /*109e0*/  STL [R1+0x88], R22 ;  /* 0x0000881601007387 */ /* 0x0001e80000100800 */
        /* <DEDUP_REMOVED lines=8> */
[----:B0-----:R-:W2:Y:S01]  /*10a70*/  LDL.LU R23, [R1+0x2128] ;  /* 0x0021280001177983 */ /* 0x001ea20000300800 */
[----:B------:R-:W-:-:S05]  /*10a80*/  SEL R29, R0, R29, !P5 ;  /* 0x0000001d001d7207 */ /* 0x000fca0006800000 */
[----:B------:R2:W-:Y:S01]  /*10a90*/  STL [R1+0x74], R29 ;  /* 0x0000741d01007387 */ /* 0x0005e20000100800 */
[C---:B----4-:R-:W-:Y:S02]  /*10aa0*/  SEL R28, R0.reuse, R28, !P5 ;  /* 0x0000001c001c7207 */ /* 0x050fe40006800000 */
[C---:B--2---:R-:W-:Y:S02]  /*10ab0*/  SEL R29, R0.reuse, R23, !P5 ;  /* 0x00000017001d7207 */ /* 0x044fe40006800000 */
[----:B------:R-:W2:Y:S01]  /*10ac0*/  LDL.LU R23, [R1+0x204] ;  /* 0x0002040001177983 */ /* 0x000ea20000300800 */
[C---:B-----5:R-:W-:Y:S02]  /*10ad0*/  SEL R27, R0.reuse, R27, !P5 ;  /* 0x0000001b001b7207 */ /* 0x060fe40006800000 */
[C---:B------:R-:W-:Y:S01]  /*10ae0*/  SEL R26, R0.reuse, R26, !P5 ;  /* 0x0000001a001a7207 */ /* 0x040fe20006800000 */
[----:B------:R0:W-:Y:S01]  /*10af0*/  STL [R1+0x6c], R29 ;  /* 0x00006c1d01007387 */ /* 0x0001e20000100800 */
[----:B------:R-:W-:-:S02]  /*10b00*/  SEL R18, R0, R18, !P5 ;  /* 0x0000001200127207 */ /* 0x000fc40006800000 */
[C---:B------:R-:W-:Y:S01]  /*10b10*/  SEL R4, R0.reuse, R4, !P5 ;  /* 0x0000000400047207 */ /* 0x040fe20006800000 */
[----:B0-----:R-:W4:Y:S04]  /*10b20*/  LDL.LU R29, [R1+0x38] ;  /* 0x00003800011d7983 */ /* 0x001f280000300800 */
[----:B------:R0:W-:Y:S01]  /*10b30*/  STL [R1+0x64], R28 ;  /* 0x0000641c01007387 */ /* 0x0001e20000100800 */
[----:B------:R-:W-:-:S03]  /*10b40*/  SEL R19, R0, R19, !P5 ;  /* 0x0000001300137207 */ /* 0x000fc60006800000 */
[----:B0-----:R-:W5:Y:S04]  /*10b50*/  LDL.LU R28, [R1+0x9c] ;  /* 0x00009c00011c7983 */ /* 0x001f680000300800 */
[----:B------:R0:W-:Y:S01]  /*10b60*/  STL [R1+0x58], R27 ;  /* 0x0000581b01007387 */ /* 0x0001e20000100800 */
[----:B------:R-:W-:-:S03]  /*10b70*/  SEL R15, R0, R15, !P5 ;  /* 0x0000000f000f7207 */ /* 0x000fc60006800000 */
[----:B0-----:R-:W3:Y:S04]  /*10b80*/  LDL.LU R27, [R1+0x8c] ;  /* 0x00008c00011b7983 */ /* 0x001ee80000300800 */
[----:B------:R0:W-:Y:S01]  /*10b90*/  STL [R1+0x54], R26 ;  /* 0x0000541a01007387 */ /* 0x0001e20000100800 */
[----:B------:R-:W-:-:S03]  /*10ba0*/  SEL R17, R0, R17, !P5 ;  /* 0x0000001100117207 */ /* 0x000fc60006800000 */
[----:B0-----:R-:W3:Y:S04]  /*10bb0*/  LDL.LU R26, [R1+0x5c] ;  /* 0x00005c00011a7983 */ /* 0x001ee80000300800 */
[----:B------:R0:W-:Y:S01]  /*10bc0*/  STL [R1+0x50], R18 ;  /* 0x0000501201007387 */ /* 0x0001e20000100800 */
[----:B------:R-:W-:-:S03]  /*10bd0*/  SEL R16, R0, R16, !P5 ;  /* 0x0000001000107207 */ /* 0x000fc60006800000 */
[----:B0-----:R-:W3:Y:S01]  /*10be0*/  LDL.LU R18, [R1+0x2124] ;  /* 0x0021240001127983 */ /* 0x001ee20000300800 */
[C---:B------:R-:W-:Y:S02]  /*10bf0*/  SEL R5, R0.reuse, R5, !P5 ;  /* 0x0000000500057207 */ /* 0x040fe40006800000 */
[C---:B------:R-:W-:Y:S02]  /*10c00*/  SEL R3, R0.reuse, R3, !P5 ;  /* 0x0000000300037207 */ /* 0x040fe40006800000 */
[C---:B------:R-:W-:Y:S02]  /*10c10*/  SEL R7, R0.reuse, R7, !P5 ;  /* 0x0000000700077207 */ /* 0x040fe40006800000 */
[C---:B------:R-:W-:Y:S02]  /*10c20*/  SEL R6, R0.reuse, R6, !P5 ;  /* 0x0000000600067207 */ /* 0x040fe40006800000 */
[C---:B------:R-:W-:Y:S02]  /*10c30*/  SEL R12, R0.reuse, R12, !P5 ;  /* 0x0000000c000c7207 */ /* 0x040fe40006800000 */
[----:B------:R-:W-:-:S02]  /*10c40*/  SEL R13, R0, R13, !P5 ;  /* 0x0000000d000d7207 */ /* 0x000fc40006800000 */
[----:B--2---:R-:W-:-:S05]  /*10c50*/  SEL R23, R0, R23, !P5 ;  /* 0x0000001700177207 */ /* 0x004fca0006800000 */
        /* <DEDUP_REMOVED lines=23> */
[----:B0-----:R-:W2:Y:S02]  /*10dd0*/  LDL.LU R13, [R1+0x20f8] ;  /* 0x0020f800010d7983 */ /* 0x001ea40000300800 */
[----:B--2---:R-:W-:-:S05]  /*10de0*/  SEL R13, R0, R13, !P5 ;  /* 0x0000000d000d7207 */ /* 0x004fca0006800000 */
[----:B------:R0:W-:Y:S02]  /*10df0*/  STL [R1+0x10], R13 ;  /* 0x0000100d01007387 */ /* 0x0001e40000100800 */
[C---:B0-----:R-:W-:Y:S02]  /*10e00*/  SEL R13, R0.reuse, R12, !P5 ;  /* 0x0000000c000d7207 */ /* 0x041fe40006800000 */
[C---:B------:R-:W-:Y:S02]  /*10e10*/  SEL R12, R0.reuse, R6, !P5 ;  /* 0x00000006000c7207 */ /* 0x040fe40006800000 */
[----:B------:R-:W2:Y:S04]  /*10e20*/  LDL.LU R6, [R1+0x24] ;  /* 0x0000240001067983 */ /* 0x000ea80000300800 */
[----:B------:R-:W-:Y:S04]  /*10e30*/  STL [R1+0xc], R13 ;  /* 0x00000c0d01007387 */ /* 0x000fe80000100800 */
[----:B------:R0:W-:Y:S04]  /*10e40*/  STL [R1+0x2080], R12 ;  /* 0x0020800c01007387 */ /* 0x0001e80000100800 */
[----:B0-----:R-:W2:Y:S01]  /*10e50*/  LDL.LU R12, [R1+0x60] ;  /* 0x00006000010c7983 */ /* 0x001ea20000300800 */
[----:B------:R-:W-:-:S02]  /*10e60*/  SEL R13, R0, R7, !P5 ;  /* 0x00000007000d7207 */ /* 0x000fc40006800000 */
[C---:B------:R-:W-:Y:S02]  /*10e70*/  SEL R3, R0.reuse, R3, !P5 ;  /* 0x0000000300037207 */ /* 0x040fe40006800000 */
[C---:B----4-:R-:W-:Y:S02]  /*10e80*/  SEL R29, R0.reuse, R29, !P5 ;  /* 0x0000001d001d7207 */ /* 0x050fe40006800000 */
[C---:B-----5:R-:W-:Y:S01]  /*10e90*/  SEL R28, R0.reuse, R28, !P5 ;  /* 0x0000001c001c7207 */ /* 0x060fe20006800000 */
[----:B------:R-:W-:Y:S01]  /*10ea0*/  STL [R1+0x2084], R13 ;  /* 0x0020840d01007387 */ /* 0x000fe20000100800 */
[C---:B---3--:R-:W-:Y:S02]  /*10eb0*/  SEL R27, R0.reuse, R27, !P5 ;  /* 0x0000001b001b7207 */ /* 0x048fe40006800000 */
[C---:B------:R-:W-:Y:S01]  /*10ec0*/  SEL R26, R0.reuse, R26, !P5 ;  /* 0x0000001a001a7207 */ /* 0x040fe20006800000 */
[----:B------:R-:W-:Y:S01]  /*10ed0*/  STL [R1+0x2088], R3 ;  /* 0x0020880301007387 */ /* 0x000fe20000100800 */
[----:B------:R-:W-:-:S03]  /*10ee0*/  SEL R23, R0, R23, !P5 ;  /* 0x0000001700177207 */ /* 0x000fc60006800000 */
[----:B------:R-:W-:Y:S04]  /*10ef0*/  STL [R1+0x208c], R29 ;  /* 0x00208c1d01007387 */ /* 0x000fe80000100800 */
[----:B------:R-:W-:Y:S04]  /*10f00*/  STL [R1+0x2090], R28 ;  /* 0x0020901c01007387 */ /* 0x000fe80000100800 */
[----:B------:R-:W-:Y:S04]  /*10f10*/  STL [R1+0x2094], R27 ;  /* 0x0020941b01007387 */ /* 0x000fe80000100800 */
[----:B------:R-:W-:Y:S01]  /*10f20*/  STL [R1+0x2098], R26 ;  /* 0x0020981a01007387 */ /* 0x000fe20000100800 */
[----:B------:R-:W-:-:S02]  /*10f30*/  SEL R5, R0, R5, !P5 ;  /* 0x0000000500057207 */ /* 0x000fc40006800000 */
[C---:B--2---:R-:W-:Y:S02]  /*10f40*/  SEL R6, R0.reuse, R6, !P5 ;  /* 0x0000000600067207 */ /* 0x044fe40006800000 */
[----:B------:R-:W-:-:S05]  /*10f50*/  SEL R7, R0, R12, !P5 ;  /* 0x0000000c00077207 */ /* 0x000fca0006800000 */
[----:B------:R-:W-:Y:S04]  /*10f60*/  STL [R1+0x209c], R7 ;  /* 0x00209c0701007387 */ /* 0x000fe80000100800 */
[----:B------:R0:W-:Y:S04]  /*10f70*/  STL [R1+0x20a0], R23 ;  /* 0x0020a01701007387 */ /* 0x0001e80000100800 */
[----:B0-----:R-:W2:Y:S04]  /*10f80*/  LDL.LU R23, [R1+0x40c] ;  /* 0x00040c0001177983 */ /* 0x001ea80000300800 */
[----:B------:R-:W3:Y:S04]  /*10f90*/  LDL.LU R7, [R1+0x400] ;  /* 0x0004000001077983 */ /* 0x000ee80000300800 */
[----:B------:R-:W4:Y:S04]  /*10fa0*/  LDL.LU R26, [R1+0x3fc] ;  /* 0x0003fc00011a7983 */ /* 0x000f280000300800 */
[----:B------:R-:W5:Y:S04]  /*10fb0*/  LDL.LU R3, [R1+0x3f8] ;  /* 0x0003f80001037983 */ /* 0x000f680000300800 */
[----:B------:R-:W3:Y:S04]  /*10fc0*/  LDL.LU R27, [R1+0x3f0] ;  /* 0x0003f000011b7983 */ /* 0x000ee80000300800 */
[----:B------:R-:W3:Y:S04]  /*10fd0*/  LDL.LU R28, [R1+0x3ec] ;  /* 0x0003ec00011c7983 */ /* 0x000ee80000300800 */
[----:B------:R-:W3:Y:S04]  /*10fe0*/  LDL.LU R13, [R1+0x3e8] ;  /* 0x0003e800010d7983 */ /* 0x000ee80000300800 */
[----:B------:R-:W3:Y:S04]  /*10ff0*/  LDL.LU R29, [R1+0x3e4] ;  /* 0x0003e400011d7983 */ /* 0x000ee80000300800 */
[----:B------:R-:W3:Y:S04]  /*11000*/  LDL.LU R12, [R1+0x3e0] ;  /* 0x0003e000010c7983 */ /* 0x000ee80000300800 */
[----:B------:R0:W-:Y:S04]  /*11010*/  STL [R1+0x20a4], R6 ;  /* 0x0020a40601007387 */ /* 0x0001e80000100800 */
[----:B0-----:R-:W3:Y:S04]  /*11020*/  LDL.LU R6, [R1+0x414] ;  /* 0x0004140001067983 */ /* 0x001ee80000300800 */
[----:B------:R0:W-:Y:S04]  /*11030*/  STL [R1+0x20a8], R5 ;  /* 0x0020a80501007387 */ /* 0x0001e80000100800 */
[----:B0-----:R-:W4:Y:S01]  /*11040*/  LDL.LU R5, [R1+0x418] ;  /* 0x0004180001057983 */ /* 0x001f220000300800 */
[----:B------:R-:W-:-:S02]  /*11050*/  SEL R16, R0, R16, !P5 ;  /* 0x0000001000107207 */ /* 0x000fc40006800000 */
[C---:B------:R-:W-:Y:S02]  /*11060*/  SEL R17, R0.reuse, R17, !P5 ;  /* 0x0000001100117207 */ /* 0x040fe40006800000 */
[C---:B------:R-:W-:Y:S02]  /*11070*/  SEL R15, R0.reuse, R15, !P5 ;  /* 0x0000000f000f7207 */ /* 0x040fe40006800000 */
[C---:B------:R-:W-:Y:S01]  /*11080*/  SEL R19, R0.reuse, R19, !P5 ;  /* 0x0000001300137207 */ /* 0x040fe20006800000 */
[----:B------:R-:W-:Y:S01]  /*11090*/  STL [R1+0x20ac], R16 ;  /* 0x0020ac1001007387 */ /* 0x000fe20000100800 */
[C---:B------:R-:W-:Y:S02]  /*110a0*/  SEL R4, R0.reuse, R4, !P5 ;  /* 0x0000000400047207 */ /* 0x040fe40006800000 */
[C---:B------:R-:W-:Y:S01]  /*110b0*/  SEL R18, R0.reuse, R18, !P5 ;  /* 0x0000001200127207 */ /* 0x040fe20006800000 */
[----:B------:R-:W-:Y:S01]  /*110c0*/  STL [R1+0x20b0], R17 ;  /* 0x0020b01101007387 */ /* 0x000fe20000100800 */
[C---:B------:R-:W-:Y:S01]  /*110d0*/  SEL R9, R0.reuse, R9, !P5 ;  /* 0x0000000900097207 */ /* 0x040fe20006800000 */
[----:B------:R-:W-:Y:S01]  /*110e0*/  @!P6 IMAD.MOV R10, RZ, RZ, -R10 ;  /* 0x000000ffff0ae224 */ /* 0x000fe200078e0a0a */
[C---:B------:R-:W-:Y:S01]  /*110f0*/  SEL R11, R0.reuse, R11, !P5 ;  /* 0x0000000b000b7207 */ /* 0x040fe20006800000 */
[----:B------:R-:W-:Y:S01]  /*11100*/  STL [R1+0x20b4], R15 ;  /* 0x0020b40f01007387 */ /* 0x000fe20000100800 */
[C---:B------:R-:W-:Y:S01]  /*11110*/  SEL R8, R0.reuse, R8, !P5 ;  /* 0x0000000800087207 */ /* 0x040fe20006800000 */
[----:B------:R-:W-:Y:S01]  /*11120*/  @!P1 IMAD.MOV R20, RZ, RZ, -R20 ;  /* 0x000000ffff149224 */ /* 0x000fe200078e0a14 */
[C---:B------:R-:W-:Y:S01]  /*11130*/  SEL R22, R0.reuse, R22, !P5 ;  /* 0x0000001600167207 */ /* 0x040fe20006800000 */
[----:B------:R-:W-:Y:S01]  /*11140*/  STL [R1+0x20b8], R19 ;  /* 0x0020b81301007387 */ /* 0x000fe20000100800 */
[----:B------:R-:W-:Y:S01]  /*11150*/  @!P4 IMAD.MOV R25, RZ, RZ, -R25 ;  /* 0x000000ffff19c224 */ /* 0x000fe200078e0a19 */
[----:B------:R-:W-:-:S02]  /*11160*/  SEL R21, R0, R21, !P5 ;  /* 0x0000001500157207 */ /* 0x000fc40006800000 */
[----:B------:R-:W-:Y:S01]  /*11170*/  STL [R1+0x20bc], R4 ;  /* 0x0020bc0401007387 */ /* 0x000fe20000100800 */
[----:B------:R-:W-:-:S03]  /*11180*/  SEL R24, R0, R24, !P5 ;  /* 0x0000001800187207 */ /* 0x000fc60006800000 */
[----:B------:R-:W-:Y:S01]  /*11190*/  STL [R1+0x20c0], R18 ;  /* 0x0020c01201007387 */ /* 0x000fe20000100800 */
[----:B------:R-:W-:-:S03]  /*111a0*/  SEL R14, R0, R14, !P5 ;  /* 0x0000000e000e7207 */ /* 0x000fc60006800000 */
[----:B------:R-:W-:Y:S01]  /*111b0*/  STL [R1+0x20c4], R9 ;  /* 0x0020c40901007387 */ /* 0x000fe20000100800 */
[----:B------:R-:W-:-:S03]  /*111c0*/  SEL R10, R0, R10, !P5 ;  /* 0x0000000a000a7207 */ /* 0x000fc60006800000 */
[----:B------:R-:W-:Y:S01]  /*111d0*/  STL [R1+0x20c8], R11 ;  /* 0x0020c80b01007387 */ /* 0x000fe20000100800 */
[C---:B------:R-:W-:Y:S02]  /*111e0*/  SEL R2, R0.reuse, R2, !P5 ;  /* 0x0000000200027207 */ /* 0x040fe40006800000 */
[C---:B------:R-:W-:Y:S01]  /*111f0*/  SEL R20, R0.reuse, R20, !P5 ;  /* 0x0000001400147207 */ /* 0x040fe20006800000 */
[----:B------:R-:W-:Y:S01]  /*11200*/  STL [R1+0x20cc], R8 ;  /* 0x0020cc0801007387 */ /* 0x000fe20000100800 */
[----:B------:R-:W-:-:S03]  /*11210*/  SEL R0, R0, R25, !P5 ;  /* 0x0000001900007207 */ /* 0x000fc60006800000 */
[----:B------:R-:W-:Y:S04]  /*11220*/  STL [R1+0x20d0], R22 ;  /* 0x0020d01601007387 */ /* 0x000fe80000100800 */
[----:B------:R-:W-:Y:S04]  /*11230*/  STL [R1+0x20d4], R21 ;  /* 0x0020d41501007387 */ /* 0x000fe80000100800 */
[----:B------:R-:W-:Y:S04]  /*11240*/  STL [R1+0x20d8], R24 ;  /* 0x0020d81801007387 */ /* 0x000fe80000100800 */
[----:B------:R-:W-:Y:S04]  /*11250*/  STL [R1+0x20dc], R14 ;  /* 0x0020dc0e01007387 */ /* 0x000fe80000100800 */
[----:B------:R-:W-:Y:S04]  /*11260*/  STL [R1+0x20e0], R10 ;  /* 0x0020e00a01007387 */ /* 0x000fe80000100800 */
[----:B------:R-:W-:Y:S04]  /*11270*/  STL [R1+0x20e4], R20 ;  /* 0x0020e41401007387 */ /* 0x000fe80000100800 */
[----:B------:R2:W-:Y:S02]  /*11280*/  STL [R1+0x20e8], R0 ;  /* 0x0020e80001007387 */ /* 0x0005e40000100800 */
[----:B--2---:R-:W-:-:S02]  /*11290*/  IMAD R0, R23, c[0x0][0x190], RZ ;  /* 0x0000640017007a24 */ /* 0x004fc400078e02ff */
[----:B---3--:R-:W-:Y:S02]  /*112a0*/  IMAD R4, R6, c[0x0][0x190], RZ ;  /* 0x0000640006047a24 */ /* 0x008fe400078e02ff */
[----:B----4-:R-:W-:Y:S02]  /*112b0*/  IMAD R25, R5, c[0x0][0x190], RZ ;  /* 0x0000640005197a24 */ /* 0x010fe400078e02ff */
[----:B------:R-:W-:-:S03]  /*112c0*/  IMAD R5, R7, c[0x0][0x190], RZ ;  /* 0x0000640007057a24 */ /* 0x000fc600078e02ff */
[----:B------:R-:W-:Y:S04]  /*112d0*/  STL [R1+0x20ec], R25 ;  /* 0x0020ec1901007387 */ /* 0x000fe80000100800 */
[----:B------:R0:W-:Y:S04]  /*112e0*/  STL [R1+0x24], R4 ;  /* 0x0000240401007387 */ /* 0x0001e80000100800 */
[----:B------:R5:W-:Y:S04]  /*112f0*/  STL [R1+0x34], R0 ;  /* 0x0000340001007387 */ /* 0x000be80000100800 */
[----:B------:R1:W-:Y:S01]  /*11300*/  STL [R1+0x38], R5 ;  /* 0x0000380501007387 */ /* 0x0003e20000100800 */
[----:B0-----:R-:W-:-:S02]  /*11310*/  IMAD R4, R26, c[0x0][0x190], RZ ;  /* 0x000064001a047a24 */ /* 0x001fc400078e02ff */
[----:B-----5:R-:W-:Y:S02]  /*11320*/  IMAD R0, R3, c[0x0][0x190], RZ ;  /* 0x0000640003007a24 */ /* 0x020fe400078e02ff */
[----:B------:R-:W2:Y:S01]  /*11330*/  LDL.LU R3, [R1+0x3dc] ;  /* 0x0003dc0001037983 */ /* 0x000ea20000300800 */
[----:B-1----:R-:W-:-:S03]  /*11340*/  IMAD R5, R27, c[0x0][0x190], RZ ;  /* 0x000064001b057a24 */ /* 0x002fc600078e02ff */
[----:B------:R0:W-:Y:S04]  /*11350*/  STL [R1+0x5c], R4 ;  /* 0x00005c0401007387 */ /* 0x0001e80000100800 */
[----:B------:R1:W-:Y:S04]  /*11360*/  STL [R1+0x60], R0 ;  /* 0x0000600001007387 */ /* 0x0003e80000100800 */
[----:B------:R-:W-:Y:S01]  /*11370*/  STL [R1+0x204], R5 ;  /* 0x0002040501007387 */ /* 0x000fe20000100800 */
[----:B0-----:R-:W-:-:S03]  /*11380*/  IMAD R4, R28, c[0x0][0x190], RZ ;  /* 0x000064001c047a24 */ /* 0x001fc600078e02ff */
[----:B------:R-:W3:Y:S01]  /*11390*/  LDL.LU R28, [R1+0x3d8] ;  /* 0x0003d800011c7983 */ /* 0x000ee20000300800 */
[----:B-1----:R-:W-:-:S03]  /*113a0*/  IMAD R0, R13, c[0x0][0x190], RZ ;  /* 0x000064000d007a24 */ /* 0x002fc600078e02ff */
[----:B------:R0:W-:Y:S04]  /*113b0*/  STL [R1+0x3b4], R4 ;  /* 0x0003b40401007387 */ /* 0x0001e80000100800 */
[----:B------:R-:W4:Y:S04]  /*113c0*/  LDL.LU R13, [R1+0x3d4] ;  /* 0x0003d400010d7983 */ /* 0x000f280000300800 */
[----:B------:R1:W-:Y:S01]  /*113d0*/  STL [R1+0x3e8], R0 ;  /* 0x0003e80001007387 */ /* 0x0003e20000100800 */
[----:B0-----:R-:W-:-:S03]  /*113e0*/  IMAD R4, R12, c[0x0][0x190], RZ ;  /* 0x000064000c047a24 */ /* 0x001fc600078e02ff */
[----:B------:R-:W5:Y:S01]  /*113f0*/  LDL.LU R25, [R1+0x3d0] ;  /* 0x0003d00001197983 */ /* 0x000f620000300800 */
[----:B-1----:R-:W-:-:S05]  /*11400*/  IMAD R0, R29, c[0x0][0x190], RZ ;  /* 0x000064001d007a24 */ /* 0x002fca00078e02ff */
[----:B------:R0:W-:Y:S04]  /*11410*/  STL [R1+0x3ec], R0 ;  /* 0x0003ec0001007387 */ /* 0x0001e80000100800 */
[----:B0-----:R-:W5:Y:S04]  /*11420*/  LDL.LU R0, [R1+0x3cc] ;  /* 0x0003cc0001007983 */ /* 0x001f680000300800 */
[----:B------:R0:W-:Y:S04]  /*11430*/  STL [R1+0x400], R4 ;  /* 0x0004000401007387 */ /* 0x0001e80000100800 */
[----:B------:R-:W5:Y:S04]  /*11440*/  LDL.LU R20, [R1+0x3c8] ;  /* 0x0003c80001147983 */ /* 0x000f680000300800 */
        /* <DEDUP_REMOVED lines=9> */
[----:B0-----:R-:W5:Y:S04]  /*114e0*/  LDL.LU R4, [R1+0x39c] ;  /* 0x00039c0001047983 */ /* 0x001f680000300800 */
        /* <DEDUP_REMOVED lines=11> */
[----:B------:R-:W5:Y:S01]  /*115a0*/  LDL.LU R29, [R1+0x35c] ;  /* 0x00035c00011d7983 */ /* 0x000f620000300800 */
[----:B--2---:R-:W-:-:S05]  /*115b0*/  IMAD R3, R3, c[0x0][0x190], RZ ;  /* 0x0000640003037a24 */ /* 0x004fca00078e02ff */
[----:B------:R0:W-:Y:S04]  /*115c0*/  STL [R1+0x3dc], R3 ;  /* 0x0003dc0301007387 */ /* 0x0001e80000100800 */
[----:B0-----:R-:W2:Y:S01]  /*115d0*/  LDL.LU R3, [R1+0x358] ;  /* 0x0003580001037983 */ /* 0x001ea20000300800 */
[----:B---3--:R-:W-:-:S05]  /*115e0*/  IMAD R28, R28, c[0x0][0x190], RZ ;  /* 0x000064001c1c7a24 */ /* 0x008fca00078e02ff */
[----:B------:R0:W-:Y:S01]  /*115f0*/  STL [R1+0x3d8], R28 ;  /* 0x0003d81c01007387 */ /* 0x0001e20000100800 */
[----:B----4-:R-:W-:-:S03]  /*11600*/  IMAD R13, R13, c[0x0][0x190], RZ ;  /* 0x000064000d0d7a24 */ /* 0x010fc600078e02ff */
[----:B0-----:R-:W3:Y:S04]  /*11610*/  LDL.LU R28, [R1+0x354] ;  /* 0x00035400011c7983 */ /* 0x001ee80000300800 */
[----:B------:R0:W-:Y:S04]  /*11620*/  STL [R1+0x404], R13 ;  /* 0x0004040d01007387 */ /* 0x0001e80000100800 */
[----:B0-----:R-:W3:Y:S01]  /*11630*/  LDL.LU R13, [R1+0x350] ;  /* 0x00035000010d7983 */ /* 0x001ee20000300800 */
[----:B-----5:R-:W-:Y:S02]  /*11640*/  IMAD R25, R25, c[0x0][0x190], RZ ;  /* 0x0000640019197a24 */ /* 0x020fe400078e02ff */
[----:B------:R-:W-:-:S03]  /*11650*/  IMAD R0, R0, c[0x0][0x190], RZ ;  /* 0x0000640000007a24 */ /* 0x000fc600078e02ff */
[----:B------:R-:W-:Y:S04]  /*11660*/  STL [R1+0x410], R25 ;  /* 0x0004101901007387 */ /* 0x000fe80000100800 */
[----:B------:R0:W-:Y:S01]  /*11670*/  STL [R1+0x414], R0 ;  /* 0x0004140001007387 */ /* 0x0001e20000100800 */
[----:B------:R-:W-:Y:S02]  /*11680*/  IMAD R20, R20, c[0x0][0x190], RZ ;  /* 0x0000640014147a24 */ /* 0x000fe400078e02ff */
[----:B------:R-:W-:-:S03]  /*11690*/  IMAD R10, R10, c[0x0][0x190], RZ ;  /* 0x000064000a0a7a24 */ /* 0x000fc600078e02ff */
[----:B------:R-:W-:Y:S01]  /*116a0*/  STL [R1+0x428], R20 ;  /* 0x0004281401007387 */ /* 0x000fe20000100800 */
[----:B0-----:R-:W-:-:S03]  /*116b0*/  IMAD R0, R14, c[0x0][0x190], RZ ;  /* 0x000064000e007a24 */ /* 0x001fc600078e02ff */
[----:B------:R0:W-:Y:S01]  /*116c0*/  STL [R1+0x3c4], R10 ;  /* 0x0003c40a01007387 */ /* 0x0001e20000100800 */
[----:B------:R-:W-:-:S03]  /*116d0*/  IMAD R14, R24, c[0x0][0x190], RZ ;  /* 0x00006400180e7a24 */ /* 0x000fc600078e02ff */
[----:B------:R1:W-:Y:S01]  /*116e0*/  STL [R1+0x3c0], R0 ;  /* 0x0003c00001007387 */ /* 0x0003e20000100800 */
[----:B0-----:R-:W-:-:S03]  /*116f0*/  IMAD R10, R21, c[0x0][0x190], RZ ;  /* 0x00006400150a7a24 */ /* 0x001fc600078e02ff */
[----:B------:R-:W-:Y:S01]  /*11700*/  STL [R1+0x42c], R14 ;  /* 0x00042c0e01007387 */ /* 0x000fe20000100800 */
[----:B-1----:R-:W-:-:S03]  /*11710*/  IMAD R0, R22, c[0x0][0x190], RZ ;  /* 0x0000640016007a24 */ /* 0x002fc600078e02ff */
[----:B------:R0:W-:Y:S01]  /*11720*/  STL [R1+0x438], R10 ;  /* 0x0004380a01007387 */ /* 0x0001e20000100800 */
[----:B------:R-:W-:-:S03]  /*11730*/  IMAD R8, R8, c[0x0][0x190], RZ ;  /* 0x0000640008087a24 */ /* 0x000fc600078e02ff */
[----:B------:R1:W-:Y:S01]  /*11740*/  STL [R1+0x3b0], R0 ;  /* 0x0003b00001007387 */ /* 0x0003e20000100800 */
[----:B0-----:R-:W-:-:S03]  /*11750*/  IMAD R10, R11, c[0x0][0x190], RZ ;  /* 0x000064000b0a7a24 */ /* 0x001fc600078e02ff */
[----:B------:R0:W-:Y:S01]  /*11760*/  STL [R1+0x43c], R8 ;  /* 0x00043c0801007387 */ /* 0x0001e20000100800 */
[----:B-1----:R-:W-:-:S03]  /*11770*/  IMAD R0, R9, c[0x0][0x190], RZ ;  /* 0x0000640009007a24 */ /* 0x002fc600078e02ff */
[----:B------:R-:W-:Y:S01]  /*11780*/  STL [R1+0x450], R10 ;  /* 0x0004500a01007387 */ /* 0x000fe20000100800 */
[----:B------:R-:W-:-:S03]  /*11790*/  IMAD R4, R4, c[0x0][0x190], RZ ;  /* 0x0000640004047a24 */ /* 0x000fc600078e02ff */
[----:B------:R1:W-:Y:S01]  /*117a0*/  STL [R1+0x3a4], R0 ;  /* 0x0003a40001007387 */ /* 0x0003e20000100800 */
[----:B0-----:R-:W-:-:S05]  /*117b0*/  IMAD R8, R18, c[0x0][0x190], RZ ;  /* 0x0000640012087a24 */ /* 0x001fca00078e02ff */
[----:B------:R0:W-:Y:S01]  /*117c0*/  STL [R1+0x3a0], R8 ;  /* 0x0003a00801007387 */ /* 0x0001e20000100800 */
[----:B-1----:R-:W-:-:S03]  /*117d0*/  IMAD R0, R19, c[0x0][0x190], RZ ;  /* 0x0000640013007a24 */ /* 0x002fc600078e02ff */
[----:B------:R1:W-:Y:S04]  /*117e0*/  STL [R1+0x454], R4 ;  /* 0x0004540401007387 */ /* 0x0003e80000100800 */
[----:B------:R5:W-:Y:S01]  /*117f0*/  STL [R1+0x460], R0 ;  /* 0x0004600001007387 */ /* 0x000be20000100800 */
[----:B0-----:R-:W-:Y:S02]  /*11800*/  IMAD R8, R15, c[0x0][0x190], RZ ;  /* 0x000064000f087a24 */ /* 0x001fe400078e02ff */
[----:B------:R-:W-:Y:S02]  /*11810*/  IMAD R5, R5, c[0x0][0x190], RZ ;  /* 0x0000640005057a24 */ /* 0x000fe400078e02ff */
[----:B-1----:R-:W-:Y:S01]  /*11820*/  IMAD R4, R17, c[0x0][0x190], RZ ;  /* 0x0000640011047a24 */ /* 0x002fe200078e02ff */
[----:B------:R-:W-:Y:S01]  /*11830*/  STL [R1+0x464], R8 ;  /* 0x0004640801007387 */ /* 0x000fe20000100800 */
[----:B-----5:R-:W-:-:S03]  /*11840*/  IMAD R0, R16, c[0x0][0x190], RZ ;  /* 0x0000640010007a24 */ /* 0x020fc600078e02ff */
[----:B------:R0:W-:Y:S04]  /*11850*/  STL [R1+0x478], R4 ;  /* 0x0004780401007387 */ /* 0x0001e80000100800 */
[----:B------:R1:W-:Y:S04]  /*11860*/  STL [R1+0x37c], R0 ;  /* 0x00037c0001007387 */ /* 0x0003e80000100800 */
[----:B------:R5:W-:Y:S01]  /*11870*/  STL [R1+0x378], R5 ;  /* 0x0003780501007387 */ /* 0x000be20000100800 */
[----:B0-----:R-:W-:Y:S02]  /*11880*/  IMAD R4, R6, c[0x0][0x190], RZ ;  /* 0x0000640006047a24 */ /* 0x001fe400078e02ff */
[----:B-1----:R-:W-:-:S03]  /*11890*/  IMAD R0, R23, c[0x0][0x190], RZ ;  /* 0x0000640017007a24 */ /* 0x002fc600078e02ff */
[----:B------:R0:W-:Y:S01]  /*118a0*/  STL [R1+0x47c], R4 ;  /* 0x00047c0401007387 */ /* 0x0001e20000100800 */
[----:B-----5:R-:W-:-:S03]  /*118b0*/  IMAD R5, R7, c[0x0][0x190], RZ ;  /* 0x0000640007057a24 */ /* 0x020fc600078e02ff */
[----:B------:R1:W-:Y:S04]  /*118c0*/  STL [R1+0x488], R0 ;  /* 0x0004880001007387 */ /* 0x0003e80000100800 */
[----:B------:R5:W-:Y:S01]  /*118d0*/  STL [R1+0x48c], R5 ;  /* 0x00048c0501007387 */ /* 0x000be20000100800 */
[----:B0-----:R-:W-:Y:S02]  /*118e0*/  IMAD R4, R26, c[0x0][0x190], RZ ;  /* 0x000064001a047a24 */ /* 0x001fe400078e02ff */
[----:B-1----:R-:W-:Y:S02]  /*118f0*/  IMAD R0, R12, c[0x0][0x190], RZ ;  /* 0x000064000c007a24 */ /* 0x002fe400078e02ff */
[----:B------:R-:W4:Y:S01]  /*11900*/  LDL.LU R12, [R1+0x34c] ;  /* 0x00034c00010c7983 */ /* 0x000f220000300800 */
[----:B-----5:R-:W-:-:S03]  /*11910*/  IMAD R5, R27, c[0x0][0x190], RZ ;  /* 0x000064001b057a24 */ /* 0x020fc600078e02ff */
[----:B------:R0:W-:Y:S04]  /*11920*/  STL [R1+0x4a0], R4 ;  /* 0x0004a00401007387 */ /* 0x0001e80000100800 */
[----:B------:R2:W-:Y:S04]  /*11930*/  STL [R1+0x364], R0 ;  /* 0x0003640001007387 */ /* 0x0005e80000100800 */
[----:B------:R-:W-:Y:S01]  /*11940*/  STL [R1+0x360], R5 ;  /* 0x0003600501007387 */ /* 0x000fe20000100800 */
[----:B0-----:R-:W-:-:S03]  /*11950*/  IMAD R4, R29, c[0x0][0x190], RZ ;  /* 0x000064001d047a24 */ /* 0x001fc600078e02ff */
[----:B------:R-:W5:Y:S04]  /*11960*/  LDL.LU R29, [R1+0x348] ;  /* 0x00034800011d7983 */ /* 0x000f680000300800 */
[----:B------:R-:W-:Y:S01]  /*11970*/  STL [R1+0x4a4], R4 ;  /* 0x0004a40401007387 */ /* 0x000fe20000100800 */
[----:B--2---:R-:W-:-:S03]  /*11980*/  IMAD R0, R3, c[0x0][0x190], RZ ;  /* 0x0000640003007a24 */ /* 0x004fc600078e02ff */
[----:B------:R-:W2:Y:S04]  /*11990*/  LDL.LU R3, [R1+0x344] ;  /* 0x0003440001037983 */ /* 0x000ea80000300800 */
[----:B------:R3:W-:Y:S04]  /*119a0*/  STL [R1+0x4b0], R0 ;  /* 0x0004b00001007387 */ /* 0x0007e80000100800 */
[----:B------:R-:W2:Y:S01]  /*119b0*/  LDL.LU R25, [R1+0x340] ;  /* 0x0003400001197983 */ /* 0x000ea20000300800 */
[----:B---3--:R-:W-:-:S05]  /*119c0*/  IMAD R0, R28, c[0x0][0x190], RZ ;  /* 0x000064001c007a24 */ /* 0x008fca00078e02ff */
[----:B------:R0:W-:Y:S01]  /*119d0*/  STL [R1+0x354], R0 ;  /* 0x0003540001007387 */ /* 0x0001e20000100800 */
[----:B------:R-:W-:-:S03]  /*119e0*/  IMAD R4, R13, c[0x0][0x190], RZ ;  /* 0x000064000d047a24 */ /* 0x000fc600078e02ff */
[----:B0-----:R-:W3:Y:S04]  /*119f0*/  LDL.LU R0, [R1+0x33c] ;  /* 0x00033c0001007983 */ /* 0x001ee80000300800 */
[----:B------:R0:W-:Y:S04]  /*11a00*/  STL [R1+0x350], R4 ;  /* 0x0003500401007387 */ /* 0x0001e80000100800 */
[----:B------:R-:W3:Y:S04]  /*11a10*/  LDL.LU R20, [R1+0x338] ;  /* 0x0003380001147983 */ /* 0x000ee80000300800 */
        /* <DEDUP_REMOVED lines=9> */
[----:B0-----:R-:W3:Y:S04]  /*11ab0*/  LDL.LU R4, [R1+0x310] ;  /* 0x0003100001047983 */ /* 0x001ee80000300800 */
        /* <DEDUP_REMOVED lines=11> */
[----:B------:R-:W3:Y:S01]  /*11b70*/  LDL.LU R28, [R1+0x2e0] ;  /* 0x0002e000011c7983 */ /* 0x000ee20000300800 */
[----:B----4-:R-:W-:-:S05]  /*11b80*/  IMAD R12, R12, c[0x0][0x190], RZ ;  /* 0x000064000c0c7a24 */ /* 0x010fca00078e02ff */
[----:B------:R0:W-:Y:S04]  /*11b90*/  STL [R1+0x4b4], R12 ;  /* 0x0004b40c01007387 */ /* 0x0001e80000100800 */
[----:B0-----:R-:W4:Y:S01]  /*11ba0*/  LDL.LU R12, [R1+0x2dc] ;  /* 0x0002dc00010c7983 */ /* 0x001f220000300800 */
[----:B-----5:R-:W-:-:S05]  /*11bb0*/  IMAD R29, R29, c[0x0][0x190], RZ ;  /* 0x000064001d1d7a24 */ /* 0x020fca00078e02ff */
[----:B------:R0:W-:Y:S04]  /*11bc0*/  STL [R1+0x4c8], R29 ;  /* 0x0004c81d01007387 */ /* 0x0001e80000100800 */
[----:B0-----:R-:W5:Y:S01]  /*11bd0*/  LDL.LU R29, [R1+0x2d8] ;  /* 0x0002d800011d7983 */ /* 0x001f620000300800 */
[----:B--2---:R-:W-:-:S05]  /*11be0*/  IMAD R3, R3, c[0x0][0x190], RZ ;  /* 0x0000640003037a24 */ /* 0x004fca00078e02ff */
[----:B------:R0:W-:Y:S01]  /*11bf0*/  STL [R1+0x4cc], R3 ;  /* 0x0004cc0301007387 */ /* 0x0001e20000100800 */
[----:B------:R-:W-:-:S03]  /*11c00*/  IMAD R25, R25, c[0x0][0x190], RZ ;  /* 0x0000640019197a24 */ /* 0x000fc600078e02ff */
[----:B0-----:R-:W2:Y:S04]  /*11c10*/  LDL.LU R3, [R1+0x2d4] ;  /* 0x0002d40001037983 */ /* 0x001ea80000300800 */
[----:B------:R-:W-:Y:S01]  /*11c20*/  STL [R1+0x4d8], R25 ;  /* 0x0004d81901007387 */ /* 0x000fe20000100800 */
[----:B---3--:R-:W-:-:S05]  /*11c30*/  IMAD R0, R0, c[0x0][0x190], RZ ;  /* 0x0000640000007a24 */ /* 0x008fca00078e02ff */
        /* <DEDUP_REMOVED lines=29> */
[----:B---3--:R-:W-:-:S03]  /*11e10*/  IMAD R0, R16, c[0x0][0x190], RZ ;  /* 0x0000640010007a24 */ /* 0x008fc600078e02ff */
[----:B------:R0:W-:Y:S04]  /*11e20*/  STL [R1+0x53c], R4 ;  /* 0x00053c0401007387 */ /* 0x0001e80000100800 */
[----:B------:R1:W-:Y:S04]  /*11e30*/  STL [R1+0x548], R0 ;  /* 0x0005480001007387 */ /* 0x0003e80000100800 */
[----:B------:R3:W-:Y:S01]  /*11e40*/  STL [R1+0x54c], R5 ;  /* 0x00054c0501007387 */ /* 0x0007e20000100800 */
[----:B0-----:R-:W-:Y:S02]  /*11e50*/  IMAD R4, R6, c[0x0][0x190], RZ ;  /* 0x0000640006047a24 */ /* 0x001fe400078e02ff */
[----:B-1----:R-:W-:-:S03]  /*11e60*/  IMAD R0, R23, c[0x0][0x190], RZ ;  /* 0x0000640017007a24 */ /* 0x002fc600078e02ff */
[----:B------:R-:W-:Y:S01]  /*11e70*/  STL [R1+0x558], R4 ;  /* 0x0005580401007387 */ /* 0x000fe20000100800 */
[----:B---3--:R-:W-:-:S03]  /*11e80*/  IMAD R5, R7, c[0x0][0x190], RZ ;  /* 0x0000640007057a24 */ /* 0x008fc600078e02ff */
[----:B------:R0:W-:Y:S04]  /*11e90*/  STL [R1+0x55c], R0 ;  /* 0x00055c0001007387 */ /* 0x0001e80000100800 */
[----:B------:R1:W-:Y:S01]  /*11ea0*/  STL [R1+0x568], R5 ;  /* 0x0005680501007387 */ /* 0x0003e20000100800 */
[----:B0-----:R-:W-:-:S03]  /*11eb0*/  IMAD R0, R13, c[0x0][0x190], RZ ;  /* 0x000064000d007a24 */ /* 0x001fc600078e02ff */
[----:B------:R-:W3:Y:S01]  /*11ec0*/  LDL.LU R13, [R1+0x2d0] ;  /* 0x0002d000010d7983 */ /* 0x000ee20000300800 */
[----:B------:R-:W-:Y:S02]  /*11ed0*/  IMAD R4, R26, c[0x0][0x190], RZ ;  /* 0x000064001a047a24 */ /* 0x000fe400078e02ff */
[----:B-1----:R-:W-:-:S03]  /*11ee0*/  IMAD R5, R27, c[0x0][0x190], RZ ;  /* 0x000064001b057a24 */ /* 0x002fc600078e02ff */
[----:B------:R0:W-:Y:S04]  /*11ef0*/  STL [R1+0x56c], R4 ;  /* 0x00056c0401007387 */ /* 0x0001e80000100800 */
[----:B------:R4:W-:Y:S04]  /*11f00*/  STL [R1+0x578], R0 ;  /* 0x0005780001007387 */ /* 0x0009e80000100800 */
[----:B------:R-:W-:Y:S01]  /*11f10*/  STL [R1+0x57c], R5 ;  /* 0x00057c0501007387 */ /* 0x000fe20000100800 */
[----:B0-----:R-:W-:-:S03]  /*11f20*/  IMAD R4, R28, c[0x0][0x190], RZ ;  /* 0x000064001c047a24 */ /* 0x001fc600078e02ff */
[----:B------:R-:W3:Y:S01]  /*11f30*/  LDL.LU R28, [R1+0x2cc] ;  /* 0x0002cc00011c7983 */ /* 0x000ee20000300800 */
[----:B----4-:R-:W-:-:S03]  /*11f40*/  IMAD R0, R12, c[0x0][0x190], RZ ;  /* 0x000064000c007a24 */ /* 0x010fc600078e02ff */
[----:B------:R-:W-:Y:S04]  /*11f50*/  STL [R1+0x588], R4 ;  /* 0x0005880401007387 */ /* 0x000fe80000100800 */
[----:B------:R-:W4:Y:S04]  /*11f60*/  LDL.LU R12, [R1+0x2c8] ;  /* 0x0002c800010c7983 */ /* 0x000f280000300800 */
[----:B------:R5:W-:Y:S04]  /*11f70*/  STL [R1+0x58c], R0 ;  /* 0x00058c0001007387 */ /* 0x000be80000100800 */
[----:B------:R-:W4:Y:S01]  /*11f80*/  LDL.LU R25, [R1+0x2c4] ;  /* 0x0002c40001197983 */ /* 0x000f220000300800 */
[----:B-----5:R-:W-:-:S05]  /*11f90*/  IMAD R0, R29, c[0x0][0x190], RZ ;  /* 0x000064001d007a24 */ /* 0x020fca00078e02ff */
[----:B------:R0:W-:Y:S04]  /*11fa0*/  STL [R1+0x598], R0 ;  /* 0x0005980001007387 */ /* 0x0001e80000100800 */
[----:B0-----:R-:W5:Y:S01]  /*11fb0*/  LDL.LU R0, [R1+0x2c0] ;  /* 0x0002c00001007983 */ /* 0x001f620000300800 */
[----:B--2---:R-:W-:-:S05]  /*11fc0*/  IMAD R3, R3, c[0x0][0x190], RZ ;  /* 0x0000640003037a24 */ /* 0x004fca00078e02ff */
[----:B------:R0:W-:Y:S04]  /*11fd0*/  STL [R1+0x59c], R3 ;  /* 0x00059c0301007387 */ /* 0x0001e80000100800 */
[----:B------:R-:W2:Y:S04]  /*11fe0*/  LDL.LU R20, [R1+0x2bc] ;  /* 0x0002bc0001147983 */ /* 0x000ea80000300800 */
        /* <DEDUP_REMOVED lines=21> */
[----:B0-----:R-:W2:Y:S01]  /*12140*/  LDL.LU R3, [R1+0x264] ;  /* 0x0002640001037983 */ /* 0x001ea20000300800 */
[----:B---3--:R-:W-:-:S05]  /*12150*/  IMAD R13, R13, c[0x0][0x190], RZ ;  /* 0x000064000d0d7a24 */ /* 0x008fca00078e02ff */
[----:B------:R0:W-:Y:S04]  /*12160*/  STL [R1+0x5a8], R13 ;  /* 0x0005a80d01007387 */ /* 0x0001e80000100800 */
[----:B0-----:R-:W3:Y:S01]  /*12170*/  LDL.LU R13, [R1+0x260] ;  /* 0x00026000010d7983 */ /* 0x001ee20000300800 */
[----:B------:R-:W-:-:S05]  /*12180*/  IMAD R28, R28, c[0x0][0x190], RZ ;  /* 0x000064001c1c7a24 */ /* 0x000fca00078e02ff */
[----:B------:R0:W-:Y:S01]  /*12190*/  STL [R1+0x5ac], R28 ;  /* 0x0005ac1c01007387 */ /* 0x0001e20000100800 */
[----:B----4-:R-:W-:-:S03]  /*121a0*/  IMAD R12, R12, c[0x0][0x190], RZ ;  /* 0x000064000c0c7a24 */ /* 0x010fc600078e02ff */
[----:B0-----:R-:W4:Y:S01]  /*121b0*/  LDL.LU R28, [R1+0x25c] ;  /* 0x00025c00011c7983 */ /* 0x001f220000300800 */
[----:B------:R-:W-:-:S03]  /*121c0*/  IMAD R25, R25, c[0x0][0x190], RZ ;  /* 0x0000640019197a24 */ /* 0x000fc600078e02ff */
[----:B------:R0:W-:Y:S04]  /*121d0*/  STL [R1+0x5b8], R12 ;  /* 0x0005b80c01007387 */ /* 0x0001e80000100800 */
[----:B0-----:R-:W4:Y:S04]  /*121e0*/  LDL.LU R12, [R1+0x258] ;  /* 0x00025800010c7983 */ /* 0x001f280000300800 */
[----:B------:R-:W-:Y:S01]  /*121f0*/  STL [R1+0x5bc], R25 ;  /* 0x0005bc1901007387 */ /* 0x000fe20000100800 */
[----:B-----5:R-:W-:-:S05]  /*12200*/  IMAD R0, R0, c[0x0][0x190], RZ ;  /* 0x0000640000007a24 */ /* 0x020fca00078e02ff */
[----:B------:R0:W-:Y:S01]  /*12210*/  STL [R1+0x5c8], R0 ;  /* 0x0005c80001007387 */ /* 0x0001e20000100800 */
[----:B--2---:R-:W-:Y:S02]  /*12220*/  IMAD R20, R20, c[0x0][0x190], RZ ;  /* 0x0000640014147a24 */ /* 0x004fe400078e02ff */
        /* <DEDUP_REMOVED lines=27> */
[----:B--2---:R-:W-:-:S03]  /*123e0*/  IMAD R0, R16, c[0x0][0x190], RZ ;  /* 0x0000640010007a24 */ /* 0x004fc600078e02ff */
[----:B------:R0:W-:Y:S04]  /*123f0*/  STL [R1+0x640], R4 ;  /* 0x0006400401007387 */ /* 0x0001e80000100800 */
[----:B------:R1:W-:Y:S04]  /*12400*/  STL [R1+0x650], R0 ;  /* 0x0006500001007387 */ /* 0x0003e80000100800 */
[----:B------:R2:W-:Y:S01]  /*12410*/  STL [R1+0x658], R5 ;  /* 0x0006580501007387 */ /* 0x0005e20000100800 */
[----:B0-----:R-:W-:Y:S02]  /*12420*/  IMAD R4, R6, c[0x0][0x190], RZ ;  /* 0x0000640006047a24 */ /* 0x001fe400078e02ff */
[----:B-1----:R-:W-:-:S03]  /*12430*/  IMAD R0, R23, c[0x0][0x190], RZ ;  /* 0x0000640017007a24 */ /* 0x002fc600078e02ff */
[----:B------:R0:W-:Y:S01]  /*12440*/  STL [R1+0x668], R4 ;  /* 0x0006680401007387 */ /* 0x0001e20000100800 */
[----:B--2---:R-:W-:-:S03]  /*12450*/  IMAD R5, R7, c[0x0][0x190], RZ ;  /* 0x0000640007057a24 */ /* 0x004fc600078e02ff */
[----:B------:R1:W-:Y:S04]  /*12460*/  STL [R1+0x670], R0 ;  /* 0x0006700001007387 */ /* 0x0003e80000100800 */
[----:B------:R2:W-:Y:S01]  /*12470*/  STL [R1+0x680], R5 ;  /* 0x0006800501007387 */ /* 0x0005e20000100800 */
[----:B0-----:R-:W-:Y:S02]  /*12480*/  IMAD R4, R26, c[0x0][0x190], RZ ;  /* 0x000064001a047a24 */ /* 0x001fe400078e02ff */
[----:B-1----:R-:W-:Y:S02]  /*12490*/  IMAD R0, R29, c[0x0][0x190], RZ ;  /* 0x000064001d007a24 */ /* 0x002fe400078e02ff */
[----:B------:R-:W5:Y:S01]  /*124a0*/  LDL.LU R29, [R1+0x254] ;  /* 0x00025400011d7983 */ /* 0x000f620000300800 */
[----:B--2---:R-:W-:-:S03]  /*124b0*/  IMAD R5, R27, c[0x0][0x190], RZ ;  /* 0x000064001b057a24 */ /* 0x004fc600078e02ff */
[----:B------:R0:W-:Y:S04]  /*124c0*/  STL [R1+0x688], R4 ;  /* 0x0006880401007387 */ /* 0x0001e80000100800 */
[----:B------:R3:W-:Y:S04]  /*124d0*/  STL [R1+0x698], R0 ;  /* 0x0006980001007387 */ /* 0x0007e80000100800 */
[----:B------:R-:W-:Y:S01]  /*124e0*/  STL [R1+0x6a0], R5 ;  /* 0x0006a00501007387 */ /* 0x000fe20000100800 */
[----:B0-----:R-:W-:-:S03]  /*124f0*/  IMAD R4, R3, c[0x0][0x190], RZ ;  /* 0x0000640003047a24 */ /* 0x001fc600078e02ff */
[----:B------:R-:W2:Y:S04]  /*12500*/  LDL.LU R3, [R1+0x250] ;  /* 0x0002500001037983 */ /* 0x000ea80000300800 */
[----:B------:R-:W-:Y:S01]  /*12510*/  STL [R1+0x6b0], R4 ;  /* 0x0006b00401007387 */ /* 0x000fe20000100800 */
[----:B---3--:R-:W-:-:S03]  /*12520*/  IMAD R0, R13, c[0x0][0x190], RZ ;  /* 0x000064000d007a24 */ /* 0x008fc600078e02ff */
[----:B------:R-:W3:Y:S04]  /*12530*/  LDL.LU R13, [R1+0x24c] ;  /* 0x00024c00010d7983 */ /* 0x000ee80000300800 */
[----:B------:R4:W-:Y:S04]  /*12540*/  STL [R1+0x6c0], R0 ;  /* 0x0006c00001007387 */ /* 0x0009e80000100800 */
[----:B------:R-:W3:Y:S01]  /*12550*/  LDL.LU R25, [R1+0x248] ;  /* 0x0002480001197983 */ /* 0x000ee20000300800 */
[----:B----4-:R-:W-:-:S05]  /*12560*/  IMAD R0, R28, c[0x0][0x190], RZ ;  /* 0x000064001c007a24 */ /* 0x010fca00078e02ff */
[----:B------:R0:W-:Y:S01]  /*12570*/  STL [R1+0x6c8], R0 ;  /* 0x0006c80001007387 */ /* 0x0001e20000100800 */
[----:B------:R-:W-:-:S03]  /*12580*/  IMAD R4, R12, c[0x0][0x190], RZ ;  /* 0x000064000c047a24 */ /* 0x000fc600078e02ff */
[----:B0-----:R-:W4:Y:S04]  /*12590*/  LDL.LU R0, [R1+0x244] ;  /* 0x0002440001007983 */ /* 0x001f280000300800 */
[----:B------:R0:W-:Y:S04]  /*125a0*/  STL [R1+0x6d8], R4 ;  /* 0x0006d80401007387 */ /* 0x0001e80000100800 */
[----:B------:R-:W4:Y:S04]  /*125b0*/  LDL.LU R20, [R1+0x240] ;  /* 0x0002400001147983 */ /* 0x000f280000300800 */
        /* <DEDUP_REMOVED lines=9> */
[----:B0-----:R-:W4:Y:S04]  /*12650*/  LDL.LU R4, [R1+0x218] ;  /* 0x0002180001047983 */ /* 0x001f280000300800 */
        /* <DEDUP_REMOVED lines=11> */
[----:B------:R-:W4:Y:S01]  /*12710*/  LDL.LU R28, [R1+0x1e4] ;  /* 0x0001e400011c7983 */ /* 0x000f220000300800 */
[----:B-----5:R-:W-:-:S05]  /*12720*/  IMAD R29, R29, c[0x0][0x190], RZ ;  /* 0x000064001d1d7a24 */ /* 0x020fca00078e02ff */
[----:B------:R0:W-:Y:S04]  /*12730*/  STL [R1+0x6e0], R29 ;  /* 0x0006e01d01007387 */ /* 0x0001e80000100800 */
[----:B0-----:R-:W5:Y:S01]  /*12740*/  LDL.LU R29, [R1+0x1e0] ;  /* 0x0001e000011d7983 */ /* 0x001f620000300800 */
[----:B--2---:R-:W-:-:S05]  /*12750*/  IMAD R3, R3, c[0x0][0x190], RZ ;  /* 0x0000640003037a24 */ /* 0x004fca00078e02ff */
[----:B------:R0:W-:Y:S01]  /*12760*/  STL [R1+0x6f0], R3 ;  /* 0x0006f00301007387 */ /* 0x0001e20000100800 */
[----:B---3--:R-:W-:-:S03]  /*12770*/  IMAD R13, R13, c[0x0][0x190], RZ ;  /* 0x000064000d0d7a24 */ /* 0x008fc600078e02ff */
[----:B0-----:R-:W2:Y:S04]  /*12780*/  LDL.LU R3, [R1+0x1d8] ;  /* 0x0001d80001037983 */ /* 0x001ea80000300800 */
[----:B------:R0:W-:Y:S04]  /*12790*/  STL [R1+0x6f8], R13 ;  /* 0x0006f80d01007387 */ /* 0x0001e80000100800 */
[----:B0-----:R-:W2:Y:S01]  /*127a0*/  LDL.LU R13, [R1+0x1d4] ;  /* 0x0001d400010d7983 */ /* 0x001ea20000300800 */
[----:B------:R-:W-:-:S05]  /*127b0*/  IMAD R25, R25, c[0x0][0x190], RZ ;  /* 0x0000640019197a24 */ /* 0x000fca00078e02ff */
[----:B------:R-:W-:Y:S01]  /*127c0*/  STL [R1+0x708], R25 ;  /* 0x0007081901007387 */ /* 0x000fe20000100800 */
[----:B----4-:R-:W-:-:S05]  /*127d0*/  IMAD R0, R0, c[0x0][0x190], RZ ;  /* 0x0000640000007a24 */ /* 0x010fca00078e02ff */
        /* <DEDUP_REMOVED lines=26> */
[----:B-1----:R-:W-:-:S03]  /*12980*/  IMAD R4, R17, c[0x0][0x190], RZ ;  /* 0x0000640011047a24 */ /* 0x002fc600078e02ff */
[----:B------:R-:W-:Y:S01]  /*12990*/  STL [R1+0x7b0], R8 ;  /* 0x0007b00801007387 */ /* 0x000fe20000100800 */
[----:B------:R-:W-:Y:S02]  /*129a0*/  IMAD R5, R5, c[0x0][0x190], RZ ;  /* 0x0000640005057a24 */ /* 0x000fe400078e02ff */
[----:B----4-:R-:W-:Y:S01]  /*129b0*/  IMAD R0, R16, c[0x0][0x190], RZ ;  /* 0x0000640010007a24 */ /* 0x010fe200078e02ff */
[----:B------:R0:W-:Y:S04]  /*129c0*/  STL [R1+0x7c0], R4 ;  /* 0x0007c00401007387 */ /* 0x0001e80000100800 */
[----:B------:R1:W-:Y:S04]  /*129d0*/  STL [R1+0x7d0], R0 ;  /* 0x0007d00001007387 */ /* 0x0003e80000100800 */
[----:B------:R4:W-:Y:S01]  /*129e0*/  STL [R1+0x7d8], R5 ;  /* 0x0007d80501007387 */ /* 0x0009e20000100800 */
[----:B0-----:R-:W-:-:S02]  /*129f0*/  IMAD R4, R6, c[0x0][0x190], RZ ;  /* 0x0000640006047a24 */ /* 0x001fc400078e02ff */
[----:B-1----:R-:W-:-:S03]  /*12a00*/  IMAD R0, R23, c[0x0][0x190], RZ ;  /* 0x0000640017007a24 */ /* 0x002fc600078e02ff */
[----:B------:R0:W-:Y:S01]  /*12a10*/  STL [R1+0x7e8], R4 ;  /* 0x0007e80401007387 */ /* 0x0001e20000100800 */
[----:B----4-:R-:W-:-:S03]  /*12a20*/  IMAD R5, R7, c[0x0][0x190], RZ ;  /* 0x0000640007057a24 */ /* 0x010fc600078e02ff */
[----:B------:R1:W-:Y:S04]  /*12a30*/  STL [R1+0x7f0], R0 ;  /* 0x0007f00001007387 */ /* 0x0003e80000100800 */
[----:B------:R4:W-:Y:S01]  /*12a40*/  STL [R1+0x804], R5 ;  /* 0x0008040501007387 */ /* 0x0009e20000100800 */
[----:B0-----:R-:W-:Y:S02]  /*12a50*/  IMAD R4, R26, c[0x0][0x190], RZ ;  /* 0x000064001a047a24 */ /* 0x001fe400078e02ff */
[----:B-1----:R-:W-:Y:S02]  /*12a60*/  IMAD R0, R12, c[0x0][0x190], RZ ;  /* 0x000064000c007a24 */ /* 0x002fe400078e02ff */
[----:B------:R-:W3:Y:S01]  /*12a70*/  LDL.LU R12, [R1+0x1d0] ;  /* 0x0001d000010c7983 */ /* 0x000ee20000300800 */
[----:B----4-:R-:W-:-:S03]  /*12a80*/  IMAD R5, R27, c[0x0][0x190], RZ ;  /* 0x000064001b057a24 */ /* 0x010fc600078e02ff */
[----:B------:R0:W-:Y:S04]  /*12a90*/  STL [R1+0x810], R4 ;  /* 0x0008100401007387 */ /* 0x0001e80000100800 */
[----:B------:R5:W-:Y:S04]  /*12aa0*/  STL [R1+0x820], R0 ;  /* 0x0008200001007387 */ /* 0x000be80000100800 */
[----:B------:R-:W-:Y:S01]  /*12ab0*/  STL [R1+0x828], R5 ;  /* 0x0008280501007387 */ /* 0x000fe20000100800 */
[----:B0-----:R-:W-:-:S03]  /*12ac0*/  IMAD R4, R28, c[0x0][0x190], RZ ;  /* 0x000064001c047a24 */ /* 0x001fc600078e02ff */
[----:B------:R-:W4:Y:S04]  /*12ad0*/  LDL.LU R28, [R1+0x1c8] ;  /* 0x0001c800011c7983 */ /* 0x000f280000300800 */
[----:B------:R-:W-:Y:S01]  /*12ae0*/  STL [R1+0x838], R4 ;  /* 0x0008380401007387 */ /* 0x000fe20000100800 */
[----:B-----5:R-:W-:-:S03]  /*12af0*/  IMAD R0, R29, c[0x0][0x190], RZ ;  /* 0x000064001d007a24 */ /* 0x020fc600078e02ff */
[----:B------:R-:W5:Y:S04]  /*12b00*/  LDL.LU R29, [R1+0x1c4] ;  /* 0x0001c400011d7983 */ /* 0x000f680000300800 */
[----:B------:R2:W-:Y:S04]  /*12b10*/  STL [R1+0x848], R0 ;  /* 0x0008480001007387 */ /* 0x0005e80000100800 */
[----:B------:R-:W5:Y:S01]  /*12b20*/  LDL.LU R25, [R1+0x1bc] ;  /* 0x0001bc0001197983 */ /* 0x000f620000300800 */
[----:B--2---:R-:W-:-:S05]  /*12b30*/  IMAD R0, R3, c[0x0][0x190], RZ ;  /* 0x0000640003007a24 */ /* 0x004fca00078e02ff */
[----:B------:R0:W-:Y:S01]  /*12b40*/  STL [R1+0x850], R0 ;  /* 0x0008500001007387 */ /* 0x0001e20000100800 */
[----:B------:R-:W-:-:S03]  /*12b50*/  IMAD R3, R13, c[0x0][0x190], RZ ;  /* 0x000064000d037a24 */ /* 0x000fc600078e02ff */
[----:B0-----:R-:W2:Y:S04]  /*12b60*/  LDL.LU R0, [R1+0x1b8] ;  /* 0x0001b80001007983 */ /* 0x001ea80000300800 */
        /* <DEDUP_REMOVED lines=21> */
[----:B0-----:R-:W2:Y:S04]  /*12cc0*/  LDL.LU R3, [R1+0x164] ;  /* 0x0001640001037983 */ /* 0x001ea80000300800 */
[----:B------:R-:W2:Y:S04]  /*12cd0*/  LDL.LU R27, [R1+0x160] ;  /* 0x00016000011b7983 */ /* 0x000ea80000300800 */
[----:B------:R-:W2:Y:S01]  /*12ce0*/  LDL.LU R13, [R1+0x15c] ;  /* 0x00015c00010d7983 */ /* 0x000ea20000300800 */
[----:B---3--:R-:W-:-:S05]  /*12cf0*/  IMAD R12, R12, c[0x0][0x190], RZ ;  /* 0x000064000c0c7a24 */ /* 0x008fca00078e02ff */
[----:B------:R0:W-:Y:S04]  /*12d00*/  STL [R1+0x868], R12 ;  /* 0x0008680c01007387 */ /* 0x0001e80000100800 */
[----:B0-----:R-:W3:Y:S01]  /*12d10*/  LDL.LU R12, [R1+0x158] ;  /* 0x00015800010c7983 */ /* 0x001ee20000300800 */
[----:B----4-:R-:W-:-:S05]  /*12d20*/  IMAD R28, R28, c[0x0][0x190], RZ ;  /* 0x000064001c1c7a24 */ /* 0x010fca00078e02ff */
[----:B------:R0:W-:Y:S04]  /*12d30*/  STL [R1+0x878], R28 ;  /* 0x0008781c01007387 */ /* 0x0001e80000100800 */
[----:B0-----:R-:W4:Y:S01]  /*12d40*/  LDL.LU R28, [R1+0x14c] ;  /* 0x00014c00011c7983 */ /* 0x001f220000300800 */
[----:B-----5:R-:W-:-:S05]  /*12d50*/  IMAD R29, R29, c[0x0][0x190], RZ ;  /* 0x000064001d1d7a24 */ /* 0x020fca00078e02ff */
[----:B------:R0:W-:Y:S01]  /*12d60*/  STL [R1+0x880], R29 ;  /* 0x0008801d01007387 */ /* 0x0001e20000100800 */
[----:B------:R-:W-:-:S03]  /*12d70*/  IMAD R25, R25, c[0x0][0x190], RZ ;  /* 0x0000640019197a24 */ /* 0x000fc600078e02ff */
[----:B0-----:R-:W5:Y:S04]  /*12d80*/  LDL.LU R29, [R1+0x148] ;  /* 0x00014800011d7983 */ /* 0x001f680000300800 */
[----:B------:R-:W-:Y:S01]  /*12d90*/  STL [R1+0x890], R25 ;  /* 0x0008901901007387 */ /* 0x000fe20000100800 */
[----:B--2---:R-:W-:-:S05]  /*12da0*/  IMAD R0, R0, c[0x0][0x190], RZ ;  /* 0x0000640000007a24 */ /* 0x004fca00078e02ff */
        /* <DEDUP_REMOVED lines=35> */
[----:B------:R-:W-:Y:S01]  /*12fe0*/  STL [R1+0x8e0], R4 ;  /* 0x0008e00401007387 */ /* 0x000fe20000100800 */
[----:B--2---:R-:W-:-:S03]  /*12ff0*/  IMAD R5, R7, c[0x0][0x190], RZ ;  /* 0x0000640007057a24 */ /* 0x004fc600078e02ff */
[----:B------:R0:W-:Y:S04]  /*13000*/  STL [R1+0x8e4], R0 ;  /* 0x0008e40001007387 */ /* 0x0001e80000100800 */
[----:B------:R1:W-:Y:S01]  /*13010*/  STL [R1+0x8e8], R5 ;  /* 0x0008e80501007387 */ /* 0x0003e20000100800 */
[----:B0-----:R-:W-:-:S03]  /*13020*/  IMAD R0, R3, c[0x0][0x190], RZ ;  /* 0x0000640003007a24 */ /* 0x001fc600078e02ff */
[----:B------:R-:W2:Y:S01]  /*13030*/  LDL.LU R3, [R1+0x144] ;  /* 0x0001440001037983 */ /* 0x000ea20000300800 */
[----:B------:R-:W-:Y:S02]  /*13040*/  IMAD R4, R26, c[0x0][0x190], RZ ;  /* 0x000064001a047a24 */ /* 0x000fe400078e02ff */
[----:B-1----:R-:W-:-:S03]  /*13050*/  IMAD R5, R27, c[0x0][0x190], RZ ;  /* 0x000064001b057a24 */ /* 0x002fc600078e02ff */
[----:B------:R0:W-:Y:S04]  /*13060*/  STL [R1+0x8ec], R4 ;  /* 0x0008ec0401007387 */ /* 0x0001e80000100800 */
[----:B------:R3:W-:Y:S01]  /*13070*/  STL [R1+0x8f0], R0 ;  /* 0x0008f00001007387 */ /* 0x0007e20000100800 */
[----:B0-----:R-:W-:-:S03]  /*13080*/  IMAD R4, R13, c[0x0][0x190], RZ ;  /* 0x000064000d047a24 */ /* 0x001fc600078e02ff */
[----:B------:R-:W-:Y:S04]  /*13090*/  STL [R1+0x8f4], R5 ;  /* 0x0008f40501007387 */ /* 0x000fe80000100800 */
[----:B------:R-:W2:Y:S04]  /*130a0*/  LDL.LU R13, [R1+0x140] ;  /* 0x00014000010d7983 */ /* 0x000ea80000300800 */
[----:B------:R-:W-:Y:S01]  /*130b0*/  STL [R1+0x8f8], R4 ;  /* 0x0008f80401007387 */ /* 0x000fe20000100800 */
[----:B---3--:R-:W-:-:S03]  /*130c0*/  IMAD R0, R12, c[0x0][0x190], RZ ;  /* 0x000064000c007a24 */ /* 0x008fc600078e02ff */
[----:B------:R-:W3:Y:S04]  /*130d0*/  LDL.LU R12, [R1+0x138] ;  /* 0x00013800010c7983 */ /* 0x000ee80000300800 */
[----:B------:R4:W-:Y:S04]  /*130e0*/  STL [R1+0x8fc], R0 ;  /* 0x0008fc0001007387 */ /* 0x0009e80000100800 */
[----:B------:R-:W3:Y:S01]  /*130f0*/  LDL.LU R25, [R1+0x134] ;  /* 0x0001340001197983 */ /* 0x000ee20000300800 */
[----:B----4-:R-:W-:-:S05]  /*13100*/  IMAD R0, R28, c[0x0][0x190], RZ ;  /* 0x000064001c007a24 */ /* 0x010fca00078e02ff */
[----:B------:R0:W-:Y:S04]  /*13110*/  STL [R1+0x910], R0 ;  /* 0x0009100001007387 */ /* 0x0001e80000100800 */
[----:B0-----:R-:W4:Y:S01]  /*13120*/  LDL.LU R0, [R1+0x130] ;  /* 0x0001300001007983 */ /* 0x001f220000300800 */
[----:B-----5:R-:W-:-:S05]  /*13130*/  IMAD R4, R29, c[0x0][0x190], RZ ;  /* 0x000064001d047a24 */ /* 0x020fca00078e02ff */
        /* <DEDUP_REMOVED lines=27> */
[----:B------:R-:W-:-:S05]  /*132f0*/  IMAD R13, R13, c[0x0][0x190], RZ ;  /* 0x000064000d0d7a24 */ /* 0x000fca00078e02ff */
[----:B------:R0:W-:Y:S01]  /*13300*/  STL [R1+0x91c], R13 ;  /* 0x00091c0d01007387 */ /* 0x0001e20000100800 */
[----:B---3--:R-:W-:-:S03]  /*13310*/  IMAD R12, R12, c[0x0][0x190], RZ ;  /* 0x000064000c0c7a24 */ /* 0x008fc600078e02ff */
[----:B0-----:R-:W3:Y:S01]  /*13320*/  LDL.LU R13, [R1+0xb0] ;  /* 0x0000b000010d7983 */ /* 0x001ee20000300800 */
[----:B------:R-:W-:-:S03]  /*13330*/  IMAD R25, R25, c[0x0][0x190], RZ ;  /* 0x0000640019197a24 */ /* 0x000fc600078e02ff */
[----:B------:R0:W-:Y:S04]  /*13340*/  STL [R1+0x920], R12 ;  /* 0x0009200c01007387 */ /* 0x0001e80000100800 */
[----:B0-----:R-:W3:Y:S04]  /*13350*/  LDL.LU R12, [R1+0xac] ;  /* 0x0000ac00010c7983 */ /* 0x001ee80000300800 */
[----:B------:R-:W-:Y:S01]  /*13360*/  STL [R1+0x924], R25 ;  /* 0x0009241901007387 */ /* 0x000fe20000100800 */
[----:B----4-:R-:W-:-:S05]  /*13370*/  IMAD R0, R0, c[0x0][0x190], RZ ;  /* 0x0000640000007a24 */ /* 0x010fca00078e02ff */
[----:B------:R0:W-:Y:S01]  /*13380*/  STL [R1+0x928], R0 ;  /* 0x0009280001007387 */ /* 0x0001e20000100800 */
[----:B------:R-:W-:Y:S02]  /*13390*/  IMAD R2, R2, c[0x0][0x190], RZ ;  /* 0x0000640002027a24 */ /* 0x000fe400078e02ff */
[----:B-----5:R-:W-:Y:S02]  /*133a0*/  IMAD R20, R20, c[0x0][0x190], RZ ;  /* 0x0000640014147a24 */ /* 0x020fe400078e02ff */
        /* <DEDUP_REMOVED lines=29> */
[----:B------:R1:W-:Y:S01]  /*13580*/  STL [R1+0x964], R0 ;  /* 0x0009640001007387 */ /* 0x0003e20000100800 */
[----:B0-----:R-:W-:-:S03]  /*13590*/  IMAD R4, R6, c[0x0][0x190], RZ ;  /* 0x0000640006047a24 */ /* 0x001fc600078e02ff */
[----:B------:R0:W-:Y:S01]  /*135a0*/  STL [R1+0x968], R5 ;  /* 0x0009680501007387 */ /* 0x0001e20000100800 */
[----:B-1----:R-:W-:-:S03]  /*135b0*/  IMAD R0, R23, c[0x0][0x190], RZ ;  /* 0x0000640017007a24 */ /* 0x002fc600078e02ff */
        /* <DEDUP_REMOVED lines=10> */
[----:B------:R-:W-:Y:S04]  /*13660*/  STL [R1+0x4bc], R5 ;  /* 0x0004bc0501007387 */ /* 0x000fe80000100800 */
[----:B------:R-:W-:Y:S04]  /*13670*/  STL [R1+0x980], R2 ;  /* 0x0009800201007387 */ /* 0x000fe80000100800 */
[----:B------:R-:W-:Y:S01]  /*13680*/  STL [R1+0x4b8], R4 ;  /* 0x0004b80401007387 */ /* 0x000fe20000100800 */
[----:B--2---:R-:W-:-:S03]  /*13690*/  IMAD R0, R3, c[0x0][0x190], RZ ;  /* 0x0000640003007a24 */ /* 0x004fc600078e02ff */
[----:B------:R3:W-:Y:S04]  /*136a0*/  STL [R1+0x1fd0], R2 ;  /* 0x001fd00201007387 */ /* 0x0007e80000100800 */
[----:B------:R0:W-:Y:S04]  /*136b0*/  STL [R1+0x494], R0 ;  /* 0x0004940001007387 */ /* 0x0001e80000100800 */
[----:B------:R-:W2:Y:S01]  /*136c0*/  LDL.LU R25, [R1+0xa0] ;  /* 0x0000a00001197983 */ /* 0x000ea20000300800 */
[----:B---3--:R-:W-:-:S05]  /*136d0*/  IMAD R2, R13, c[0x0][0x190], RZ ;  /* 0x000064000d027a24 */ /* 0x008fca00078e02ff */
[----:B------:R-:W-:Y:S01]  /*136e0*/  STL [R1+0x490], R2 ;  /* 0x0004900201007387 */ /* 0x000fe20000100800 */
[----:B0-----:R-:W-:-:S03]  /*136f0*/  IMAD R0, R12, c[0x0][0x190], RZ ;  /* 0x000064000c007a24 */ /* 0x001fc600078e02ff */
[----:B--2---:R0:W-:Y:S04]  /*13700*/  STL [R1+0x20f0], R25 ;  /* 0x0020f01901007387 */ /* 0x0041e80000100800 */
[----:B------:R-:W-:Y:S04]  /*13710*/  STL [R1+0x46c], R0 ;  /* 0x00046c0001007387 */ /* 0x000fe80000100800 */
[----:B0-----:R-:W2:Y:S04]  /*13720*/  LDL.LU R25, [R1+0xa4] ;  /* 0x0000a40001197983 */ /* 0x001ea80000300800 */
[----:B--2---:R0:W-:Y:S04]  /*13730*/  STL [R1+0x20f4], R25 ;  /* 0x0020f41901007387 */ /* 0x0041e80000100800 */
        /* <DEDUP_REMOVED lines=29> */
[----:B--2---:R-:W-:-:S05]  /*13910*/  IMAD R25, R25, c[0x0][0x190], RZ ;  /* 0x0000640019197a24 */ /* 0x004fca00078e02ff */
[----:B------:R0:W-:Y:S04]  /*13920*/  STL [R1+0x468], R25 ;  /* 0x0004681901007387 */ /* 0x0001e80000100800 */
[----:B0-----:R-:W2:Y:S02]  /*13930*/  LDL.LU R25, [R1+0x20f4] ;  /* 0x0020f40001197983 */ /* 0x001ea40000300800 */
[----:B--2---:R-:W-:-:S05]  /*13940*/  IMAD R25, R25, c[0x0][0x190], RZ ;  /* 0x0000640019197a24 */ /* 0x004fca00078e02ff */
[----:B------:R0:W-:Y:S04]  /*13950*/  STL [R1+0x444], R25 ;  /* 0x0004441901007387 */ /* 0x0001e80000100800 */
[----:B0-----:R-:W2:Y:S01]  /*13960*/  LDL.LU R25, [R1+0x20f0] ;  /* 0x0020f00001197983 */ /* 0x001ea20000300800 */
[----:B---3--:R-:W-:Y:S02]  /*13970*/  IMAD R0, R0, c[0x0][0x190], RZ ;  /* 0x0000640000007a24 */ /* 0x008fe400078e02ff */
[----:B----4-:R-:W-:Y:S02]  /*13980*/  IMAD R20, R20, c[0x0][0x190], RZ ;  /* 0x0000640014147a24 */ /* 0x010fe400078e02ff */
[----:B-----5:R-:W-:Y:S02]  /*13990*/  IMAD R10, R10, c[0x0][0x190], RZ ;  /* 0x000064000a0a7a24 */ /* 0x020fe400078e02ff */
[----:B------:R-:W-:-:S02]  /*139a0*/  IMAD R14, R14, c[0x0][0x190], RZ ;  /* 0x000064000e0e7a24 */ /* 0x000fc400078e02ff */
[----:B------:R-:W-:Y:S02]  /*139b0*/  IMAD R24, R24, c[0x0][0x190], RZ ;  /* 0x0000640018187a24 */ /* 0x000fe400078e02ff */
[----:B------:R-:W-:Y:S02]  /*139c0*/  IMAD R21, R21, c[0x0][0x190], RZ ;  /* 0x0000640015157a24 */ /* 0x000fe400078e02ff */
[----:B------:R-:W-:Y:S02]  /*139d0*/  IMAD R22, R22, c[0x0][0x190], RZ ;  /* 0x0000640016167a24 */ /* 0x000fe400078e02ff */
[----:B------:R-:W-:Y:S02]  /*139e0*/  IMAD R8, R8, c[0x0][0x190], RZ ;  /* 0x0000640008087a24 */ /* 0x000fe400078e02ff */
[----:B------:R-:W-:Y:S02]  /*139f0*/  IMAD R11, R11, c[0x0][0x190], RZ ;  /* 0x000064000b0b7a24 */ /* 0x000fe400078e02ff */
        /* <DEDUP_REMOVED lines=18> */
[----:B--2---:R-:W-:-:S05]  /*13b20*/  IMAD R25, R25, c[0x0][0x190], RZ ;  /* 0x0000640019197a24 */ /* 0x004fca00078e02ff */
[----:B------:R0:W-:Y:S04]  /*13b30*/  STL [R1+0x440], R25 ;  /* 0x0004401901007387 */ /* 0x0001e80000100800 */
[----:B0-----:R-:W2:Y:S04]  /*13b40*/  LDL.LU R25, [R1+0x20ec] ;  /* 0x0020ec0001197983 */ /* 0x001ea80000300800 */
[----:B------:R0:W-:Y:S04]  /*13b50*/  STL [R1+0x41c], R0 ;  /* 0x00041c0001007387 */ /* 0x0001e80000100800 */
[----:B0-----:R-:W3:Y:S04]  /*13b60*/  LDL.LU R0, [R1+0x20e8] ;  /* 0x0020e80001007983 */ /* 0x001ee80000300800 */
[----:B------:R0:W-:Y:S04]  /*13b70*/  STL [R1+0x418], R20 ;  /* 0x0004181401007387 */ /* 0x0001e80000100800 */
[----:B0-----:R-:W4:Y:S04]  /*13b80*/  LDL.LU R20, [R1+0x20e4] ;  /* 0x0020e40001147983 */ /* 0x001f280000300800 */
[----:B------:R0:W-:Y:S04]  /*13b90*/  STL [R1+0x3f4], R10 ;  /* 0x0003f40a01007387 */ /* 0x0001e80000100800 */
[----:B0-----:R-:W5:Y:S04]  /*13ba0*/  LDL.LU R10, [R1+0x20e0] ;  /* 0x0020e000010a7983 */ /* 0x001f680000300800 */
        /* <DEDUP_REMOVED lines=48> */
[----:B------:R-:W-:-:S05]  /*13eb0*/  IMAD R2, R2, c[0x0][0x190], RZ ;  /* 0x0000640002027a24 */ /* 0x000fca00078e02ff */
[----:B------:R2:W-:Y:S02]  /*13ec0*/  STL [R1+0x1f0], R2 ;  /* 0x0001f00201007387 */ /* 0x0005e40000100800 */
[----:B--2---:R-:W-:Y:S02]  /*13ed0*/  IMAD R2, R12, c[0x0][0x190], RZ ;  /* 0x000064000c027a24 */ /* 0x004fe400078e02ff */
[----:B------:R-:W2:Y:S04]  /*13ee0*/  LDL.LU R12, [R1+0x207c] ;  /* 0x00207c00010c7983 */ /* 0x000ea80000300800 */
[----:B------:R0:W-:Y:S02]  /*13ef0*/  STL [R1+0x1ec], R2 ;  /* 0x0001ec0201007387 */ /* 0x0001e40000100800 */
[----:B0-----:R-:W-:-:S02]  /*13f00*/  IMAD R2, R13, c[0x0][0x190], RZ ;  /* 0x000064000d027a24 */ /* 0x001fc400078e02ff */
[----:B------:R-:W2:Y:S04]  /*13f10*/  LDL.LU R13, [R1+0x2078] ;  /* 0x00207800010d7983 */ /* 0x000ea80000300800 */
[----:B------:R0:W-:Y:S02]  /*13f20*/  STL [R1+0x1e8], R2 ;  /* 0x0001e80201007387 */ /* 0x0001e40000100800 */
[----:B0-----:R-:W-:Y:S02]  /*13f30*/  IMAD R2, R3, c[0x0][0x190], RZ ;  /* 0x0000640003027a24 */ /* 0x001fe400078e02ff */
[----:B------:R-:W-:Y:S02]  /*13f40*/  IMAD R3, R29, c[0x0][0x190], RZ ;  /* 0x000064001d037a24 */ /* 0x000fe400078e02ff */
[----:B------:R-:W2:Y:S04]  /*13f50*/  LDL.LU R29, [R1+0x3c0] ;  /* 0x0003c000011d7983 */ /* 0x000ea80000300800 */
[----:B------:R0:W-:Y:S04]  /*13f60*/  STL [R1+0x1e4], R2 ;  /* 0x0001e40201007387 */ /* 0x0001e80000100800 */
[----:B------:R1:W-:Y:S01]  /*13f70*/  STL [R1+0x1e0], R3 ;  /* 0x0001e00301007387 */ /* 0x0003e20000100800 */
[----:B0-----:R-:W-:-:S03]  /*13f80*/  IMAD R2, R28, c[0x0][0x190], RZ ;  /* 0x000064001c027a24 */ /* 0x001fc600078e02ff */
[----:B------:R-:W2:Y:S01]  /*13f90*/  LDL.LU R28, [R1+0x3c4] ;  /* 0x0003c400011c7983 */ /* 0x000ea20000300800 */
[----:B-1----:R-:W-:-:S03]  /*13fa0*/  IMAD R3, R27, c[0x0][0x190], RZ ;  /* 0x000064001b037a24 */ /* 0x002fc600078e02ff */
[----:B--2---:R-:W-:Y:S04]  /*13fb0*/  STL.64 [R1+0x2058], R28 ;  /* 0x0020581c01007387 */ /* 0x004fe80000100a00 */
[----:B------:R0:W-:Y:S04]  /*13fc0*/  STL [R1+0x1dc], R2 ;  /* 0x0001dc0201007387 */ /* 0x0001e80000100800 */
[----:B------:R-:W2:Y:S04]  /*13fd0*/  LDL.LU R27, [R1+0x42c] ;  /* 0x00042c00011b7983 */ /* 0x000ea80000300800 */
[----:B------:R1:W-:Y:S01]  /*13fe0*/  STL [R1+0x1d8], R3 ;  /* 0x0001d80301007387 */ /* 0x0003e20000100800 */
[----:B0-----:R-:W-:-:S03]  /*13ff0*/  IMAD R2, R26, c[0x0][0x190], RZ ;  /* 0x000064001a027a24 */ /* 0x001fc600078e02ff */
[----:B------:R-:W2:Y:S01]  /*14000*/  LDL.LU R26, [R1+0x428] ;  /* 0x00042800011a7983 */ /* 0x000ea20000300800 */
[----:B-1----:R-:W-:-:S03]  /*14010*/  IMAD R3, R23, c[0x0][0x190], RZ ;  /* 0x0000640017037a24 */ /* 0x002fc600078e02ff */
[----:B--2---:R-:W-:Y:S04]  /*14020*/  STL.64 [R1+0x2060], R26 ;  /* 0x0020601a01007387 */ /* 0x004fe80000100a00 */
[----:B------:R0:W-:Y:S02]  /*14030*/  STL [R1+0x1d4], R2 ;  /* 0x0001d40201007387 */ /* 0x0001e40000100800 */
[----:B0-----:R-:W-:Y:S02]  /*14040*/  IMAD R2, R7, c[0x0][0x190], RZ ;  /* 0x0000640007027a24 */ /* 0x001fe400078e02ff */
[----:B------:R-:W2:Y:S04]  /*14050*/  LDL.LU R7, [R1+0x43c] ;  /* 0x00043c0001077983 */ /* 0x000ea80000300800 */
        /* <DEDUP_REMOVED lines=23> */
[----:B------:R0:W-:Y:S04]  /*141d0*/  STL [R1+0x1b4], R2 ;  /* 0x0001b40201007387 */ /* 0x0001e80000100800 */
[----:B------:R-:W2:Y:S04]  /*141e0*/  LDL.LU R4, [R1+0x414] ;  /* 0x0004140001047983 */ /* 0x000ea80000300800 */
[----:B------:R1:W-:Y:S01]  /*141f0*/  STL [R1+0x1b0], R3 ;  /* 0x0001b00301007387 */ /* 0x0003e20000100800 */
[----:B0-----:R-:W-:-:S03]  /*14200*/  IMAD R2, R18, c[0x0][0x190], RZ ;  /* 0x0000640012027a24 */ /* 0x001fc600078e02ff */
[----:B------:R-:W2:Y:S04]  /*14210*/  LDL R6, [R1+0x24] ;  /* 0x0000240001067983 */ /* 0x000ea80000100800 */
[----:B------:R-:W3:Y:S04]  /*14220*/  LDL R7, [R1+0x34] ;  /* 0x0000340001077983 */ /* 0x000ee80000100800 */
[----:B------:R0:W-:Y:S04]  /*14230*/  STL [R1+0x1ac], R2 ;  /* 0x0001ac0201007387 */ /* 0x0001e80000100800 */
[----:B------:R-:W3:Y:S04]  /*14240*/  LDL R26, [R1+0x38] ;  /* 0x00003800011a7983 */ /* 0x000ee80000100800 */
[----:B------:R-:W3:Y:S04]  /*14250*/  LDL R27, [R1+0x5c] ;  /* 0x00005c00011b7983 */ /* 0x000ee80000100800 */
[----:B------:R-:W3:Y:S04]  /*14260*/  LDL R28, [R1+0x60] ;  /* 0x00006000011c7983 */ /* 0x000ee80000100800 */
[----:B------:R-:W3:Y:S01]  /*14270*/  LDL R29, [R1+0x204] ;  /* 0x00020400011d7983 */ /* 0x000ee20000100800 */
[----:B-1----:R-:W-:-:S02]  /*14280*/  IMAD R3, R9, c[0x0][0x190], RZ ;  /* 0x0000640009037a24 */ /* 0x002fc400078e02ff */
[----:B0-----:R-:W-:Y:S01]  /*14290*/  IMAD R2, R11, c[0x0][0x190], RZ ;  /* 0x000064000b027a24 */ /* 0x001fe200078e02ff */
[----:B------:R-:W3:Y:S04]  /*142a0*/  LDL.LU R18, [R1+0x3a4] ;  /* 0x0003a40001127983 */ /* 0x000ee80000300800 */
[----:B------:R-:W3:Y:S04]  /*142b0*/  LDL.LU R9, [R1+0x450] ;  /* 0x0004500001097983 */ /* 0x000ee80000300800 */
[----:B------:R0:W-:Y:S04]  /*142c0*/  STL [R1+0x1a8], R3 ;  /* 0x0001a80301007387 */ /* 0x0001e80000100800 */
[----:B------:R-:W3:Y:S04]  /*142d0*/  LDL.LU R11, [R1+0x410] ;  /* 0x00041000010b7983 */ /* 0x000ee80000300800 */
[----:B------:R1:W-:Y:S01]  /*142e0*/  STL [R1+0x1a4], R2 ;  /* 0x0001a40201007387 */ /* 0x0003e20000100800 */
[----:B0-----:R-:W-:-:S03]  /*142f0*/  IMAD R3, R8, c[0x0][0x190], RZ ;  /* 0x0000640008037a24 */ /* 0x001fc600078e02ff */
[----:B------:R-:W3:Y:S01]  /*14300*/  LDL.LU R8, [R1+0x404] ;  /* 0x0004040001087983 */ /* 0x000ee20000300800 */
[----:B-1----:R-:W-:-:S03]  /*14310*/  IMAD R2, R22, c[0x0][0x190], RZ ;  /* 0x0000640016027a24 */ /* 0x002fc600078e02ff */
[----:B------:R0:W-:Y:S04]  /*14320*/  STL [R1+0x1a0], R3 ;  /* 0x0001a00301007387 */ /* 0x0001e80000100800 */
[----:B------:R-:W3:Y:S04]  /*14330*/  LDL.LU R22, [R1+0x478] ;  /* 0x0004780001167983 */ /* 0x000ee80000300800 */
[----:B------:R1:W-:Y:S01]  /*14340*/  STL [R1+0x19c], R2 ;  /* 0x00019c0201007387 */ /* 0x0003e20000100800 */
[----:B0-----:R-:W-:-:S03]  /*14350*/  IMAD R3, R21, c[0x0][0x190], RZ ;  /* 0x0000640015037a24 */ /* 0x001fc600078e02ff */
[----:B------:R-:W3:Y:S01]  /*14360*/  LDL.LU R21, [R1+0x3d8] ;  /* 0x0003d80001157983 */ /* 0x000ee20000300800 */
[----:B-1----:R-:W-:-:S03]  /*14370*/  IMAD R2, R24, c[0x0][0x190], RZ ;  /* 0x0000640018027a24 */ /* 0x002fc600078e02ff */
[----:B------:R0:W-:Y:S01]  /*14380*/  STL [R1+0x198], R3 ;  /* 0x0001980301007387 */ /* 0x0001e20000100800 */
[----:B----4-:R-:W-:-:S03]  /*14390*/  IMAD R16, R20, c[0x0][0x190], RZ ;  /* 0x0000640014107a24 */ /* 0x010fc600078e02ff */
[----:B------:R-:W4:Y:S04]  /*143a0*/  LDL.LU R24, [R1+0x3dc] ;  /* 0x0003dc0001187983 */ /* 0x000f280000300800 */
[----:B------:R5:W-:Y:S01]  /*143b0*/  STL [R1+0x194], R2 ;  /* 0x0001940201007387 */ /* 0x000be20000100800 */
[----:B0-----:R-:W-:-:S03]  /*143c0*/  IMAD R3, R14, c[0x0][0x190], RZ ;  /* 0x000064000e037a24 */ /* 0x001fc600078e02ff */
[----:B------:R-:W4:Y:S01]  /*143d0*/  LDL.LU R14, [R1+0x400] ;  /* 0x00040000010e7983 */ /* 0x000f220000300800 */
[----:B-----5:R-:W-:-:S03]  /*143e0*/  IMAD R2, R10, c[0x0][0x190], RZ ;  /* 0x000064000a027a24 */ /* 0x020fc600078e02ff */
[----:B------:R-:W5:Y:S04]  /*143f0*/  LDL.LU R10, [R1+0x3ec] ;  /* 0x0003ec00010a7983 */ /* 0x000f680000300800 */
[----:B------:R-:W-:Y:S04]  /*14400*/  STL [R1+0x190], R3 ;  /* 0x0001900301007387 */ /* 0x000fe80000100800 */
[----:B------:R-:W4:Y:S04]  /*14410*/  LDL.LU R20, [R1+0x3e8] ;  /* 0x0003e80001147983 */ /* 0x000f280000300800 */
[----:B------:R-:W-:Y:S04]  /*14420*/  STL [R1+0x18c], R2 ;  /* 0x00018c0201007387 */ /* 0x000fe80000100800 */
[----:B------:R-:W-:Y:S04]  /*14430*/  STL [R1+0x188], R16 ;  /* 0x0001881001007387 */ /* 0x000fe80000100800 */
[----:B------:R0:W-:Y:S04]  /*14440*/  STL [R1+0x1fd4], R2 ;  /* 0x001fd40201007387 */ /* 0x0001e80000100800 */
[----:B0-----:R-:W4:Y:S01]  /*14450*/  LDL R2, [R1+0x3b4] ;  /* 0x0003b40001027983 */ /* 0x001f220000100800 */
[----:B------:R-:W-:-:S03]  /*14460*/  IMAD.WIDE R16, R25, 0x2, R12 ;  /* 0x0000000219107825 */ /* 0x000fc600078e020c */
[----:B------:R-:W-:Y:S04]  /*14470*/  STL [R1+0x1fd8], R3 ;  /* 0x001fd80301007387 */ /* 0x000fe80000100800 */
[----:B------:R2:W-:Y:S02]  /*14480*/  STL.64 [R1+0x180], R16 ;  /* 0x0001801001007387 */ /* 0x0005e40000100a00 */
[----:B--2---:R-:W-:-:S04]  /*14490*/  IMAD.WIDE R16, R6, 0x2, R12 ;  /* 0x0000000206107825 */ /* 0x004fc800078e020c */
[--C-:B---3--:R-:W-:Y:S01]  /*144a0*/  IMAD.WIDE R6, R7, 0x2, R12.reuse ;  /* 0x0000000207067825 */ /* 0x108fe200078e020c */
[----:B------:R0:W-:Y:S04]  /*144b0*/  STL.64 [R1+0x178], R16 ;  /* 0x0001781001007387 */ /* 0x0001e80000100a00 */
[----:B0-----:R-:W2:Y:S04]  /*144c0*/  LDL.LU.64 R16, [R1+0x2070] ;  /* 0x0020700001107983 */ /* 0x001ea80000300a00 */
[----:B------:R0:W-:Y:S02]  /*144d0*/  STL.64 [R1+0x170], R6 ;  /* 0x0001700601007387 */ /* 0x0001e40000100a00 */
[----:B0-----:R-:W-:-:S04]  /*144e0*/  IMAD.WIDE R6, R26, 0x2, R12 ;  /* 0x000000021a067825 */ /* 0x001fc800078e020c */
[--C-:B------:R-:W-:Y:S01]  /*144f0*/  IMAD.WIDE R26, R27, 0x2, R12.reuse ;  /* 0x000000021b1a7825 */ /* 0x100fe200078e020c */
[----:B------:R0:W-:Y:S04]  /*14500*/  STL.64 [R1+0x168], R6 ;  /* 0x0001680601007387 */ /* 0x0001e80000100a00 */
[----:B0-----:R-:W3:Y:S04]  /*14510*/  LDL.LU.64 R6, [R1+0x2068] ;  /* 0x0020680001067983 */ /* 0x001ee80000300a00 */
[----:B------:R0:W-:Y:S02]  /*14520*/  STL.64 [R1+0x160], R26 ;  /* 0x0001601a01007387 */ /* 0x0001e40000100a00 */
[----:B0-----:R-:W-:-:S04]  /*14530*/  IMAD.WIDE R26, R28, 0x2, R12 ;  /* 0x000000021c1a7825 */ /* 0x001fc800078e020c */
[--C-:B------:R-:W-:Y:S01]  /*14540*/  IMAD.WIDE R28, R29, 0x2, R12.reuse ;  /* 0x000000021d1c7825 */ /* 0x100fe200078e020c */
[----:B------:R0:W-:Y:S04]  /*14550*/  STL.64 [R1+0x158], R26 ;  /* 0x0001581a01007387 */ /* 0x0001e80000100a00 */
[----:B0-----:R-:W2:Y:S04]  /*14560*/  LDL.LU.64 R26, [R1+0x2060] ;  /* 0x00206000011a7983 */ /* 0x001ea80000300a00 */
[----:B------:R0:W-:Y:S04]  /*14570*/  STL.64 [R1+0x150], R28 ;  /* 0x0001501c01007387 */ /* 0x0001e80000100a00 */
[----:B0-----:R-:W3:Y:S01]  /*14580*/  LDL.LU.64 R28, [R1+0x2058] ;  /* 0x00205800011c7983 */ /* 0x001ee20000300a00 */
[----:B----4-:R-:W-:-:S05]  /*14590*/  IMAD.WIDE R2, R2, 0x2, R12 ;  /* 0x0000000202027825 */ /* 0x010fca00078e020c */
[----:B------:R0:W-:Y:S02]  /*145a0*/  STL.64 [R1+0x148], R2 ;  /* 0x0001480201007387 */ /* 0x0001e40000100a00 */
[----:B0-----:R-:W-:-:S05]  /*145b0*/  IMAD.WIDE R2, R20, 0x2, R12 ;  /* 0x0000000214027825 */ /* 0x001fca00078e020c */
[----:B------:R5:W-:Y:S02]  /*145c0*/  STL.64 [R1+0x140], R2 ;  /* 0x0001400201007387 */ /* 0x000be40000100a00 */
[----:B-----5:R-:W-:-:S05]  /*145d0*/  IMAD.WIDE R2, R10, 0x2, R12 ;  /* 0x000000020a027825 */ /* 0x020fca00078e020c */
[----:B------:R0:W-:Y:S02]  /*145e0*/  STL.64 [R1+0x138], R2 ;  /* 0x0001380201007387 */ /* 0x0001e40000100a00 */
[----:B0-----:R-:W-:-:S05]  /*145f0*/  IMAD.WIDE R2, R14, 0x2, R12 ;  /* 0x000000020e027825 */ /* 0x001fca00078e020c */
[----:B------:R0:W-:Y:S04]  /*14600*/  STL.64 [R1+0x130], R2 ;  /* 0x0001300201007387 */ /* 0x0001e80000100a00 */
[----:B------:R1:W-:Y:S01]  /*14610*/  STL.64 [R1+0x1fe0], R24 ;  /* 0x001fe01801007387 */ /* 0x0003e20000100a00 */
[----:B0-----:R-:W-:-:S04]  /*14620*/  IMAD.WIDE R2, R24, 0x2, R12 ;  /* 0x0000000218027825 */ /* 0x001fc800078e020c */
[--C-:B-1----:R-:W-:Y:S01]  /*14630*/  IMAD.WIDE R24, R21, 0x2, R12.reuse ;  /* 0x0000000215187825 */ /* 0x102fe200078e020c */
[----:B------:R0:W-:Y:S04]  /*14640*/  STL.64 [R1+0x128], R2 ;  /* 0x0001280201007387 */ /* 0x0001e80000100a00 */
[----:B------:R1:W-:Y:S04]  /*14650*/  STL.64 [R1+0x1fa8], R20 ;  /* 0x001fa81401007387 */ /* 0x0003e80000100a00 */
[----:B------:R-:W-:Y:S01]  /*14660*/  STL.64 [R1+0x120], R24 ;  /* 0x0001201801007387 */ /* 0x000fe20000100a00 */
[----:B0-----:R-:W-:-:S03]  /*14670*/  IMAD.WIDE R2, R8, 0x2, R12 ;  /* 0x0000000208027825 */ /* 0x001fc600078e020c */
[----:B------:R-:W-:Y:S01]  /*14680*/  STL.64 [R1+0x1fb0], R10 ;  /* 0x001fb00a01007387 */ /* 0x000fe20000100a00 */
[----:B-1----:R-:W-:-:S03]  /*14690*/  IMAD.WIDE R20, R11, 0x2, R12 ;  /* 0x000000020b147825 */ /* 0x002fc600078e020c */
[----:B------:R0:W-:Y:S04]  /*146a0*/  STL.64 [R1+0x118], R2 ;  /* 0x0001180201007387 */ /* 0x0001e80000100a00 */
[----:B------:R3:W-:Y:S01]  /*146b0*/  STL.64 [R1+0x110], R20 ;  /* 0x0001101401007387 */ /* 0x0007e20000100a00 */
[----:B0-----:R-:W-:-:S05]  /*146c0*/  IMAD.WIDE R2, R4, 0x2, R12 ;  /* 0x0000000204027825 */ /* 0x001fca00078e020c */
[----:B------:R-:W-:Y:S01]  /*146d0*/  STL.64 [R1+0x108], R2 ;  /* 0x0001080201007387 */ /* 0x000fe20000100a00 */
[----:B--2---:R-:W-:-:S05]  /*146e0*/  IMAD.WIDE R10, R26, 0x2, R12 ;  /* 0x000000021a0a7825 */ /* 0x004fca00078e020c */
[----:B------:R0:W-:Y:S01]  /*146f0*/  STL.64 [R1+0x100], R10 ;  /* 0x0001000a01007387 */ /* 0x0001e20000100a00 */
[----:B---3--:R-:W-:-:S03]  /*14700*/  IMAD.WIDE R20, R28, 0x2, R12 ;  /* 0x000000021c147825 */ /* 0x008fc600078e020c */
[----:B0-----:R-:W2:Y:S01]  /*14710*/  LDL R10, [R1+0x488] ;  /* 0x00048800010a7983 */ /* 0x001ea20000100800 */
[----:B------:R-:W-:-:S03]  /*14720*/  IMAD.WIDE R2, R29, 0x2, R12 ;  /* 0x000000021d027825 */ /* 0x000fc600078e020c */
[----:B------:R0:W-:Y:S04]  /*14730*/  STL.64 [R1+0xf8], R20 ;  /* 0x0000f81401007387 */ /* 0x0001e80000100a00 */
[----:B------:R-:W3:Y:S04]  /*14740*/  LDL R11, [R1+0x48c] ;  /* 0x00048c00010b7983 */ /* 0x000ee80000100800 */
[----:B------:R-:W-:Y:S04]  /*14750*/  STL.64 [R1+0xf0], R2 ;  /* 0x0000f00201007387 */ /* 0x000fe80000100a00 */
[----:B0-----:R-:W4:Y:S04]  /*14760*/  LDL R20, [R1+0x4a0] ;  /* 0x0004a00001147983 */ /* 0x001f280000100800 */
[----:B------:R-:W5:Y:S04]  /*14770*/  LDL R21, [R1+0x364] ;  /* 0x0003640001157983 */ /* 0x000f680000100800 */
[----:B------:R0:W-:Y:S04]  /*14780*/  STL.64 [R1+0x1fb8], R28 ;  /* 0x001fb81c01007387 */ /* 0x0001e80000100a00 */
[----:B0-----:R-:W3:Y:S04]  /*14790*/  LDL R28, [R1+0x378] ;  /* 0x00037800011c7983 */ /* 0x001ee80000100800 */
[----:B------:R-:W4:Y:S01]  /*147a0*/  LDL R29, [R1+0x47c] ;  /* 0x00047c00011d7983 */ /* 0x000f220000100800 */
[----:B------:R-:W-:-:S03]  /*147b0*/  IMAD.WIDE R24, R27, 0x2, R12 ;  /* 0x000000021b187825 */ /* 0x000fc600078e020c */
[----:B------:R-:W-:Y:S01]  /*147c0*/  STL.64 [R1+0x1fc0], R26 ;  /* 0x001fc01a01007387 */ /* 0x000fe20000100a00 */
[----:B------:R-:W-:-:S03]  /*147d0*/  IMAD.WIDE R2, R5, 0x2, R12 ;  /* 0x0000000205027825 */ /* 0x000fc600078e020c */
[----:B------:R-:W-:Y:S04]  /*147e0*/  STL.64 [R1+0xe8], R24 ;  /* 0x0000e81801007387 */ /* 0x000fe80000100a00 */
[----:B------:R0:W-:Y:S04]  /*147f0*/  STL.64 [R1+0x1fe8], R4 ;  /* 0x001fe80401007387 */ /* 0x0001e80000100a00 */
[----:B------:R1:W-:Y:S04]  /*14800*/  STL.64 [R1+0xe0], R2 ;  /* 0x0000e00201007387 */ /* 0x0003e80000100a00 */
[----:B------:R-:W-:Y:S01]  /*14810*/  STL.64 [R1+0x1ff0], R6 ;  /* 0x001ff00601007387 */ /* 0x000fe20000100a00 */
[----:B0-----:R-:W-:-:S04]  /*14820*/  IMAD.WIDE R4, R6, 0x2, R12 ;  /* 0x0000000206047825 */ /* 0x001fc800078e020c */
[--C-:B-1----:R-:W-:Y:S01]  /*14830*/  IMAD.WIDE R2, R7, 0x2, R12.reuse ;  /* 0x0000000207027825 */ /* 0x102fe200078e020c */
[----:B------:R0:W-:Y:S04]  /*14840*/  STL.64 [R1+0xd8], R4 ;  /* 0x0000d80401007387 */ /* 0x0001e80000100a00 */
[----:B------:R1:W-:Y:S04]  /*14850*/  STL.64 [R1+0xd0], R2 ;  /* 0x0000d00201007387 */ /* 0x0003e80000100a00 */
[----:B------:R-:W-:Y:S01]  /*14860*/  STL.64 [R1+0x1ff8], R8 ;  /* 0x001ff80801007387 */ /* 0x000fe20000100a00 */
[----:B0-----:R-:W-:-:S04]  /*14870*/  IMAD.WIDE R4, R9, 0x2, R12 ;  /* 0x0000000209047825 */ /* 0x001fc800078e020c */
[--C-:B-1----:R-:W-:Y:S01]  /*14880*/  IMAD.WIDE R2, R18, 0x2, R12.reuse ;  /* 0x0000000212027825 */ /* 0x102fe200078e020c */
[----:B------:R0:W-:Y:S04]  /*14890*/  STL.64 [R1+0xc8], R4 ;  /* 0x0000c80401007387 */ /* 0x0001e80000100a00 */
[----:B------:R-:W-:Y:S04]  /*148a0*/  STL.64 [R1+0x2000], R14 ;  /* 0x0020000e01007387 */ /* 0x000fe80000100a00 */
[----:B------:R1:W-:Y:S01]  /*148b0*/  STL.64 [R1+0xc0], R2 ;  /* 0x0000c00201007387 */ /* 0x0003e20000100a00 */
[----:B0-----:R-:W-:-:S05]  /*148c0*/  IMAD.WIDE R4, R15, 0x2, R12 ;  /* 0x000000020f047825 */ /* 0x001fca00078e020c */
[----:B------:R0:W-:Y:S01]  /*148d0*/  STL.64 [R1+0xb8], R4 ;  /* 0x0000b80401007387 */ /* 0x0001e20000100a00 */
[----:B-1----:R-:W-:-:S03]  /*148e0*/  IMAD.WIDE R2, R17, 0x2, R12 ;  /* 0x0000000211027825 */ /* 0x002fc600078e020c */
[----:B------:R-:W-:Y:S04]  /*148f0*/  STL.64 [R1+0x2008], R16 ;  /* 0x0020081001007387 */ /* 0x000fe80000100a00 */
[----:B------:R1:W-:Y:S01]  /*14900*/  STL.64 [R1+0xb0], R2 ;  /* 0x0000b00201007387 */ /* 0x0003e20000100a00 */
[----:B0-----:R-:W-:-:S04]  /*14910*/  IMAD.WIDE R4, R16, 0x2, R12 ;  /* 0x0000000210047825 */ /* 0x001fc800078e020c */
[--C-:B------:R-:W-:Y:S01]  /*14920*/  IMAD.WIDE R6, R22, 0x2, R12.reuse ;  /* 0x0000000216067825 */ /* 0x100fe200078e020c */
[----:B------:R0:W-:Y:S03]  /*14930*/  STL.64 [R1+0xa8], R4 ;  /* 0x0000a80401007387 */ /* 0x0001e60000100a00 */
[--C-:B-1----:R-:W-:Y:S01]  /*14940*/  IMAD.WIDE R2, R19, 0x2, R12.reuse ;  /* 0x0000000213027825 */ /* 0x102fe200078e020c */
[----:B------:R-:W5:Y:S04]  /*14950*/  LDL R24, [R1+0x360] ;  /* 0x0003600001187983 */ /* 0x000f680000100800 */
[----:B------:R-:W5:Y:S04]  /*14960*/  LDL R25, [R1+0x4a4] ;  /* 0x0004a40001197983 */ /* 0x000f680000100800 */
[----:B------:R1:W-:Y:S01]  /*14970*/  STL.64 [R1+0xa0], R2 ;  /* 0x0000a00201007387 */ /* 0x0003e20000100a00 */
[----:B0-----:R-:W-:-:S03]  /*14980*/  IMAD.WIDE R4, R23, 0x2, R12 ;  /* 0x0000000217047825 */ /* 0x001fc600078e020c */
[----:B-1----:R-:W5:Y:S04]  /*14990*/  LDL R3, [R1+0x4b0] ;  /* 0x0004b00001037983 */ /* 0x002f680000100800 */
[----:B------:R-:W5:Y:S04]  /*149a0*/  LDL R2, [R1+0x354] ;  /* 0x0003540001027983 */ /* 0x000f680000100800 */
[----:B------:R-:W-:Y:S04]  /*149b0*/  STL.64 [R1+0x2010], R18 ;  /* 0x0020101201007387 */ /* 0x000fe80000100a00 */
[----:B------:R-:W-:Y:S04]  /*149c0*/  STL.64 [R1+0x2018], R22 ;  /* 0x0020181601007387 */ /* 0x000fe80000100a00 */
[----:B------:R-:W-:Y:S04]  /*149d0*/  STL.64 [R1+0x98], R6 ;  /* 0x0000980601007387 */ /* 0x000fe80000100a00 */
[----:B------:R2:W-:Y:S02]  /*149e0*/  STL.64 [R1+0x90], R4 ;  /* 0x0000900401007387 */ /* 0x0005e40000100a00 */
[----:B--2---:R-:W-:-:S04]  /*149f0*/  IMAD.WIDE R4, R10, 0x2, R12 ;  /* 0x000000020a047825 */ /* 0x004fc800078e020c */
[----:B---3--:R-:W-:-:S04]  /*14a00*/  IMAD.WIDE R8, R28, 0x2, R12 ;  /* 0x000000021c087825 */ /* 0x008fc800078e020c */
[--C-:B----4-:R-:W-:Y:S01]  /*14a10*/  IMAD.WIDE R6, R29, 0x2, R12.reuse ;  /* 0x000000021d067825 */ /* 0x110fe200078e020c */
[----:B------:R0:W-:Y:S04]  /*14a20*/  STL.64 [R1+0x1f8], R8 ;  /* 0x0001f80801007387 */ /* 0x0001e80000100a00 */
[----:B------:R1:W-:Y:S04]  /*14a30*/  STL.64 [R1+0x208], R6 ;  /* 0x0002080601007387 */ /* 0x0003e80000100a00 */
[----:B------:R5:W-:Y:S01]  /*14a40*/  STL.64 [R1+0x220], R4 ;  /* 0x0002200401007387 */ /* 0x000be20000100a00 */
[----:B0-----:R-:W-:-:S04]  /*14a50*/  IMAD.WIDE R8, R11, 0x2, R12 ;  /* 0x000000020b087825 */ /* 0x001fc800078e020c */
[--C-:B-1----:R-:W-:Y:S01]  /*14a60*/  IMAD.WIDE R6, R20, 0x2, R12.reuse ;  /* 0x0000000214067825 */ /* 0x102fe200078e020c */
[----:B------:R-:W-:Y:S04]  /*14a70*/  STL.64 [R1+0x230], R8 ;  /* 0x0002300801007387 */ /* 0x000fe80000100a00 */
[----:B------:R-:W2:Y:S04]  /*14a80*/  LDL R22, [R1+0x4b4] ;  /* 0x0004b40001167983 */ /* 0x000ea80000100800 */
[----:B------:R-:W-:Y:S04]  /*14a90*/  STL.64 [R1+0x248], R6 ;  /* 0x0002480601007387 */ /* 0x000fe80000100a00 */
[----:B------:R-:W3:Y:S01]  /*14aa0*/  LDL R23, [R1+0x4c8] ;  /* 0x0004c80001177983 */ /* 0x000ee20000100800 */
[----:B-----5:R-:W-:-:S05]  /*14ab0*/  IMAD.WIDE R4, R21, 0x2, R12 ;  /* 0x0000000215047825 */ /* 0x020fca00078e020c */
[----:B------:R-:W-:Y:S04]  /*14ac0*/  STL.64 [R1+0x258], R4 ;  /* 0x0002580401007387 */ /* 0x000fe80000100a00 */
[----:B---3--:R0:W-:Y:S04]  /*14ad0*/  STL [R1+0x2050], R23 ;  /* 0x0020501701007387 */ /* 0x0081e80000100800 */
[----:B0-----:R-:W3:Y:S01]  /*14ae0*/  LDL R23, [R1+0x350] ;  /* 0x0003500001177983 */ /* 0x001ee20000100800 */
[----:B------:R-:W-:-:S04]  /*14af0*/  IMAD.WIDE R26, R24, 0x2, R12 ;  /* 0x00000002181a7825 */ /* 0x000fc800078e020c */
[--C-:B------:R-:W-:Y:S01]  /*14b00*/  IMAD.WIDE R24, R25, 0x2, R12.reuse ;  /* 0x0000000219187825 */ /* 0x100fe200078e020c */
[----:B--2---:R-:W-:Y:S03]  /*14b10*/  STL [R1+0x2054], R22 ;  /* 0x0020541601007387 */ /* 0x004fe60000100800 */
[--C-:B------:R-:W-:Y:S01]  /*14b20*/  IMAD.WIDE R4, R3, 0x2, R12.reuse ;  /* 0x0000000203047825 */ /* 0x100fe200078e020c */
[----:B------:R-:W2:Y:S03]  /*14b30*/  LDL R18, [R1+0x4cc] ;  /* 0x0004cc0001127983 */ /* 0x000ea60000100800 */
[--C-:B------:R-:W-:Y:S01]  /*14b40*/  IMAD.WIDE R2, R2, 0x2, R12.reuse ;  /* 0x0000000202027825 */ /* 0x100fe200078e020c */
[----:B------:R-:W4:Y:S04]  /*14b50*/  LDL R19, [R1+0x4d8] ;  /* 0x0004d80001137983 */ /* 0x000f280000100800 */
[----:B------:R-:W5:Y:S04]  /*14b60*/  LDL R16, [R1+0x33c] ;  /* 0x00033c0001107983 */ /* 0x000f680000100800 */
[----:B------:R-:W2:Y:S04]  /*14b70*/  LDL R17, [R1+0x338] ;  /* 0x0003380001117983 */ /* 0x000ea80000100800 */
        /* <DEDUP_REMOVED lines=9> */
[----:B------:R-:W-:Y:S04]  /*14c10*/  STL.64 [R1+0x268], R26 ;  /* 0x0002681a01007387 */ /* 0x000fe80000100a00 */
[----:B------:R-:W-:Y:S04]  /*14c20*/  STL.64 [R1+0x280], R24 ;  /* 0x0002801801007387 */ /* 0x000fe80000100a00 */
[----:B------:R-:W2:Y:S04]  /*14c30*/  LDL R7, [R1+0x528] ;  /* 0x0005280001077983 */ /* 0x000ea80000100800 */
[----:B------:R0:W-:Y:S04]  /*14c40*/  STL.64 [R1+0x290], R4 ;  /* 0x0002900401007387 */ /* 0x0001e80000100a00 */
[----:B0-----:R-:W2:Y:S04]  /*14c50*/  LDL R4, [R1+0x52c] ;  /* 0x00052c0001047983 */ /* 0x001ea80000100800 */
[----:B------:R0:W-:Y:S04]  /*14c60*/  STL.64 [R1+0x2a8], R2 ;  /* 0x0002a80201007387 */ /* 0x0001e80000100a00 */
[----:B------:R-:W2:Y:S04]  /*14c70*/  LDL R5, [R1+0x538] ;  /* 0x0005380001057983 */ /* 0x000ea80000100800 */
[----:B------:R-:W2:Y:S04]  /*14c80*/  LDL R26, [R1+0x53c] ;  /* 0x00053c00011a7983 */ /* 0x000ea80000100800 */
[----:B------:R-:W2:Y:S04]  /*14c90*/  LDL R27, [R1+0x548] ;  /* 0x00054800011b7983 */ /* 0x000ea80000100800 */
[----:B------:R-:W2:Y:S04]  /*14ca0*/  LDL R28, [R1+0x54c] ;  /* 0x00054c00011c7983 */ /* 0x000ea80000100800 */
[----:B------:R-:W2:Y:S04]  /*14cb0*/  LDL R29, [R1+0x558] ;  /* 0x00055800011d7983 */ /* 0x000ea80000100800 */
[----:B------:R-:W2:Y:S04]  /*14cc0*/  LDL R24, [R1+0x55c] ;  /* 0x00055c0001187983 */ /* 0x000ea80000100800 */
[----:B------:R-:W2:Y:S04]  /*14cd0*/  LDL R25, [R1+0x568] ;  /* 0x0005680001197983 */ /* 0x000ea80000100800 */
[----:B0-----:R-:W2:Y:S04]  /*14ce0*/  LDL R3, [R1+0x56c] ;  /* 0x00056c0001037983 */ /* 0x001ea80000100800 */
[----:B------:R-:W2:Y:S01]  /*14cf0*/  LDL R2, [R1+0x578] ;  /* 0x0005780001027983 */ /* 0x000ea20000100800 */
[----:B---3--:R-:W-:-:S05]  /*14d00*/  IMAD.WIDE R22, R23, 0x2, R12 ;  /* 0x0000000217167825 */ /* 0x008fca00078e020c */
[----:B------:R0:W-:Y:S04]  /*14d10*/  STL.64 [R1+0x2b8], R22 ;  /* 0x0002b81601007387 */ /* 0x0001e80000100a00 */
[----:B0-----:R-:W3:Y:S02]  /*14d20*/  LDL.LU R22, [R1+0x2054] ;  /* 0x0020540001167983 */ /* 0x001ee40000300800 */
[----:B---3--:R-:W-:-:S05]  /*14d30*/  IMAD.WIDE R22, R22, 0x2, R12 ;  /* 0x0000000216167825 */ /* 0x008fca00078e020c */
[----:B------:R0:W-:Y:S04]  /*14d40*/  STL.64 [R1+0x2d0], R22 ;  /* 0x0002d01601007387 */ /* 0x0001e80000100a00 */
[----:B0-----:R-:W3:Y:S02]  /*14d50*/  LDL.LU R23, [R1+0x2050] ;  /* 0x0020500001177983 */ /* 0x001ee40000300800 */
[----:B---3--:R-:W-:-:S05]  /*14d60*/  IMAD.WIDE R22, R23, 0x2, R12 ;  /* 0x0000000217167825 */ /* 0x008fca00078e020c */
[----:B------:R2:W-:Y:S02]  /*14d70*/  STL.64 [R1+0x2e0], R22 ;  /* 0x0002e01601007387 */ /* 0x0005e40000100a00 */
[----:B--2---:R-:W-:-:S04]  /*14d80*/  IMAD.WIDE R22, R18, 0x2, R12 ;  /* 0x0000000212167825 */ /* 0x004fc800078e020c */
[--C-:B----4-:R-:W-:Y:S01]  /*14d90*/  IMAD.WIDE R18, R19, 0x2, R12.reuse ;  /* 0x0000000213127825 */ /* 0x110fe200078e020c */
[----:B------:R5:W-:Y:S04]  /*14da0*/  STL.64 [R1+0x2f8], R22 ;  /* 0x0002f81601007387 */ /* 0x000be80000100a00 */
[----:B------:R0:W-:Y:S01]  /*14db0*/  STL.64 [R1+0x308], R18 ;  /* 0x0003081201007387 */ /* 0x0001e20000100a00 */
[----:B-----5:R-:W-:-:S04]  /*14dc0*/  IMAD.WIDE R22, R16, 0x2, R12 ;  /* 0x0000000210167825 */ /* 0x020fc800078e020c */
[--C-:B0-----:R-:W-:Y:S01]  /*14dd0*/  IMAD.WIDE R18, R17, 0x2, R12.reuse ;  /* 0x0000000211127825 */ /* 0x101fe200078e020c */
[----:B------:R-:W-:Y:S03]  /*14de0*/  STL.64 [R1+0x320], R22 ;  /* 0x0003201601007387 */ /* 0x000fe60000100a00 */
[--C-:B------:R-:W-:Y:S01]  /*14df0*/  IMAD.WIDE R16, R14, 0x2, R12.reuse ;  /* 0x000000020e107825 */ /* 0x100fe200078e020c */
[----:B------:R0:W-:Y:S03]  /*14e00*/  STL.64 [R1+0x330], R18 ;  /* 0x0003301201007387 */ /* 0x0001e60000100a00 */
[--C-:B------:R-:W-:Y:S01]  /*14e10*/  IMAD.WIDE R14, R15, 0x2, R12.reuse ;  /* 0x000000020f0e7825 */ /* 0x100fe200078e020c */
[----:B------:R1:W-:Y:S04]  /*14e20*/  STL.64 [R1+0x348], R16 ;  /* 0x0003481001007387 */ /* 0x0003e80000100a00 */
[----:B------:R2:W-:Y:S01]  /*14e30*/  STL.64 [R1+0x358], R14 ;  /* 0x0003580e01007387 */ /* 0x0005e20000100a00 */
[----:B0-----:R-:W-:-:S04]  /*14e40*/  IMAD.WIDE R18, R8, 0x2, R12 ;  /* 0x0000000208127825 */ /* 0x001fc800078e020c */
[--C-:B-1----:R-:W-:Y:S01]  /*14e50*/  IMAD.WIDE R16, R9, 0x2, R12.reuse ;  /* 0x0000000209107825 */ /* 0x102fe200078e020c */
[----:B------:R-:W-:Y:S03]  /*14e60*/  STL.64 [R1+0x370], R18 ;  /* 0x0003701201007387 */ /* 0x000fe60000100a00 */
[--C-:B--2---:R-:W-:Y:S01]  /*14e70*/  IMAD.WIDE R14, R6, 0x2, R12.reuse ;  /* 0x00000002060e7825 */ /* 0x104fe200078e020c */
        /* <DEDUP_REMOVED lines=8> */
[----:B--2---:R-:W2:Y:S04]  /*14f00*/  LDL R10, [R1+0x57c] ;  /* 0x00057c00010a7983 */ /* 0x004ea80000100800 */
[----:B------:R0:W-:Y:S04]  /*14f10*/  STL.64 [R1+0x3e0], R14 ;  /* 0x0003e00e01007387 */ /* 0x0001e80000100a00 */
[----:B------:R-:W3:Y:S04]  /*14f20*/  LDL R11, [R1+0x588] ;  /* 0x00058800010b7983 */ /* 0x000ee80000100800 */
[----:B------:R1:W-:Y:S01]  /*14f30*/  STL.64 [R1+0x3f8], R8 ;  /* 0x0003f80801007387 */ /* 0x0003e20000100a00 */
[----:B0-----:R-:W-:-:S03]  /*14f40*/  IMAD.WIDE R14, R7, 0x2, R12 ;  /* 0x00000002070e7825 */ /* 0x001fc600078e020c */
[----:B------:R-:W4:Y:S01]  /*14f50*/  LDL R20, [R1+0x58c] ;  /* 0x00058c0001147983 */ /* 0x000f220000100800 */
[----:B------:R-:W-:-:S03]  /*14f60*/  IMAD.WIDE R6, R5, 0x2, R12 ;  /* 0x0000000205067825 */ /* 0x000fc600078e020c */
[----:B------:R-:W5:Y:S01]  /*14f70*/  LDL R21, [R1+0x598] ;  /* 0x0005980001157983 */ /* 0x000f620000100800 */
[----:B-1----:R-:W-:-:S03]  /*14f80*/  IMAD.WIDE R8, R4, 0x2, R12 ;  /* 0x0000000204087825 */ /* 0x002fc600078e020c */
[----:B------:R-:W-:Y:S01]  /*14f90*/  STL.64 [R1+0x408], R14 ;  /* 0x0004080e01007387 */ /* 0x000fe20000100a00 */
[----:B------:R-:W-:-:S03]  /*14fa0*/  IMAD.WIDE R4, R26, 0x2, R12 ;  /* 0x000000021a047825 */ /* 0x000fc600078e020c */
[----:B------:R0:W-:Y:S04]  /*14fb0*/  STL.64 [R1+0x420], R8 ;  /* 0x0004200801007387 */ /* 0x0001e80000100a00 */
[----:B------:R1:W-:Y:S04]  /*14fc0*/  STL.64 [R1+0x430], R6 ;  /* 0x0004300601007387 */ /* 0x0003e80000100a00 */
[----:B------:R1:W-:Y:S01]  /*14fd0*/  STL.64 [R1+0x448], R4 ;  /* 0x0004480401007387 */ /* 0x0003e20000100a00 */
[----:B0-----:R-:W-:-:S04]  /*14fe0*/  IMAD.WIDE R8, R27, 0x2, R12 ;  /* 0x000000021b087825 */ /* 0x001fc800078e020c */
[--C-:B-1----:R-:W-:Y:S01]  /*14ff0*/  IMAD.WIDE R6, R28, 0x2, R12.reuse ;  /* 0x000000021c067825 */ /* 0x102fe200078e020c */
[----:B------:R0:W-:Y:S03]  /*15000*/  STL.64 [R1+0x458], R8 ;  /* 0x0004580801007387 */ /* 0x0001e60000100a00 */
[--C-:B------:R-:W-:Y:S01]  /*15010*/  IMAD.WIDE R4, R29, 0x2, R12.reuse ;  /* 0x000000021d047825 */ /* 0x100fe200078e020c */
[----:B------:R1:W-:Y:S04]  /*15020*/  STL.64 [R1+0x470], R6 ;  /* 0x0004700601007387 */ /* 0x0003e80000100a00 */
[----:B------:R1:W-:Y:S01]  /*15030*/  STL.64 [R1+0x480], R4 ;  /* 0x0004800401007387 */ /* 0x0003e20000100a00 */
[----:B0-----:R-:W-:-:S04]  /*15040*/  IMAD.WIDE R8, R24, 0x2, R12 ;  /* 0x0000000218087825 */ /* 0x001fc800078e020c */
[--C-:B-1----:R-:W-:Y:S01]  /*15050*/  IMAD.WIDE R6, R25, 0x2, R12.reuse ;  /* 0x0000000219067825 */ /* 0x102fe200078e020c */
[----:B------:R-:W-:Y:S03]  /*15060*/  STL.64 [R1+0x498], R8 ;  /* 0x0004980801007387 */ /* 0x000fe60000100a00 */
[--C-:B------:R-:W-:Y:S01]  /*15070*/  IMAD.WIDE R4, R3, 0x2, R12.reuse ;  /* 0x0000000203047825 */ /* 0x100fe200078e020c */
[----:B------:R-:W-:Y:S04]  /*15080*/  STL.64 [R1+0x4a8], R6 ;  /* 0x0004a80601007387 */ /* 0x000fe80000100a00 */
[----:B------:R-:W2:Y:S04]  /*15090*/  LDL R22, [R1+0x5a8] ;  /* 0x0005a80001167983 */ /* 0x000ea80000100800 */
[----:B------:R-:W-:Y:S04]  /*150a0*/  STL.64 [R1+0x4c0], R4 ;  /* 0x0004c00401007387 */ /* 0x000fe80000100a00 */
[----:B------:R-:W2:Y:S01]  /*150b0*/  LDL R23, [R1+0x5ac] ;  /* 0x0005ac0001177983 */ /* 0x000ea20000100800 */
[----:B------:R-:W-:-:S05]  /*150c0*/  IMAD.WIDE R2, R2, 0x2, R12 ;  /* 0x0000000202027825 */ /* 0x000fca00078e020c */
[----:B------:R-:W-:Y:S04]  /*150d0*/  STL.64 [R1+0x4d0], R2 ;  /* 0x0004d00201007387 */ /* 0x000fe80000100a00 */
[----:B--2---:R0:W-:Y:S04]  /*150e0*/  STL [R1+0x2048], R23 ;  /* 0x0020481701007387 */ /* 0x0041e80000100800 */
[----:B0-----:R-:W2:Y:S01]  /*150f0*/  LDL R23, [R1+0x59c] ;  /* 0x00059c0001177983 */ /* 0x001ea20000100800 */
[----:B------:R-:W-:-:S03]  /*15100*/  IMAD.WIDE R4, R10, 0x2, R12 ;  /* 0x000000020a047825 */ /* 0x000fc600078e020c */
[----:B------:R-:W-:Y:S01]  /*15110*/  STL [R1+0x204c], R22 ;  /* 0x00204c1601007387 */ /* 0x000fe20000100800 */
[----:B---3--:R-:W-:-:S03]  /*15120*/  IMAD.WIDE R10, R11, 0x2, R12 ;  /* 0x000000020b0a7825 */ /* 0x008fc600078e020c */
[----:B------:R-:W3:Y:S01]  /*15130*/  LDL R18, [R1+0x5b8] ;  /* 0x0005b80001127983 */ /* 0x000ee20000100800 */
[----:B----4-:R-:W-:-:S03]  /*15140*/  IMAD.WIDE R6, R20, 0x2, R12 ;  /* 0x0000000214067825 */ /* 0x010fc600078e020c */
[----:B------:R-:W4:Y:S04]  /*15150*/  LDL R19, [R1+0x5bc] ;  /* 0x0005bc0001137983 */ /* 0x000f280000100800 */
[----:B------:R-:W3:Y:S04]  /*15160*/  LDL R16, [R1+0x5c8] ;  /* 0x0005c80001107983 */ /* 0x000ee80000100800 */
        /* <DEDUP_REMOVED lines=8> */
[----:B------:R5:W-:Y:S04]  /*151f0*/  STL.64 [R1+0x4e0], R4 ;  /* 0x0004e00401007387 */ /* 0x000be80000100a00 */
[----:B------:R-:W-:Y:S04]  /*15200*/  STL.64 [R1+0x4f0], R10 ;  /* 0x0004f00a01007387 */ /* 0x000fe80000100a00 */
[----:B------:R-:W3:Y:S01]  /*15210*/  LDL R9, [R1+0x604] ;  /* 0x0006040001097983 */ /* 0x000ee20000100800 */
[----:B-----5:R-:W-:-:S03]  /*15220*/  IMAD.WIDE R4, R21, 0x2, R12 ;  /* 0x0000000215047825 */ /* 0x020fc600078e020c */
[----:B------:R0:W-:Y:S04]  /*15230*/  STL.64 [R1+0x500], R6 ;  /* 0x0005000601007387 */ /* 0x0001e80000100a00 */
[----:B0-----:R-:W5:Y:S04]  /*15240*/  LDL R6, [R1+0x610] ;  /* 0x0006100001067983 */ /* 0x001f680000100800 */
[----:B------:R0:W-:Y:S04]  /*15250*/  STL.64 [R1+0x510], R4 ;  /* 0x0005100401007387 */ /* 0x0001e80000100a00 */
[----:B------:R-:W3:Y:S04]  /*15260*/  LDL R7, [R1+0x618] ;  /* 0x0006180001077983 */ /* 0x000ee80000100800 */
[----:B------:R-:W3:Y:S04]  /*15270*/  LDL R26, [R1+0x640] ;  /* 0x00064000011a7983 */ /* 0x000ee80000100800 */
[----:B0-----:R-:W3:Y:S04]  /*15280*/  LDL R4, [R1+0x628] ;  /* 0x0006280001047983 */ /* 0x001ee80000100800 */
[----:B------:R-:W3:Y:S04]  /*15290*/  LDL R5, [R1+0x638] ;  /* 0x0006380001057983 */ /* 0x000ee80000100800 */
[----:B------:R-:W3:Y:S04]  /*152a0*/  LDL R27, [R1+0x650] ;  /* 0x00065000011b7983 */ /* 0x000ee80000100800 */
[----:B------:R-:W3:Y:S04]  /*152b0*/  LDL R28, [R1+0x658] ;  /* 0x00065800011c7983 */ /* 0x000ee80000100800 */
[----:B------:R-:W3:Y:S04]  /*152c0*/  LDL R29, [R1+0x668] ;  /* 0x00066800011d7983 */ /* 0x000ee80000100800 */
[----:B------:R-:W3:Y:S04]  /*152d0*/  LDL R10, [R1+0x670] ;  /* 0x00067000010a7983 */ /* 0x000ee80000100800 */
[----:B------:R-:W3:Y:S04]  /*152e0*/  LDL R11, [R1+0x680] ;  /* 0x00068000010b7983 */ /* 0x000ee80000100800 */
[----:B------:R-:W3:Y:S04]  /*152f0*/  LDL R20, [R1+0x688] ;  /* 0x0006880001147983 */ /* 0x000ee80000100800 */
[----:B------:R-:W3:Y:S01]  /*15300*/  LDL R21, [R1+0x698] ;  /* 0x0006980001157983 */ /* 0x000ee20000100800 */
[----:B--2---:R-:W-:-:S05]  /*15310*/  IMAD.WIDE R22, R23, 0x2, R12 ;  /* 0x0000000217167825 */ /* 0x004fca00078e020c */
[----:B------:R0:W-:Y:S04]  /*15320*/  STL.64 [R1+0x520], R22 ;  /* 0x0005201601007387 */ /* 0x0001e80000100a00 */
[----:B0-----:R-:W2:Y:S02]  /*15330*/  LDL.LU R22, [R1+0x204c] ;  /* 0x00204c0001167983 */ /* 0x001ea40000300800 */
[----:B--2---:R-:W-:-:S05]  /*15340*/  IMAD.WIDE R22, R22, 0x2, R12 ;  /* 0x0000000216167825 */ /* 0x004fca00078e020c */
[----:B------:R0:W-:Y:S04]  /*15350*/  STL.64 [R1+0x530], R22 ;  /* 0x0005301601007387 */ /* 0x0001e80000100a00 */
[----:B0-----:R-:W2:Y:S02]  /*15360*/  LDL.LU R23, [R1+0x2048] ;  /* 0x0020480001177983 */ /* 0x001ea40000300800 */
[----:B--2---:R-:W-:-:S05]  /*15370*/  IMAD.WIDE R22, R23, 0x2, R12 ;  /* 0x0000000217167825 */ /* 0x004fca00078e020c */
[----:B------:R3:W-:Y:S02]  /*15380*/  STL.64 [R1+0x540], R22 ;  /* 0x0005401601007387 */ /* 0x0007e40000100a00 */
[----:B---3--:R-:W-:-:S05]  /*15390*/  IMAD.WIDE R22, R18, 0x2, R12 ;  /* 0x0000000212167825 */ /* 0x008fca00078e020c */
[----:B------:R4:W-:Y:S02]  /*153a0*/  STL.64 [R1+0x550], R22 ;  /* 0x0005501601007387 */ /* 0x0009e40000100a00 */
[----:B----4-:R-:W-:-:S04]  /*153b0*/  IMAD.WIDE R22, R19, 0x2, R12 ;  /* 0x0000000213167825 */ /* 0x010fc800078e020c */
[--C-:B------:R-:W-:Y:S01]  /*153c0*/  IMAD.WIDE R18, R16, 0x2, R12.reuse ;  /* 0x0000000210127825 */ /* 0x100fe200078e020c */
[----:B------:R0:W-:Y:S04]  /*153d0*/  STL.64 [R1+0x560], R22 ;  /* 0x0005601601007387 */ /* 0x0001e80000100a00 */
[----:B------:R1:W-:Y:S01]  /*153e0*/  STL.64 [R1+0x570], R18 ;  /* 0x0005701201007387 */ /* 0x0003e20000100a00 */
[----:B0-----:R-:W-:-:S04]  /*153f0*/  IMAD.WIDE R22, R17, 0x2, R12 ;  /* 0x0000000211167825 */ /* 0x001fc800078e020c */
[--C-:B-1----:R-:W-:Y:S01]  /*15400*/  IMAD.WIDE R18, R14, 0x2, R12.reuse ;  /* 0x000000020e127825 */ /* 0x102fe200078e020c */
        /* <DEDUP_REMOVED lines=12> */
[----:B------:R-:W2:Y:S04]  /*154d0*/  LDL R24, [R1+0x6a0] ;  /* 0x0006a00001187983 */ /* 0x000ea80000100800 */
[----:B------:R0:W-:Y:S04]  /*154e0*/  STL.64 [R1+0x5e0], R14 ;  /* 0x0005e00e01007387 */ /* 0x0001e80000100a00 */
[----:B------:R-:W3:Y:S04]  /*154f0*/  LDL R25, [R1+0x6b0] ;  /* 0x0006b00001197983 */ /* 0x000ee80000100800 */
[----:B------:R1:W-:Y:S01]  /*15500*/  STL.64 [R1+0x5f0], R2 ;  /* 0x0005f00201007387 */ /* 0x0003e20000100a00 */
[----:B0-----:R-:W-:-:S04]  /*15510*/  IMAD.WIDE R14, R9, 0x2, R12 ;  /* 0x00000002090e7825 */ /* 0x001fc800078e020c */
[----:B-----5:R-:W-:-:S04]  /*15520*/  IMAD.WIDE R8, R6, 0x2, R12 ;  /* 0x0000000206087825 */ /* 0x020fc800078e020c */
[--C-:B------:R-:W-:Y:S01]  /*15530*/  IMAD.WIDE R6, R7, 0x2, R12.reuse ;  /* 0x0000000207067825 */ /* 0x100fe200078e020c */
[----:B-1----:R-:W4:Y:S04]  /*15540*/  LDL R3, [R1+0x6c0] ;  /* 0x0006c00001037983 */ /* 0x002f280000100800 */
[----:B------:R-:W5:Y:S04]  /*15550*/  LDL R2, [R1+0x6c8] ;  /* 0x0006c80001027983 */ /* 0x000f680000100800 */
[----:B------:R0:W-:Y:S04]  /*15560*/  STL.64 [R1+0x608], R14 ;  /* 0x0006080e01007387 */ /* 0x0001e80000100a00 */
        /* <DEDUP_REMOVED lines=26> */
[----:B------:R-:W-:-:S04]  /*15710*/  IMAD.WIDE R8, R24, 0x2, R12 ;  /* 0x0000000218087825 */ /* 0x000fc800078e020c */
[--C-:B---3--:R-:W-:Y:S01]  /*15720*/  IMAD.WIDE R6, R25, 0x2, R12.reuse ;  /* 0x0000000219067825 */ /* 0x108fe200078e020c */
[----:B------:R-:W-:Y:S03]  /*15730*/  STL [R1+0x2044], R22 ;  /* 0x0020441601007387 */ /* 0x000fe60000100800 */
[--C-:B----4-:R-:W-:Y:S01]  /*15740*/  IMAD.WIDE R4, R3, 0x2, R12.reuse ;  /* 0x0000000203047825 */ /* 0x110fe200078e020c */
[----:B------:R-:W3:Y:S03]  /*15750*/  LDL R18, [R1+0x6f8] ;  /* 0x0006f80001127983 */ /* 0x000ee60000100800 */
[--C-:B-----5:R-:W-:Y:S01]  /*15760*/  IMAD.WIDE R2, R2, 0x2, R12.reuse ;  /* 0x0000000202027825 */ /* 0x120fe200078e020c */
[----:B------:R-:W4:Y:S04]  /*15770*/  LDL R19, [R1+0x708] ;  /* 0x0007080001137983 */ /* 0x000f280000100800 */
[----:B------:R-:W5:Y:S04]  /*15780*/  LDL R16, [R1+0x710] ;  /* 0x0007100001107983 */ /* 0x000f680000100800 */
[----:B------:R-:W3:Y:S04]  /*15790*/  LDL R17, [R1+0x720] ;  /* 0x0007200001117983 */ /* 0x000ee80000100800 */
[----:B------:R-:W3:Y:S04]  /*157a0*/  LDL R14, [R1+0x728] ;  /* 0x00072800010e7983 */ /* 0x000ee80000100800 */
[----:B------:R-:W3:Y:S04]  /*157b0*/  LDL R10, [R1+0x738] ;  /* 0x00073800010a7983 */ /* 0x000ee80000100800 */
[----:B------:R-:W3:Y:S04]  /*157c0*/  LDL R11, [R1+0x748] ;  /* 0x00074800010b7983 */ /* 0x000ee80000100800 */
[----:B------:R-:W3:Y:S04]  /*157d0*/  LDL R20, [R1+0x750] ;  /* 0x0007500001147983 */ /* 0x000ee80000100800 */
[----:B------:R-:W3:Y:S04]  /*157e0*/  LDL R21, [R1+0x760] ;  /* 0x0007600001157983 */ /* 0x000ee80000100800 */
[----:B------:R0:W-:Y:S04]  /*157f0*/  STL.64 [R1+0x730], R8 ;  /* 0x0007300801007387 */ /* 0x0001e80000100a00 */
[----:B------:R1:W-:Y:S04]  /*15800*/  STL.64 [R1+0x740], R6 ;  /* 0x0007400601007387 */ /* 0x0003e80000100a00 */
[----:B------:R-:W3:Y:S04]  /*15810*/  LDL R15, [R1+0x768] ;  /* 0x00076800010f7983 */ /* 0x000ee80000100800 */
[----:B------:R1:W-:Y:S04]  /*15820*/  STL.64 [R1+0x758], R4 ;  /* 0x0007580401007387 */ /* 0x0003e80000100a00 */
[----:B0-----:R-:W3:Y:S04]  /*15830*/  LDL R8, [R1+0x778] ;  /* 0x0007780001087983 */ /* 0x001ee80000100800 */
[----:B------:R0:W-:Y:S04]  /*15840*/  STL.64 [R1+0x770], R2 ;  /* 0x0007700201007387 */ /* 0x0001e80000100a00 */
[----:B------:R-:W3:Y:S04]  /*15850*/  LDL R9, [R1+0x780] ;  /* 0x0007800001097983 */ /* 0x000ee80000100800 */
[----:B-1----:R-:W3:Y:S04]  /*15860*/  LDL R6, [R1+0x790] ;  /* 0x0007900001067983 */ /* 0x002ee80000100800 */
        /* <DEDUP_REMOVED lines=9> */
[----:B0-----:R-:W3:Y:S04]  /*15900*/  LDL R3, [R1+0x810] ;  /* 0x0008100001037983 */ /* 0x001ee80000100800 */
        /* <DEDUP_REMOVED lines=12> */
[--C-:B-----5:R-:W-:Y:S01]  /*159d0*/  IMAD.WIDE R18, R16, 0x2, R12.reuse ;  /* 0x0000000210127825 */ /* 0x120fe200078e020c */
        /* <DEDUP_REMOVED lines=13> */
[----:B------:R-:W-:Y:S04]  /*15ab0*/  STL.64 [R1+0x870], R18 ;  /* 0x0008701201007387 */ /* 0x000fe80000100a00 */
[----:B------:R-:W3:Y:S04]  /*15ac0*/  LDL R11, [R1+0x838] ;  /* 0x00083800010b7983 */ /* 0x000ee80000100800 */
[----:B------:R0:W-:Y:S04]  /*15ad0*/  STL.64 [R1+0x888], R16 ;  /* 0x0008881001007387 */ /* 0x0001e80000100a00 */
[----:B------:R-:W4:Y:S04]  /*15ae0*/  LDL R20, [R1+0x848] ;  /* 0x0008480001147983 */ /* 0x000f280000100800 */
[----:B------:R-:W5:Y:S01]  /*15af0*/  LDL R21, [R1+0x850] ;  /* 0x0008500001157983 */ /* 0x000f620000100800 */
[----:B0-----:R-:W-:-:S04]  /*15b00*/  IMAD.WIDE R16, R15, 0x2, R12 ;  /* 0x000000020f107825 */ /* 0x001fc800078e020c */
        /* <DEDUP_REMOVED lines=44> */
[----:B------:R5:W-:Y:S04]  /*15dd0*/  STL.64 [R1+0xef0], R4 ;  /* 0x000ef00401007387 */ /* 0x000be80000100a00 */
[----:B------:R0:W-:Y:S04]  /*15de0*/  STL.64 [R1+0xf00], R8 ;  /* 0x000f000801007387 */ /* 0x0001e80000100a00 */
[----:B------:R-:W3:Y:S01]  /*15df0*/  LDL R17, [R1+0x8b0] ;  /* 0x0008b00001117983 */ /* 0x000ee20000100800 */
[----:B-----5:R-:W-:-:S03]  /*15e00*/  IMAD.WIDE R4, R21, 0x2, R12 ;  /* 0x0000000215047825 */ /* 0x020fc600078e020c */
[----:B------:R1:W-:Y:S04]  /*15e10*/  STL.64 [R1+0xf10], R6 ;  /* 0x000f100601007387 */ /* 0x0003e80000100a00 */
[----:B------:R-:W5:Y:S04]  /*15e20*/  LDL R14, [R1+0x8b4] ;  /* 0x0008b400010e7983 */ /* 0x000f680000100800 */
[----:B------:R1:W-:Y:S04]  /*15e30*/  STL.64 [R1+0xf20], R4 ;  /* 0x000f200401007387 */ /* 0x0003e80000100a00 */
[----:B------:R-:W3:Y:S04]  /*15e40*/  LDL R15, [R1+0x8b8] ;  /* 0x0008b800010f7983 */ /* 0x000ee80000100800 */
[----:B0-----:R-:W3:Y:S04]  /*15e50*/  LDL R8, [R1+0x8bc] ;  /* 0x0008bc0001087983 */ /* 0x001ee80000100800 */
        /* <DEDUP_REMOVED lines=21> */
[----:B---3--:R-:W-:-:S04]  /*15fb0*/  IMAD.WIDE R22, R18, 0x2, R12 ;  /* 0x0000000212167825 */ /* 0x008fc800078e020c */
[--C-:B----4-:R-:W-:Y:S01]  /*15fc0*/  IMAD.WIDE R18, R19, 0x2, R12.reuse ;  /* 0x0000000213127825 */ /* 0x110fe200078e020c */
[----:B------:R0:W-:Y:S04]  /*15fd0*/  STL.64 [R1+0xf60], R22 ;  /* 0x000f601601007387 */ /* 0x0001e80000100a00 */
[----:B------:R1:W-:Y:S01]  /*15fe0*/  STL.64 [R1+0xf70], R18 ;  /* 0x000f701201007387 */ /* 0x0003e20000100a00 */
[----:B0-----:R-:W-:-:S04]  /*15ff0*/  IMAD.WIDE R22, R16, 0x2, R12 ;  /* 0x0000000210167825 */ /* 0x001fc800078e020c */
[--C-:B-1----:R-:W-:Y:S01]  /*16000*/  IMAD.WIDE R18, R24, 0x2, R12.reuse ;  /* 0x0000000218127825 */ /* 0x102fe200078e020c */
[----:B------:R0:W-:Y:S04]  /*16010*/  STL.64 [R1+0xf80], R22 ;  /* 0x000f801601007387 */ /* 0x0001e80000100a00 */
[----:B------:R1:W-:Y:S01]  /*16020*/  STL.64 [R1+0xf90], R18 ;  /* 0x000f901201007387 */ /* 0x0003e20000100a00 */
[----:B------:R-:W-:-:S04]  /*16030*/  IMAD.WIDE R16, R17, 0x2, R12 ;  /* 0x0000000211107825 */ /* 0x000fc800078e020c */
[----:B0-----:R-:W-:-:S04]  /*16040*/  IMAD.WIDE R22, R25, 0x2, R12 ;  /* 0x0000000219167825 */ /* 0x001fc800078e020c */
[--C-:B-1----:R-:W-:Y:S01]  /*16050*/  IMAD.WIDE R18, R3, 0x2, R12.reuse ;  /* 0x0000000203127825 */ /* 0x102fe200078e020c */
[----:B------:R5:W-:Y:S03]  /*16060*/  STL.64 [R1+0xfa0], R22 ;  /* 0x000fa01601007387 */ /* 0x000be60000100a00 */
[--C-:B------:R-:W-:Y:S01]  /*16070*/  IMAD.WIDE R2, R2, 0x2, R12.reuse ;  /* 0x0000000202027825 */ /* 0x100fe200078e020c */
[----:B------:R-:W2:Y:S04]  /*16080*/  LDL R24, [R1+0x8f4] ;  /* 0x0008f40001187983 */ /* 0x000ea80000100800 */
[----:B------:R0:W-:Y:S04]  /*16090*/  STL.64 [R1+0xfb0], R18 ;  /* 0x000fb01201007387 */ /* 0x0001e80000100a00 */
[----:B------:R-:W3:Y:S01]  /*160a0*/  LDL R25, [R1+0x8f8] ;  /* 0x0008f80001197983 */ /* 0x000ee20000100800 */
[----:B-----5:R-:W-:-:S03]  /*160b0*/  IMAD.WIDE R22, R14, 0x2, R12 ;  /* 0x000000020e167825 */ /* 0x020fc600078e020c */
[----:B------:R1:W-:Y:S01]  /*160c0*/  STL.64 [R1+0xfc0], R2 ;  /* 0x000fc00201007387 */ /* 0x0003e20000100a00 */
[----:B0-----:R-:W-:-:S04]  /*160d0*/  IMAD.WIDE R18, R15, 0x2, R12 ;  /* 0x000000020f127825 */ /* 0x001fc800078e020c */
[--C-:B------:R-:W-:Y:S01]  /*160e0*/  IMAD.WIDE R14, R9, 0x2, R12.reuse ;  /* 0x00000002090e7825 */ /* 0x100fe200078e020c */
[----:B-1----:R-:W4:Y:S04]  /*160f0*/  LDL R3, [R1+0x8fc] ;  /* 0x0008fc0001037983 */ /* 0x002f280000100800 */
[----:B------:R-:W5:Y:S04]  /*16100*/  LDL R2, [R1+0x910] ;  /* 0x0009100001027983 */ /* 0x000f680000100800 */
[----:B------:R0:W-:Y:S04]  /*16110*/  STL.64 [R1+0xfd0], R16 ;  /* 0x000fd01001007387 */ /* 0x0001e80000100a00 */
[----:B------:R-:W-:Y:S04]  /*16120*/  STL.64 [R1+0xfe0], R22 ;  /* 0x000fe01601007387 */ /* 0x000fe80000100a00 */
[----:B------:R-:W-:Y:S01]  /*16130*/  STL.64 [R1+0xff0], R18 ;  /* 0x000ff01201007387 */ /* 0x000fe20000100a00 */
[----:B0-----:R-:W-:-:S04]  /*16140*/  IMAD.WIDE R16, R8, 0x2, R12 ;  /* 0x0000000208107825 */ /* 0x001fc800078e020c */
[--C-:B------:R-:W-:Y:S01]  /*16150*/  IMAD.WIDE R8, R6, 0x2, R12.reuse ;  /* 0x0000000206087825 */ /* 0x100fe200078e020c */
[----:B------:R-:W-:Y:S03]  /*16160*/  STL.64 [R1+0x1000], R16 ;  /* 0x0010001001007387 */ /* 0x000fe60000100a00 */
[--C-:B------:R-:W-:Y:S01]  /*16170*/  IMAD.WIDE R6, R7, 0x2, R12.reuse ;  /* 0x0000000207067825 */ /* 0x100fe200078e020c */
        /* <DEDUP_REMOVED lines=37> */
[----:B------:R0:W-:Y:S04]  /*163d0*/  STL.64 [R1+0x10e0], R8 ;  /* 0x0010e00801007387 */ /* 0x0001e80000100a00 */
[----:B------:R1:W-:Y:S04]  /*163e0*/  STL.64 [R1+0x10f0], R6 ;  /* 0x0010f00601007387 */ /* 0x0003e80000100a00 */
[----:B------:R-:W3:Y:S04]  /*163f0*/  LDL R19, [R1+0x934] ;  /* 0x0009340001137983 */ /* 0x000ee80000100800 */
[----:B------:R0:W-:Y:S04]  /*16400*/  STL.64 [R1+0x1100], R4 ;  /* 0x0011000401007387 */ /* 0x0001e80000100a00 */
[----:B------:R-:W3:Y:S04]  /*16410*/  LDL R16, [R1+0x938] ;  /* 0x0009380001107983 */ /* 0x000ee80000100800 */
[----:B------:R0:W-:Y:S04]  /*16420*/  STL.64 [R1+0x1110], R2 ;  /* 0x0011100201007387 */ /* 0x0001e80000100a00 */
[----:B------:R-:W3:Y:S04]  /*16430*/  LDL R17, [R1+0x93c] ;  /* 0x00093c0001117983 */ /* 0x000ee80000100800 */
[----:B------:R-:W3:Y:S04]  /*16440*/  LDL R14, [R1+0x940] ;  /* 0x00094000010e7983 */ /* 0x000ee80000100800 */
        /* <DEDUP_REMOVED lines=25> */
[----:B----4-:R-:W-:-:S05]  /*165e0*/  IMAD.WIDE R22, R29, 0x2, R12 ;  /* 0x000000021d167825 */ /* 0x010fca00078e020c */
[----:B------:R5:W-:Y:S02]  /*165f0*/  STL.64 [R1+0x1160], R22 ;  /* 0x0011601601007387 */ /* 0x000be40000100a00 */
[----:B-----5:R-:W-:-:S04]  /*16600*/  IMAD.WIDE R22, R10, 0x2, R12 ;  /* 0x000000020a167825 */ /* 0x020fc800078e020c */
[--C-:B------:R-:W-:Y:S01]  /*16610*/  IMAD.WIDE R10, R11, 0x2, R12.reuse ;  /* 0x000000020b0a7825 */ /* 0x100fe200078e020c */
[----:B------:R0:W-:Y:S04]  /*16620*/  STL.64 [R1+0x1170], R22 ;  /* 0x0011701601007387 */ /* 0x0001e80000100a00 */
[----:B------:R-:W2:Y:S04]  /*16630*/  LDL R29, [R1+0x4bc] ;  /* 0x0004bc00011d7983 */ /* 0x000ea80000100800 */
[----:B------:R1:W-:Y:S01]  /*16640*/  STL.64 [R1+0x1180], R10 ;  /* 0x0011800a01007387 */ /* 0x0003e20000100a00 */
[----:B0-----:R-:W-:-:S03]  /*16650*/  IMAD.WIDE R22, R20, 0x2, R12 ;  /* 0x0000000214167825 */ /* 0x001fc600078e020c */
[----:B-1----:R-:W3:Y:S04]  /*16660*/  LDL R10, [R1+0x4b8] ;  /* 0x0004b800010a7983 */ /* 0x002ee80000100800 */
[----:B------:R0:W-:Y:S04]  /*16670*/  STL.64 [R1+0x1190], R22 ;  /* 0x0011901601007387 */ /* 0x0001e80000100a00 */
[----:B------:R-:W4:Y:S04]  /*16680*/  LDL R11, [R1+0x494] ;  /* 0x00049400010b7983 */ /* 0x000f280000100800 */
[----:B------:R-:W5:Y:S01]  /*16690*/  LDL R20, [R1+0x490] ;  /* 0x0004900001147983 */ /* 0x000f620000100800 */
[----:B0-----:R-:W-:-:S04]  /*166a0*/  IMAD.WIDE R22, R19, 0x2, R12 ;  /* 0x0000000213167825 */ /* 0x001fc800078e020c */
        /* <DEDUP_REMOVED lines=34> */
[----:B------:R-:W-:Y:S01]  /*168d0*/  IMAD.WIDE R2, R2, 0x2, R12 ;  /* 0x0000000202027825 */ /* 0x000fe200078e020c */
[----:B------:R-:W2:Y:S04]  /*168e0*/  LDL R21, [R1+0x46c] ;  /* 0x00046c0001157983 */ /* 0x000ea80000100800 */
[----:B------:R0:W-:Y:S04]  /*168f0*/  STL.64 [R1+0x12b0], R4 ;  /* 0x0012b00401007387 */ /* 0x0001e80000100a00 */
[----:B------:R-:W2:Y:S04]  /*16900*/  LDL R24, [R1+0x468] ;  /* 0x0004680001187983 */ /* 0x000ea80000100800 */
[----:B------:R1:W-:Y:S04]  /*16910*/  STL.64 [R1+0x12c0], R2 ;  /* 0x0012c00201007387 */ /* 0x0003e80000100a00 */
[----:B------:R-:W2:Y:S01]  /*16920*/  LDL R25, [R1+0x444] ;  /* 0x0004440001197983 */ /* 0x000ea20000100800 */
[----:B------:R-:W-:-:S04]  /*16930*/  IMAD R0, R0, c[0x0][0x190], RZ ;  /* 0x0000640000007a24 */ /* 0x000fc800078e02ff */
[----:B0-----:R-:W-:-:S04]  /*16940*/  IMAD.WIDE R4, R0, 0x2, R12 ;  /* 0x0000000200047825 */ /* 0x001fc800078e020c */
[----:B---3--:R-:W-:-:S04]  /*16950*/  IMAD.WIDE R8, R10, 0x2, R12 ;  /* 0x000000020a087825 */ /* 0x008fc800078e020c */
[--C-:B----4-:R-:W-:Y:S01]  /*16960*/  IMAD.WIDE R6, R11, 0x2, R12.reuse ;  /* 0x000000020b067825 */ /* 0x110fe200078e020c */
[----:B--2---:R-:W-:Y:S04]  /*16970*/  STL [R1+0x2028], R25 ;  /* 0x0020281901007387 */ /* 0x004fe80000100800 */
[----:B------:R-:W-:Y:S04]  /*16980*/  STL [R1+0x202c], R24 ;  /* 0x00202c1801007387 */ /* 0x000fe80000100800 */
[----:B-1----:R-:W2:Y:S04]  /*16990*/  LDL R3, [R1+0x440] ;  /* 0x0004400001037983 */ /* 0x002ea80000100800 */
[----:B------:R-:W3:Y:S04]  /*169a0*/  LDL R2, [R1+0x41c] ;  /* 0x00041c0001027983 */ /* 0x000ee80000100800 */
[----:B------:R0:W-:Y:S02]  /*169b0*/  STL.64 [R1+0x12d0], R4 ;  /* 0x0012d00401007387 */ /* 0x0001e40000100a00 */
[----:B0-----:R-:W-:-:S05]  /*169c0*/  IMAD.WIDE R4, R29, 0x2, R12 ;  /* 0x000000021d047825 */ /* 0x001fca00078e020c */
[----:B------:R5:W-:Y:S04]  /*169d0*/  STL.64 [R1+0x12e0], R4 ;  /* 0x0012e00401007387 */ /* 0x000be80000100a00 */
[----:B------:R0:W-:Y:S04]  /*169e0*/  STL.64 [R1+0x12f0], R8 ;  /* 0x0012f00801007387 */ /* 0x0001e80000100a00 */
[----:B------:R-:W4:Y:S04]  /*169f0*/  LDL R22, [R1+0x418] ;  /* 0x0004180001167983 */ /* 0x000f280000100800 */
[----:B------:R1:W-:Y:S04]  /*16a00*/  STL.64 [R1+0x1300], R6 ;  /* 0x0013000601007387 */ /* 0x0003e80000100a00 */
[----:B------:R-:W2:Y:S01]  /*16a10*/  LDL R23, [R1+0x3f4] ;  /* 0x0003f40001177983 */ /* 0x000ea20000100800 */
[----:B-----5:R-:W-:-:S04]  /*16a20*/  IMAD.WIDE R4, R20, 0x2, R12 ;  /* 0x0000000214047825 */ /* 0x020fc800078e020c */
[--C-:B------:R-:W-:Y:S01]  /*16a30*/  IMAD.WIDE R24, R21, 0x2, R12.reuse ;  /* 0x0000000215187825 */ /* 0x100fe200078e020c */
[----:B------:R5:W-:Y:S04]  /*16a40*/  STL.64 [R1+0x1310], R4 ;  /* 0x0013100401007387 */ /* 0x000be80000100a00 */
[----:B--2---:R-:W-:Y:S04]  /*16a50*/  STL [R1+0x2024], R23 ;  /* 0x0020241701007387 */ /* 0x004fe80000100800 */
[----:B------:R-:W2:Y:S04]  /*16a60*/  LDL R18, [R1+0x3f0] ;  /* 0x0003f00001127983 */ /* 0x000ea80000100800 */
[----:B------:R-:W2:Y:S04]  /*16a70*/  LDL R19, [R1+0x3cc] ;  /* 0x0003cc0001137983 */ /* 0x000ea80000100800 */
[----:B------:R-:W2:Y:S04]  /*16a80*/  LDL R16, [R1+0x3c8] ;  /* 0x0003c80001107983 */ /* 0x000ea80000100800 */
[----:B------:R-:W2:Y:S04]  /*16a90*/  LDL R17, [R1+0x388] ;  /* 0x0003880001117983 */ /* 0x000ea80000100800 */
[----:B------:R-:W2:Y:S04]  /*16aa0*/  LDL R14, [R1+0x380] ;  /* 0x00038000010e7983 */ /* 0x000ea80000100800 */
[----:B------:R-:W2:Y:S04]  /*16ab0*/  LDL R15, [R1+0x36c] ;  /* 0x00036c00010f7983 */ /* 0x000ea80000100800 */
[----:B0-----:R-:W2:Y:S04]  /*16ac0*/  LDL R8, [R1+0x368] ;  /* 0x0003680001087983 */ /* 0x001ea80000100800 */
[----:B------:R-:W2:Y:S04]  /*16ad0*/  LDL R9, [R1+0x344] ;  /* 0x0003440001097983 */ /* 0x000ea80000100800 */
[----:B-1----:R-:W2:Y:S04]  /*16ae0*/  LDL R6, [R1+0x340] ;  /* 0x0003400001067983 */ /* 0x002ea80000100800 */
[----:B------:R-:W2:Y:S04]  /*16af0*/  LDL R7, [R1+0x31c] ;  /* 0x00031c0001077983 */ /* 0x000ea80000100800 */
[----:B-----5:R-:W5:Y:S04]  /*16b00*/  LDL R4, [R1+0x318] ;  /* 0x0003180001047983 */ /* 0x020f680000100800 */
[----:B------:R-:W2:Y:S04]  /*16b10*/  LDL R5, [R1+0x2f4] ;  /* 0x0002f40001057983 */ /* 0x000ea80000100800 */
[----:B------:R-:W2:Y:S04]  /*16b20*/  LDL R26, [R1+0x2f0] ;  /* 0x0002f000011a7983 */ /* 0x000ea80000100800 */
[----:B------:R-:W2:Y:S04]  /*16b30*/  LDL R27, [R1+0x2cc] ;  /* 0x0002cc00011b7983 */ /* 0x000ea80000100800 */
[----:B------:R-:W2:Y:S04]  /*16b40*/  LDL R29, [R1+0x2c8] ;  /* 0x0002c800011d7983 */ /* 0x000ea80000100800 */
[----:B------:R-:W2:Y:S04]  /*16b50*/  LDL R10, [R1+0x2a4] ;  /* 0x0002a400010a7983 */ /* 0x000ea80000100800 */
[----:B------:R-:W2:Y:S04]  /*16b60*/  LDL R11, [R1+0x2a0] ;  /* 0x0002a000010b7983 */ /* 0x000ea80000100800 */
[----:B------:R-:W2:Y:S04]  /*16b70*/  LDL R20, [R1+0x27c] ;  /* 0x00027c0001147983 */ /* 0x000ea80000100800 */
[----:B------:R0:W-:Y:S04]  /*16b80*/  STL.64 [R1+0x1320], R24 ;  /* 0x0013201801007387 */ /* 0x0001e80000100a00 */
[----:B0-----:R-:W2:Y:S02]  /*16b90*/  LDL.LU R24, [R1+0x202c] ;  /* 0x00202c0001187983 */ /* 0x001ea40000300800 */
[----:B--2---:R-:W-:-:S05]  /*16ba0*/  IMAD.WIDE R24, R24, 0x2, R12 ;  /* 0x0000000218187825 */ /* 0x004fca00078e020c */
[----:B------:R0:W-:Y:S04]  /*16bb0*/  STL.64 [R1+0x1330], R24 ;  /* 0x0013301801007387 */ /* 0x0001e80000100a00 */
[----:B0-----:R-:W2:Y:S04]  /*16bc0*/  LDL.LU R25, [R1+0x2028] ;  /* 0x0020280001197983 */ /* 0x001ea80000300800 */
[----:B------:R-:W3:Y:S01]  /*16bd0*/  LDL R21, [R1+0x278] ;  /* 0x0002780001157983 */ /* 0x000ee20000100800 */
[----:B----4-:R-:W-:-:S04]  /*16be0*/  IMAD.WIDE R22, R22, 0x2, R12 ;  /* 0x0000000216167825 */ /* 0x010fc800078e020c */
[----:B--2---:R-:W-:-:S05]  /*16bf0*/  IMAD.WIDE R24, R25, 0x2, R12 ;  /* 0x0000000219187825 */ /* 0x004fca00078e020c */
[----:B------:R0:W-:Y:S04]  /*16c00*/  STL.64 [R1+0x1340], R24 ;  /* 0x0013401801007387 */ /* 0x0001e80000100a00 */
[----:B------:R-:W2:Y:S01]  /*16c10*/  LDL R28, [R1+0x244] ;  /* 0x00024400011c7983 */ /* 0x000ea20000100800 */
[----:B0-----:R-:W-:-:S04]  /*16c20*/  IMAD.WIDE R24, R3, 0x2, R12 ;  /* 0x0000000203187825 */ /* 0x001fc800078e020c */
[--C-:B---3--:R-:W-:Y:S01]  /*16c30*/  IMAD.WIDE R2, R2, 0x2, R12.reuse ;  /* 0x0000000202027825 */ /* 0x108fe200078e020c */
[----:B------:R0:W-:Y:S04]  /*16c40*/  STL.64 [R1+0x1350], R24 ;  /* 0x0013501801007387 */ /* 0x0001e80000100a00 */
[----:B0-----:R-:W3:Y:S04]  /*16c50*/  LDL R24, [R1+0x240] ;  /* 0x0002400001187983 */ /* 0x001ee80000100800 */
[----:B------:R0:W-:Y:S04]  /*16c60*/  STL.64 [R1+0x1360], R2 ;  /* 0x0013600201007387 */ /* 0x0001e80000100a00 */
[----:B------:R-:W4:Y:S04]  /*16c70*/  LDL R25, [R1+0x21c] ;  /* 0x00021c0001197983 */ /* 0x000f280000100800 */
[----:B0-----:R-:W2:Y:S04]  /*16c80*/  LDL R3, [R1+0x218] ;  /* 0x0002180001037983 */ /* 0x001ea80000100800 */
[----:B------:R-:W2:Y:S04]  /*16c90*/  LDL R2, [R1+0x1f4] ;  /* 0x0001f40001027983 */ /* 0x000ea80000100800 */
[----:B------:R0:W-:Y:S04]  /*16ca0*/  STL.64 [R1+0x1370], R22 ;  /* 0x0013701601007387 */ /* 0x0001e80000100a00 */
[----:B0-----:R-:W2:Y:S02]  /*16cb0*/  LDL.LU R23, [R1+0x2024] ;  /* 0x0020240001177983 */ /* 0x001ea40000300800 */
[----:B--2---:R-:W-:-:S05]  /*16cc0*/  IMAD.WIDE R22, R23, 0x2, R12 ;  /* 0x0000000217167825 */ /* 0x004fca00078e020c */
[----:B------:R0:W-:Y:S02]  /*16cd0*/  STL.64 [R1+0x1380], R22 ;  /* 0x0013801601007387 */ /* 0x0001e40000100a00 */
        /* <DEDUP_REMOVED lines=18> */
[----:B------:R-:W-:Y:S03]  /*16e00*/  STL.64 [R1+0x1410], R14 ;  /* 0x0014100e01007387 */ /* 0x000fe60000100a00 */
[--C-:B-----5:R-:W-:Y:S01]  /*16e10*/  IMAD.WIDE R6, R4, 0x2, R12.reuse ;  /* 0x0000000204067825 */ /* 0x120fe200078e020c */
[----:B------:R0:W-:Y:S03]  /*16e20*/  STL.64 [R1+0x1420], R8 ;  /* 0x0014200801007387 */ /* 0x0001e60000100a00 */
[--C-:B------:R-:W-:Y:S01]  /*16e30*/  IMAD.WIDE R4, R5, 0x2, R12.reuse ;  /* 0x0000000205047825 */ /* 0x100fe200078e020c */
[----:B------:R1:W-:Y:S04]  /*16e40*/  STL.64 [R1+0x1430], R6 ;  /* 0x0014300601007387 */ /* 0x0003e80000100a00 */
[----:B------:R2:W-:Y:S01]  /*16e50*/  STL.64 [R1+0x1440], R4 ;  /* 0x0014400401007387 */ /* 0x0005e20000100a00 */
[----:B0-----:R-:W-:-:S04]  /*16e60*/  IMAD.WIDE R8, R26, 0x2, R12 ;  /* 0x000000021a087825 */ /* 0x001fc800078e020c */
[--C-:B-1----:R-:W-:Y:S01]  /*16e70*/  IMAD.WIDE R6, R27, 0x2, R12.reuse ;  /* 0x000000021b067825 */ /* 0x102fe200078e020c */
[----:B------:R0:W-:Y:S03]  /*16e80*/  STL.64 [R1+0x1450], R8 ;  /* 0x0014500801007387 */ /* 0x0001e60000100a00 */
[--C-:B--2---:R-:W-:Y:S01]  /*16e90*/  IMAD.WIDE R4, R29, 0x2, R12.reuse ;  /* 0x000000021d047825 */ /* 0x104fe200078e020c */
[----:B------:R1:W-:Y:S04]  /*16ea0*/  STL.64 [R1+0x1460], R6 ;  /* 0x0014600601007387 */ /* 0x0003e80000100a00 */
[----:B------:R2:W-:Y:S01]  /*16eb0*/  STL.64 [R1+0x1470], R4 ;  /* 0x0014700401007387 */ /* 0x0005e20000100a00 */
[----:B0-----:R-:W-:-:S04]  /*16ec0*/  IMAD.WIDE R8, R10, 0x2, R12 ;  /* 0x000000020a087825 */ /* 0x001fc800078e020c */
[--C-:B-1----:R-:W-:Y:S01]  /*16ed0*/  IMAD.WIDE R6, R11, 0x2, R12.reuse ;  /* 0x000000020b067825 */ /* 0x102fe200078e020c */
[----:B------:R-:W-:Y:S03]  /*16ee0*/  STL.64 [R1+0x1480], R8 ;  /* 0x0014800801007387 */ /* 0x000fe60000100a00 */
[--C-:B--2---:R-:W-:Y:S01]  /*16ef0*/  IMAD.WIDE R4, R20, 0x2, R12.reuse ;  /* 0x0000000214047825 */ /* 0x104fe200078e020c */
[----:B------:R-:W2:Y:S04]  /*16f00*/  LDL R29, [R1+0x1f0] ;  /* 0x0001f000011d7983 */ /* 0x000ea80000100800 */
[----:B------:R-:W-:Y:S04]  /*16f10*/  STL.64 [R1+0x1490], R6 ;  /* 0x0014900601007387 */ /* 0x000fe80000100a00 */
[----:B------:R-:W5:Y:S04]  /*16f20*/  LDL R10, [R1+0x1ec] ;  /* 0x0001ec00010a7983 */ /* 0x000f680000100800 */
[----:B------:R0:W-:Y:S04]  /*16f30*/  STL.64 [R1+0x14a0], R4 ;  /* 0x0014a00401007387 */ /* 0x0001e80000100a00 */
[----:B------:R-:W5:Y:S04]  /*16f40*/  LDL R11, [R1+0x1e8] ;  /* 0x0001e800010b7983 */ /* 0x000f680000100800 */
[----:B------:R-:W5:Y:S01]  /*16f50*/  LDL R20, [R1+0x1e4] ;  /* 0x0001e40001147983 */ /* 0x000f620000100800 */
[----:B0-----:R-:W-:-:S03]  /*16f60*/  IMAD.WIDE R4, R21, 0x2, R12 ;  /* 0x0000000215047825 */ /* 0x001fc600078e020c */
[----:B------:R-:W5:Y:S04]  /*16f70*/  LDL R21, [R1+0x1e0] ;  /* 0x0001e00001157983 */ /* 0x000f680000100800 */
[----:B------:R0:W-:Y:S01]  /*16f80*/  STL.64 [R1+0x14b0], R4 ;  /* 0x0014b00401007387 */ /* 0x0001e20000100a00 */
[----:B---3--:R-:W-:-:S04]  /*16f90*/  IMAD.WIDE R8, R24, 0x2, R12 ;  /* 0x0000000218087825 */ /* 0x008fc800078e020c */
[----:B----4-:R-:W-:-:S04]  /*16fa0*/  IMAD.WIDE R6, R25, 0x2, R12 ;  /* 0x0000000219067825 */ /* 0x010fc800078e020c */
[----:B0-----:R-:W-:-:S05]  /*16fb0*/  IMAD.WIDE R4, R28, 0x2, R12 ;  /* 0x000000021c047825 */ /* 0x001fca00078e020c */
[----:B------:R0:W-:Y:S04]  /*16fc0*/  STL.64 [R1+0x14c0], R4 ;  /* 0x0014c00401007387 */ /* 0x0001e80000100a00 */
[----:B------:R1:W-:Y:S04]  /*16fd0*/  STL.64 [R1+0x14d0], R8 ;  /* 0x0014d00801007387 */ /* 0x0003e80000100a00 */
[----:B------:R3:W-:Y:S01]  /*16fe0*/  STL.64 [R1+0x14e0], R6 ;  /* 0x0014e00601007387 */ /* 0x0007e20000100a00 */
[----:B0-----:R-:W-:-:S03]  /*16ff0*/  IMAD.WIDE R4, R3, 0x2, R12 ;  /* 0x0000000203047825 */ /* 0x001fc600078e020c */
[----:B------:R-:W4:Y:S04]  /*17000*/  LDL R22, [R1+0x1dc] ;  /* 0x0001dc0001167983 */ /* 0x000f280000100800 */
[----:B------:R0:W-:Y:S04]  /*17010*/  STL.64 [R1+0x14f0], R4 ;  /* 0x0014f00401007387 */ /* 0x0001e80000100a00 */
[----:B------:R-:W3:Y:S01]  /*17020*/  LDL R23, [R1+0x1d8] ;  /* 0x0001d80001177983 */ /* 0x000ee20000100800 */
[----:B------:R-:W-:-:S05]  /*17030*/  IMAD.WIDE R2, R2, 0x2, R12 ;  /* 0x0000000202027825 */ /* 0x000fca00078e020c */
[----:B------:R0:W-:Y:S01]  /*17040*/  STL.64 [R1+0x1500], R2 ;  /* 0x0015000201007387 */ /* 0x0001e20000100a00 */
[----:B--2---:R-:W-:-:S03]  /*17050*/  IMAD.WIDE R28, R29, 0x2, R12 ;  /* 0x000000021d1c7825 */ /* 0x004fc600078e020c */
[----:B---3--:R-:W-:Y:S04]  /*17060*/  STL [R1+0x2020], R23 ;  /* 0x0020201701007387 */ /* 0x008fe80000100800 */
[----:B------:R-:W2:Y:S04]  /*17070*/  LDL R18, [R1+0x1d4] ;  /* 0x0001d40001127983 */ /* 0x000ea80000100800 */
[----:B------:R-:W3:Y:S04]  /*17080*/  LDL R19, [R1+0x1d0] ;  /* 0x0001d00001137983 */ /* 0x000ee80000100800 */
[----:B------:R-:W2:Y:S04]  /*17090*/  LDL R16, [R1+0x1cc] ;  /* 0x0001cc0001107983 */ /* 0x000ea80000100800 */
[----:B------:R-:W2:Y:S04]  /*170a0*/  LDL R17, [R1+0x1c8] ;  /* 0x0001c80001117983 */ /* 0x000ea80000100800 */
[----:B------:R-:W2:Y:S04]  /*170b0*/  LDL R14, [R1+0x1c4] ;  /* 0x0001c400010e7983 */ /* 0x000ea80000100800 */
[----:B------:R-:W2:Y:S04]  /*170c0*/  LDL R15, [R1+0x1c0] ;  /* 0x0001c000010f7983 */ /* 0x000ea80000100800 */
[----:B-1----:R-:W2:Y:S04]  /*170d0*/  LDL R8, [R1+0x1bc] ;  /* 0x0001bc0001087983 */ /* 0x002ea80000100800 */
[----:B------:R-:W2:Y:S04]  /*170e0*/  LDL R9, [R1+0x1b8] ;  /* 0x0001b80001097983 */ /* 0x000ea80000100800 */
[----:B------:R-:W2:Y:S04]  /*170f0*/  LDL R6, [R1+0x1b4] ;  /* 0x0001b40001067983 */ /* 0x000ea80000100800 */
[----:B------:R-:W2:Y:S04]  /*17100*/  LDL R7, [R1+0x1b0] ;  /* 0x0001b00001077983 */ /* 0x000ea80000100800 */
[----:B0-----:R-:W2:Y:S04]  /*17110*/  LDL R4, [R1+0x1ac] ;  /* 0x0001ac0001047983 */ /* 0x001ea80000100800 */
[----:B------:R-:W2:Y:S04]  /*17120*/  LDL R5, [R1+0x1a8] ;  /* 0x0001a80001057983 */ /* 0x000ea80000100800 */
[----:B------:R-:W2:Y:S04]  /*17130*/  LDL R26, [R1+0x1a4] ;  /* 0x0001a400011a7983 */ /* 0x000ea80000100800 */
[----:B------:R-:W2:Y:S04]  /*17140*/  LDL R24, [R1+0x1a0] ;  /* 0x0001a00001187983 */ /* 0x000ea80000100800 */
[----:B------:R-:W2:Y:S04]  /*17150*/  LDL R25, [R1+0x19c] ;  /* 0x00019c0001197983 */ /* 0x000ea80000100800 */
[----:B------:R-:W2:Y:S04]  /*17160*/  LDL R3, [R1+0x198] ;  /* 0x0001980001037983 */ /* 0x000ea80000100800 */
[----:B------:R-:W2:Y:S04]  /*17170*/  LDL R2, [R1+0x194] ;  /* 0x0001940001027983 */ /* 0x000ea80000100800 */
[----:B------:R5:W-:Y:S04]  /*17180*/  STL.64 [R1+0x1510], R28 ;  /* 0x0015101c01007387 */ /* 0x000be80000100a00 */
[----:B------:R-:W2:Y:S01]  /*17190*/  LDL R27, [R1+0x188] ;  /* 0x00018800011b7983 */ /* 0x000ea20000100800 */
[----:B-----5:R-:W-:-:S04]  /*171a0*/  IMAD.WIDE R28, R10, 0x2, R12 ;  /* 0x000000020a1c7825 */ /* 0x020fc800078e020c */
[--C-:B------:R-:W-:Y:S01]  /*171b0*/  IMAD.WIDE R10, R11, 0x2, R12.reuse ;  /* 0x000000020b0a7825 */ /* 0x100fe200078e020c */
[----:B------:R0:W-:Y:S04]  /*171c0*/  STL.64 [R1+0x1520], R28 ;  /* 0x0015201c01007387 */ /* 0x0001e80000100a00 */
[----:B------:R1:W-:Y:S01]  /*171d0*/  STL.64 [R1+0x1530], R10 ;  /* 0x0015300a01007387 */ /* 0x0003e20000100a00 */
[----:B0-----:R-:W-:-:S04]  /*171e0*/  IMAD.WIDE R28, R20, 0x2, R12 ;  /* 0x00000002141c7825 */ /* 0x001fc800078e020c */
[--C-:B-1----:R-:W-:Y:S01]  /*171f0*/  IMAD.WIDE R10, R21, 0x2, R12.reuse ;  /* 0x00000002150a7825 */ /* 0x102fe200078e020c */
[----:B------:R0:W-:Y:S03]  /*17200*/  STL.64 [R1+0x1540], R28 ;  /* 0x0015401c01007387 */ /* 0x0001e60000100a00 */
[--C-:B----4-:R-:W-:Y:S01]  /*17210*/  IMAD.WIDE R22, R22, 0x2, R12.reuse ;  /* 0x0000000216167825 */ /* 0x110fe200078e020c */
[----:B0-----:R-:W4:Y:S04]  /*17220*/  LDL.LU R28, [R1+0x24] ;  /* 0x00002400011c7983 */ /* 0x001f280000300800 */
[----:B------:R-:W5:Y:S04]  /*17230*/  LDL.LU R29, [R1+0x34] ;  /* 0x00003400011d7983 */ /* 0x000f680000300800 */
[----:B------:R0:W-:Y:S04]  /*17240*/  STL.64 [R1+0x1550], R10 ;  /* 0x0015500a01007387 */ /* 0x0001e80000100a00 */
[----:B0-----:R-:W2:Y:S04]  /*17250*/  LDL.LU R10, [R1+0x38] ;  /* 0x00003800010a7983 */ /* 0x001ea80000300800 */
[----:B------:R-:W2:Y:S04]  /*17260*/  LDL.LU R11, [R1+0x5c] ;  /* 0x00005c00010b7983 */ /* 0x000ea80000300800 */
[----:B------:R-:W2:Y:S04]  /*17270*/  LDL.LU R20, [R1+0x60] ;  /* 0x0000600001147983 */ /* 0x000ea80000300800 */
[----:B------:R-:W2:Y:S04]  /*17280*/  LDL.LU R21, [R1+0x204] ;  /* 0x0002040001157983 */ /* 0x000ea80000300800 */
[----:B------:R0:W-:Y:S04]  /*17290*/  STL.64 [R1+0x1560], R22 ;  /* 0x0015601601007387 */ /* 0x0001e80000100a00 */
[----:B0-----:R-:W2:Y:S02]  /*172a0*/  LDL.LU R23, [R1+0x2020] ;  /* 0x0020200001177983 */ /* 0x001ea40000300800 */
[----:B--2---:R-:W-:-:S05]  /*172b0*/  IMAD.WIDE R22, R23, 0x2, R12 ;  /* 0x0000000217167825 */ /* 0x004fca00078e020c */
[----:B------:R0:W-:Y:S02]  /*172c0*/  STL.64 [R1+0x1570], R22 ;  /* 0x0015701601007387 */ /* 0x0001e40000100a00 */
[----:B0-----:R-:W-:-:S04]  /*172d0*/  IMAD.WIDE R22, R18, 0x2, R12 ;  /* 0x0000000212167825 */ /* 0x001fc800078e020c */
        /* <DEDUP_REMOVED lines=29> */
[----:B0-----:R-:W-:-:S05]  /*174b0*/  IMAD.WIDE R4, R26, 0x2, R12 ;  /* 0x000000021a047825 */ /* 0x001fca00078e020c */
        /* <DEDUP_REMOVED lines=10> */
[----:B------:R0:W-:Y:S04]  /*17560*/  STL.64 [R1+0x1680], R2 ;  /* 0x0016800201007387 */ /* 0x0001e80000100a00 */
[----:B0-----:R-:W2:Y:S02]  /*17570*/  LDL.LU R3, [R1+0x1fd8] ;  /* 0x001fd80001037983 */ /* 0x001ea40000300800 */
[----:B--2---:R-:W-:-:S05]  /*17580*/  IMAD.WIDE R2, R3, 0x2, R12 ;  /* 0x0000000203027825 */ /* 0x004fca00078e020c */
[----:B------:R0:W-:Y:S04]  /*17590*/  STL.64 [R1+0x1690], R2 ;  /* 0x0016900201007387 */ /* 0x0001e80000100a00 */
[----:B0-----:R-:W2:Y:S02]  /*175a0*/  LDL.LU R2, [R1+0x1fd4] ;  /* 0x001fd40001027983 */ /* 0x001ea40000300800 */
[----:B--2---:R-:W-:-:S05]  /*175b0*/  IMAD.WIDE R2, R2, 0x2, R12 ;  /* 0x0000000202027825 */ /* 0x004fca00078e020c */
[----:B------:R0:W-:Y:S04]  /*175c0*/  STL.64 [R1+0x16a0], R2 ;  /* 0x0016a00201007387 */ /* 0x0001e80000100a00 */
[----:B0-----:R-:W2:Y:S02]  /*175d0*/  LDL.LU R2, [R1+0x1fd0] ;  /* 0x001fd00001027983 */ /* 0x001ea40000300800 */
[----:B--2---:R-:W-:-:S05]  /*175e0*/  IMAD.WIDE R2, R2, 0x2, R12 ;  /* 0x0000000202027825 */ /* 0x004fca00078e020c */
[----:B------:R0:W-:Y:S04]  /*175f0*/  STL.64 [R1+0x16c0], R2 ;  /* 0x0016c00201007387 */ /* 0x0001e80000100a00 */
[----:B0-----:R-:W2:Y:S01]  /*17600*/  LDL.LU.64 R2, [R1+0x1fc8] ;  /* 0x001fc80001027983 */ /* 0x001ea20000300a00 */
[----:B------:R-:W-:-:S03]  /*17610*/  IMAD.WIDE R26, R27, 0x2, R12 ;  /* 0x000000021b1a7825 */ /* 0x000fc600078e020c */
[----:B------:R-:W3:Y:S04]  /*17620*/  LDL.LU R13, [R1+0x3b4] ;  /* 0x0003b400010d7983 */ /* 0x000ee80000300800 */
[----:B------:R2:W-:Y:S02]  /*17630*/  STL.64 [R1+0x16b0], R26 ;  /* 0x0016b01a01007387 */ /* 0x0005e40000100a00 */
[----:B--2---:R-:W-:-:S05]  /*17640*/  IMAD.WIDE R26, R25, 0x2, R2 ;  /* 0x00000002191a7825 */ /* 0x004fca00078e0202 */
[----:B------:R4:W-:Y:S02]  /*17650*/  STL.64 [R1+0x88], R26 ;  /* 0x0000881a01007387 */ /* 0x0009e40000100a00 */
[----:B----4-:R-:W-:-:S04]  /*17660*/  IMAD.WIDE R26, R28, 0x2, R2 ;  /* 0x000000021c1a7825 */ /* 0x010fc800078e0202 */
[--C-:B-----5:R-:W-:Y:S01]  /*17670*/  IMAD.WIDE R28, R29, 0x2, R2.reuse ;  /* 0x000000021d1c7825 */ /* 0x120fe200078e0202 */
[----:B------:R0:W-:Y:S04]  /*17680*/  STL.64 [R1+0x80], R26 ;  /* 0x0000801a01007387 */ /* 0x0001e80000100a00 */
[----:B0-----:R-:W2:Y:S04]  /*17690*/  LDL.LU.64 R26, [R1+0x1fc0] ;  /* 0x001fc000011a7983 */ /* 0x001ea80000300a00 */
[----:B------:R0:W-:Y:S02]  /*176a0*/  STL.64 [R1+0x78], R28 ;  /* 0x0000781c01007387 */ /* 0x0001e40000100a00 */
[----:B0-----:R-:W-:-:S04]  /*176b0*/  IMAD.WIDE R28, R10, 0x2, R2 ;  /* 0x000000020a1c7825 */ /* 0x001fc800078e0202 */
[--C-:B------:R-:W-:Y:S01]  /*176c0*/  IMAD.WIDE R10, R11, 0x2, R2.reuse ;  /* 0x000000020b0a7825 */ /* 0x100fe200078e0202 */
[----:B------:R0:W-:Y:S04]  /*176d0*/  STL.64 [R1+0x70], R28 ;  /* 0x0000701c01007387 */ /* 0x0001e80000100a00 */
[----:B0-----:R-:W4:Y:S04]  /*176e0*/  LDL.LU.64 R28, [R1+0x1fb8] ;  /* 0x001fb800011c7983 */ /* 0x001f280000300a00 */
[----:B------:R0:W-:Y:S02]  /*176f0*/  STL.64 [R1+0x68], R10 ;  /* 0x0000680a01007387 */ /* 0x0001e40000100a00 */
[----:B0-----:R-:W-:-:S04]  /*17700*/  IMAD.WIDE R10, R20, 0x2, R2 ;  /* 0x00000002140a7825 */ /* 0x001fc800078e0202 */
[--C-:B------:R-:W-:Y:S01]  /*17710*/  IMAD.WIDE R20, R21, 0x2, R2.reuse ;  /* 0x0000000215147825 */ /* 0x100fe200078e0202 */
[----:B------:R0:W-:Y:S04]  /*17720*/  STL.64 [R1+0x60], R10 ;  /* 0x0000600a01007387 */ /* 0x0001e80000100a00 */
[----:B0-----:R-:W5:Y:S04]  /*17730*/  LDL.LU.64 R10, [R1+0x1fb0] ;  /* 0x001fb000010a7983 */ /* 0x001f680000300a00 */
[----:B------:R0:W-:Y:S04]  /*17740*/  STL.64 [R1+0x58], R20 ;  /* 0x0000581401007387 */ /* 0x0001e80000100a00 */
[----:B0-----:R-:W2:Y:S01]  /*17750*/  LDL.LU.64 R20, [R1+0x1fa8] ;  /* 0x001fa80001147983 */ /* 0x001ea20000300a00 */
[----:B---3--:R-:W-:-:S05]  /*17760*/  IMAD.WIDE R12, R13, 0x2, R2 ;  /* 0x000000020d0c7825 */ /* 0x008fca00078e0202 */
[----:B------:R2:W-:Y:S01]  /*17770*/  STL.64 [R1+0x50], R12 ;  /* 0x0000500c01007387 */ /* 0x0005e20000100a00 */
[----:B------:R-:W-:-:S04]  /*17780*/  IMAD.WIDE R24, R24, 0x2, R2 ;  /* 0x0000000218187825 */ /* 0x000fc800078e0202 */
[----:B--2---:R-:W-:-:S05]  /*17790*/  IMAD.WIDE R12, R20, 0x2, R2 ;  /* 0x00000002140c7825 */ /* 0x004fca00078e0202 */
[----:B------:R5:W-:Y:S01]  /*177a0*/  STL.64 [R1+0x48], R12 ;  /* 0x0000480c01007387 */ /* 0x000be20000100a00 */
[----:B------:R-:W-:-:S04]  /*177b0*/  IMAD.WIDE R20, R21, 0x2, R2 ;  /* 0x0000000215147825 */ /* 0x000fc800078e0202 */
[----:B-----5:R-:W-:-:S05]  /*177c0*/  IMAD.WIDE R12, R10, 0x2, R2 ;  /* 0x000000020a0c7825 */ /* 0x020fca00078e0202 */
[----:B------:R0:W-:Y:S01]  /*177d0*/  STL.64 [R1+0x40], R12 ;  /* 0x0000400c01007387 */ /* 0x0001e20000100a00 */
[----:B------:R-:W-:-:S04]  /*177e0*/  IMAD.WIDE R10, R11, 0x2, R2 ;  /* 0x000000020b0a7825 */ /* 0x000fc800078e0202 */
[----:B0-----:R-:W-:-:S05]  /*177f0*/  IMAD.WIDE R12, R14, 0x2, R2 ;  /* 0x000000020e0c7825 */ /* 0x001fca00078e0202 */
[----:B------:R0:W-:Y:S04]  /*17800*/  STL.64 [R1+0x38], R12 ;  /* 0x0000380c01007387 */ /* 0x0001e80000100a00 */
[----:B------:R-:W-:Y:S04]  /*17810*/  STL.64 [R1+0x30], R24 ;  /* 0x0000301801007387 */ /* 0x000fe80000100a00 */
[----:B------:R1:W-:Y:S01]  /*17820*/  STL.64 [R1+0x28], R20 ;  /* 0x0000281401007387 */ /* 0x0003e20000100a00 */
[----:B0-----:R-:W-:-:S05]  /*17830*/  IMAD.WIDE R12, R8, 0x2, R2 ;  /* 0x00000002080c7825 */ /* 0x001fca00078e0202 */
[----:B------:R0:W-:Y:S01]  /*17840*/  STL.64 [R1+0x20], R12 ;  /* 0x0000200c01007387 */ /* 0x0001e20000100a00 */
[----:B-1----:R-:W-:-:S03]  /*17850*/  IMAD.WIDE R20, R4, 0x2, R2 ;  /* 0x0000000204147825 */ /* 0x002fc600078e0202 */
[----:B------:R4:W-:Y:S01]  /*17860*/  STL.64 [R1+0x18], R10 ;  /* 0x0000180a01007387 */ /* 0x0009e20000100a00 */
[----:B------:R-:W-:-:S03]  /*17870*/  IMAD.WIDE R24, R5, 0x2, R2 ;  /* 0x0000000205187825 */ /* 0x000fc600078e0202 */
[----:B------:R-:W-:Y:S01]  /*17880*/  STL.64 [R1+0x10], R20 ;  /* 0x0000101401007387 */ /* 0x000fe20000100a00 */
[----:B0-----:R-:W-:-:S04]  /*17890*/  IMAD.WIDE R12, R26, 0x2, R2 ;  /* 0x000000021a0c7825 */ /* 0x001fc800078e0202 */
[----:B----4-:R-:W-:-:S04]  /*178a0*/  IMAD.WIDE R10, R28, 0x2, R2 ;  /* 0x000000021c0a7825 */ /* 0x010fc800078e0202 */
[--C-:B------:R-:W-:Y:S01]  /*178b0*/  IMAD.WIDE R28, R29, 0x2, R2.reuse ;  /* 0x000000021d1c7825 */ /* 0x100fe200078e0202 */
[----:B------:R-:W-:Y:S03]  /*178c0*/  STL.64 [R1+0x8], R12 ;  /* 0x0000080c01007387 */ /* 0x000fe60000100a00 */
[--C-:B------:R-:W-:Y:S01]  /*178d0*/  IMAD.WIDE R26, R27, 0x2, R2.reuse ;  /* 0x000000021b1a7825 */ /* 0x100fe200078e0202 */
[----:B------:R-:W-:Y:S03]  /*178e0*/  STL.64 [R1+0x1f48], R28 ;  /* 0x001f481c01007387 */ /* 0x000fe60000100a00 */
[--C-:B------:R-:W-:Y:S01]  /*178f0*/  IMAD.WIDE R4, R6, 0x2, R2.reuse ;  /* 0x0000000206047825 */ /* 0x100fe200078e0202 */
[----:B------:R0:W-:Y:S03]  /*17900*/  STL.64 [R1], R10 ;  /* 0x0000000a01007387 */ /* 0x0001e60000100a00 */
[--C-:B------:R-:W-:Y:S01]  /*17910*/  IMAD.WIDE R6, R7, 0x2, R2.reuse ;  /* 0x0000000207067825 */ /* 0x100fe200078e0202 */
[----:B------:R-:W-:Y:S04]  /*17920*/  STL.64 [R1+0x1f50], R26 ;  /* 0x001f501a01007387 */ /* 0x000fe80000100a00 */
[----:B------:R-:W-:Y:S04]  /*17930*/  STL.64 [R1+0x1f58], R24 ;  /* 0x001f581801007387 */ /* 0x000fe80000100a00 */
[----:B------:R1:W-:Y:S01]  /*17940*/  STL.64 [R1+0x1f40], R4 ;  /* 0x001f400401007387 */ /* 0x0003e20000100a00 */
[----:B------:R-:W-:-:S04]  /*17950*/  IMAD.WIDE R8, R9, 0x2, R2 ;  /* 0x0000000209087825 */ /* 0x000fc800078e0202 */
[--C-:B0-----:R-:W-:Y:S01]  /*17960*/  IMAD.WIDE R10, R18, 0x2, R2.reuse ;  /* 0x00000002120a7825 */ /* 0x101fe200078e0202 */
[----:B-1----:R-:W2:Y:S04]  /*17970*/  LDL.LU R4, [R1+0x488] ;  /* 0x0004880001047983 */ /* 0x002ea80000300800 */
[----:B------:R0:W-:Y:S04]  /*17980*/  STL.64 [R1+0x1f38], R6 ;  /* 0x001f380601007387 */ /* 0x0001e80000100a00 */
[----:B0-----:R-:W3:Y:S04]  /*17990*/  LDL.LU R7, [R1+0x378] ;  /* 0x0003780001077983 */ /* 0x001ee80000300800 */
[----:B------:R-:W4:Y:S04]  /*179a0*/  LDL.LU R5, [R1+0x4a0] ;  /* 0x0004a00001057983 */ /* 0x000f280000300800 */
[----:B------:R-:W5:Y:S04]  /*179b0*/  LDL.LU R24, [R1+0x364] ;  /* 0x0003640001187983 */ /* 0x000f680000300800 */
[----:B------:R0:W-:Y:S04]  /*179c0*/  STL.64 [R1+0x1f60], R8 ;  /* 0x001f600801007387 */ /* 0x0001e80000100a00 */
[----:B0-----:R-:W4:Y:S04]  /*179d0*/  LDL.LU R8, [R1+0x48c] ;  /* 0x00048c0001087983 */ /* 0x001f280000300800 */
[----:B------:R-:W4:Y:S04]  /*179e0*/  LDL.LU R25, [R1+0x4a4] ;  /* 0x0004a40001197983 */ /* 0x000f280000300800 */
[----:B------:R0:W-:Y:S04]  /*179f0*/  STL.64 [R1+0x1f68], R10 ;  /* 0x001f680a01007387 */ /* 0x0001e80000100a00 */
[----:B0-----:R-:W4:Y:S04]  /*17a00*/  LDL.LU R10, [R1+0x47c] ;  /* 0x00047c00010a7983 */ /* 0x001f280000300800 */
[----:B------:R-:W5:Y:S01]  /*17a10*/  LDL.LU R11, [R1+0x360] ;  /* 0x00036000010b7983 */ /* 0x000f620000300800 */
[----:B------:R-:W-:-:S04]  /*17a20*/  IMAD.WIDE R12, R15, 0x2, R2 ;  /* 0x000000020f0c7825 */ /* 0x000fc800078e0202 */
[--C-:B------:R-:W-:Y:S01]  /*17a30*/  IMAD.WIDE R14, R17, 0x2, R2.reuse ;  /* 0x00000002110e7825 */ /* 0x100fe200078e0202 */
[----:B------:R-:W-:Y:S04]  /*17a40*/  STL.64 [R1+0x1f70], R12 ;  /* 0x001f700c01007387 */ /* 0x000fe80000100a00 */
[----:B------:R-:W5:Y:S01]  /*17a50*/  LDL.LU R26, [R1+0x4b0] ;  /* 0x0004b000011a7983 */ /* 0x000f620000300800 */
[----:B------:R-:W-:-:S03]  /*17a60*/  IMAD.WIDE R16, R16, 0x2, R2 ;  /* 0x0000000210107825 */ /* 0x000fc600078e0202 */
[----:B------:R3:W-:Y:S04]  /*17a70*/  STL.64 [R1+0x1f78], R14 ;  /* 0x001f780e01007387 */ /* 0x0007e80000100a00 */
[----:B------:R-:W5:Y:S04]  /*17a80*/  LDL.LU R27, [R1+0x354] ;  /* 0x00035400011b7983 */ /* 0x000f680000300800 */
[----:B------:R-:W-:Y:S04]  /*17a90*/  STL.64 [R1+0x1f80], R16 ;  /* 0x001f801001007387 */ /* 0x000fe80000100a00 */
[----:B------:R-:W5:Y:S04]  /*17aa0*/  LDL.LU R28, [R1+0x350] ;  /* 0x00035000011c7983 */ /* 0x000f680000300800 */
[----:B------:R-:W5:Y:S01]  /*17ab0*/  LDL.LU R29, [R1+0x4b4] ;  /* 0x0004b400011d7983 */ /* 0x000f620000300800 */
[----:B------:R-:W-:-:S05]  /*17ac0*/  IMAD.WIDE R18, R19, 0x2, R2 ;  /* 0x0000000213127825 */ /* 0x000fca00078e0202 */
[----:B------:R-:W-:Y:S04]  /*17ad0*/  STL.64 [R1+0x1f88], R18 ;  /* 0x001f881201007387 */ /* 0x000fe80000100a00 */
[----:B------:R-:W5:Y:S01]  /*17ae0*/  LDL.LU R9, [R1+0x4c8] ;  /* 0x0004c80001097983 */ /* 0x000f620000300800 */
[----:B------:R-:W-:-:S04]  /*17af0*/  IMAD.WIDE R20, R22, 0x2, R2 ;  /* 0x0000000216147825 */ /* 0x000fc800078e0202 */
[--C-:B------:R-:W-:Y:S01]  /*17b00*/  IMAD.WIDE R22, R23, 0x2, R2.reuse ;  /* 0x0000000217167825 */ /* 0x100fe200078e0202 */
[----:B------:R-:W-:Y:S04]  /*17b10*/  STL.64 [R1+0x1f90], R20 ;  /* 0x001f901401007387 */ /* 0x000fe80000100a00 */
[----:B------:R-:W5:Y:S04]  /*17b20*/  LDL.LU R6, [R1+0x4cc] ;  /* 0x0004cc0001067983 */ /* 0x000f680000300800 */
[----:B------:R-:W-:Y:S01]  /*17b30*/  STL.64 [R1+0x1f98], R22 ;  /* 0x001f981601007387 */ /* 0x000fe20000100a00 */
[----:B---3--:R-:W-:-:S03]  /*17b40*/  IMAD.WIDE R14, R7, 0x2, R2 ;  /* 0x00000002070e7825 */ /* 0x008fc600078e0202 */
[----:B------:R-:W3:Y:S04]  /*17b50*/  LDL.LU R7, [R1+0x4d8] ;  /* 0x0004d80001077983 */ /* 0x000ee80000300800 */
[----:B------:R2:W-:Y:S02]  /*17b60*/  STL.64 [R1+0x200], R14 ;  /* 0x0002000e01007387 */ /* 0x0005e40000100a00 */
[--C-:B--2---:R-:W-:Y:S02]  /*17b70*/  IMAD.WIDE R14, R4, 0x2, R2.reuse ;  /* 0x00000002040e7825 */ /* 0x104fe400078e0202 */
[----:B------:R-:W2:Y:S02]  /*17b80*/  LDL.LU R4, [R1+0x33c] ;  /* 0x00033c0001047983 */ /* 0x000ea40000300800 */
[----:B----4-:R-:W-:-:S05]  /*17b90*/  IMAD.WIDE R12, R10, 0x2, R2 ;  /* 0x000000020a0c7825 */ /* 0x010fca00078e0202 */
[----:B------:R0:W-:Y:S04]  /*17ba0*/  STL.64 [R1+0x210], R12 ;  /* 0x0002100c01007387 */ /* 0x0001e80000100a00 */
[----:B------:R1:W-:Y:S01]  /*17bb0*/  STL.64 [R1+0x228], R14 ;  /* 0x0002280e01007387 */ /* 0x0003e20000100a00 */
[----:B0-----:R-:W-:-:S04]  /*17bc0*/  IMAD.WIDE R12, R8, 0x2, R2 ;  /* 0x00000002080c7825 */ /* 0x001fc800078e0202 */
[--C-:B-1----:R-:W-:Y:S02]  /*17bd0*/  IMAD.WIDE R14, R5, 0x2, R2.reuse ;  /* 0x00000002050e7825 */ /* 0x102fe400078e0202 */
[----:B------:R-:W4:Y:S04]  /*17be0*/  LDL.LU R5, [R1+0x338] ;  /* 0x0003380001057983 */ /* 0x000f280000300800 */
[----:B------:R5:W-:Y:S04]  /*17bf0*/  STL.64 [R1+0x238], R12 ;  /* 0x0002380c01007387 */ /* 0x000be80000100a00 */
[----:B------:R-:W-:Y:S04]  /*17c00*/  STL.64 [R1+0x250], R14 ;  /* 0x0002500e01007387 */ /* 0x000fe80000100a00 */
[----:B------:R-:W4:Y:S01]  /*17c10*/  LDL.LU R8, [R1+0x4dc] ;  /* 0x0004dc0001087983 */ /* 0x000f220000300800 */
[----:B-----5:R-:W-:-:S03]  /*17c20*/  IMAD.WIDE R12, R24, 0x2, R2 ;  /* 0x00000002180c7825 */ /* 0x020fc600078e0202 */
[----:B------:R-:W5:Y:S04]  /*17c30*/  LDL.LU R24, [R1+0x4e8] ;  /* 0x0004e80001187983 */ /* 0x000f680000300800 */
[----:B------:R0:W-:Y:S04]  /*17c40*/  STL.64 [R1+0x260], R12 ;  /* 0x0002600c01007387 */ /* 0x0001e80000100a00 */
[----:B------:R-:W5:Y:S01]  /*17c50*/  LDL.LU R16, [R1+0x4ec] ;  /* 0x0004ec0001107983 */ /* 0x000f620000300800 */
[----:B0-----:R-:W-:-:S04]  /*17c60*/  IMAD.WIDE R12, R11, 0x2, R2 ;  /* 0x000000020b0c7825 */ /* 0x001fc800078e0202 */
[--C-:B------:R-:W-:Y:S01]  /*17c70*/  IMAD.WIDE R10, R25, 0x2, R2.reuse ;  /* 0x00000002190a7825 */ /* 0x100fe200078e0202 */
[----:B------:R-:W-:Y:S04]  /*17c80*/  STL.64 [R1+0x270], R12 ;  /* 0x0002700c01007387 */ /* 0x000fe80000100a00 */
[----:B------:R-:W5:Y:S04]  /*17c90*/  LDL.LU R17, [R1+0x4f8] ;  /* 0x0004f80001117983 */ /* 0x000f680000300800 */
[----:B------:R0:W-:Y:S04]  /*17ca0*/  STL.64 [R1+0x288], R10 ;  /* 0x0002880a01007387 */ /* 0x0001e80000100a00 */
[----:B------:R-:W5:Y:S04]  /*17cb0*/  LDL.LU R25, [R1+0x4fc] ;  /* 0x0004fc0001197983 */ /* 0x000f680000300800 */
[----:B------:R-:W5:Y:S01]  /*17cc0*/  LDL.LU R14, [R1+0x508] ;  /* 0x00050800010e7983 */ /* 0x000f620000300800 */
[----:B0-----:R-:W-:-:S03]  /*17cd0*/  IMAD.WIDE R10, R26, 0x2, R2 ;  /* 0x000000021a0a7825 */ /* 0x001fc600078e0202 */
[----:B------:R-:W5:Y:S04]  /*17ce0*/  LDL.LU R26, [R1+0x50c] ;  /* 0x00050c00011a7983 */ /* 0x000f680000300800 */
[----:B------:R0:W-:Y:S04]  /*17cf0*/  STL.64 [R1+0x298], R10 ;  /* 0x0002980a01007387 */ /* 0x0001e80000100a00 */
[----:B------:R-:W5:Y:S01]  /*17d00*/  LDL.LU R15, [R1+0x518] ;  /* 0x00051800010f7983 */ /* 0x000f620000300800 */
[----:B------:R-:W-:-:S04]  /*17d10*/  IMAD.WIDE R12, R28, 0x2, R2 ;  /* 0x000000021c0c7825 */ /* 0x000fc800078e0202 */
[--C-:B0-----:R-:W-:Y:S02]  /*17d20*/  IMAD.WIDE R10, R27, 0x2, R2.reuse ;  /* 0x000000021b0a7825 */ /* 0x101fe400078e0202 */
[----:B------:R-:W5:Y:S04]  /*17d30*/  LDL.LU R27, [R1+0x51c] ;  /* 0x00051c00011b7983 */ /* 0x000f680000300800 */
[----:B------:R0:W-:Y:S04]  /*17d40*/  STL.64 [R1+0x2b0], R10 ;  /* 0x0002b00a01007387 */ /* 0x0001e80000100a00 */
[----:B------:R-:W5:Y:S04]  /*17d50*/  LDL.LU R28, [R1+0x528] ;  /* 0x00052800011c7983 */ /* 0x000f680000300800 */
[----:B------:R1:W-:Y:S01]  /*17d60*/  STL.64 [R1+0x2c0], R12 ;  /* 0x0002c00c01007387 */ /* 0x0003e20000100a00 */
[----:B0-----:R-:W-:-:S03]  /*17d70*/  IMAD.WIDE R10, R29, 0x2, R2 ;  /* 0x000000021d0a7825 */ /* 0x001fc600078e0202 */
[----:B-1----:R-:W5:Y:S04]  /*17d80*/  LDL.LU R12, [R1+0x52c] ;  /* 0x00052c00010c7983 */ /* 0x002f680000300800 */
[----:B------:R-:W5:Y:S01]  /*17d90*/  LDL.LU R29, [R1+0x538] ;  /* 0x00053800011d7983 */ /* 0x000f620000300800 */
[----:B------:R-:W-:-:S03]  /*17da0*/  IMAD.WIDE R18, R9, 0x2, R2 ;  /* 0x0000000209127825 */ /* 0x000fc600078e0202 */
[----:B------:R0:W-:Y:S04]  /*17db0*/  STL.64 [R1+0x2d8], R10 ;  /* 0x0002d80a01007387 */ /* 0x0001e80000100a00 */
[----:B------:R-:W5:Y:S04]  /*17dc0*/  LDL.LU R9, [R1+0x53c] ;  /* 0x00053c0001097983 */ /* 0x000f680000300800 */
[----:B------:R-:W-:Y:S01]  /*17dd0*/  STL.64 [R1+0x2e8], R18 ;  /* 0x0002e81201007387 */ /* 0x000fe20000100a00 */
[----:B0-----:R-:W-:-:S03]  /*17de0*/  IMAD.WIDE R10, R6, 0x2, R2 ;  /* 0x00000002060a7825 */ /* 0x001fc600078e0202 */
[----:B------:R-:W5:Y:S04]  /*17df0*/  LDL.LU R13, [R1+0x548] ;  /* 0x00054800010d7983 */ /* 0x000f680000300800 */
[----:B------:R-:W5:Y:S04]  /*17e00*/  LDL.LU R6, [R1+0x54c] ;  /* 0x00054c0001067983 */ /* 0x000f680000300800 */
[----:B------:R0:W-:Y:S04]  /*17e10*/  STL.64 [R1+0x300], R10 ;  /* 0x0003000a01007387 */ /* 0x0001e80000100a00 */
[----:B0-----:R-:W5:Y:S01]  /*17e20*/  LDL.LU R10, [R1+0x558] ;  /* 0x00055800010a7983 */ /* 0x001f620000300800 */
[----:B---3--:R-:W-:-:S03]  /*17e30*/  IMAD.WIDE R18, R7, 0x2, R2 ;  /* 0x0000000207127825 */ /* 0x008fc600078e0202 */
[----:B------:R-:W3:Y:S04]  /*17e40*/  LDL.LU R7, [R1+0x55c] ;  /* 0x00055c0001077983 */ /* 0x000ee80000300800 */
[----:B------:R2:W-:Y:S04]  /*17e50*/  STL.64 [R1+0x310], R18 ;  /* 0x0003101201007387 */ /* 0x0005e80000100a00 */
[----:B------:R-:W3:Y:S01]  /*17e60*/  LDL.LU R11, [R1+0x568] ;  /* 0x00056800010b7983 */ /* 0x000ee20000300800 */
[----:B--2---:R-:W-:-:S03]  /*17e70*/  IMAD.WIDE R18, R4, 0x2, R2 ;  /* 0x0000000204127825 */ /* 0x004fc600078e0202 */
[----:B------:R-:W2:Y:S04]  /*17e80*/  LDL.LU R4, [R1+0x56c] ;  /* 0x00056c0001047983 */ /* 0x000ea80000300800 */
[----:B------:R4:W-:Y:S02]  /*17e90*/  STL.64 [R1+0x328], R18 ;  /* 0x0003281201007387 */ /* 0x0009e40000100a00 */
[--C-:B----4-:R-:W-:Y:S02]  /*17ea0*/  IMAD.WIDE R18, R5, 0x2, R2.reuse ;  /* 0x0000000205127825 */ /* 0x110fe400078e0202 */
[----:B------:R-:W4:Y:S04]  /*17eb0*/  LDL.LU R5, [R1+0x578] ;  /* 0x0005780001057983 */ /* 0x000f280000300800 */
[----:B------:R5:W-:Y:S01]  /*17ec0*/  STL.64 [R1+0x338], R18 ;  /* 0x0003381201007387 */ /* 0x000be20000100a00 */
[----:B------:R-:W-:-:S03]  /*17ed0*/  IMAD.WIDE R20, R8, 0x2, R2 ;  /* 0x0000000208147825 */ /* 0x000fc600078e0202 */
[----:B------:R-:W4:Y:S01]  /*17ee0*/  LDL.LU R8, [R1+0x57c] ;  /* 0x00057c0001087983 */ /* 0x000f220000300800 */
[----:B-----5:R-:W-:-:S03]  /*17ef0*/  IMAD.WIDE R18, R24, 0x2, R2 ;  /* 0x0000000218127825 */ /* 0x020fc600078e0202 */
[----:B------:R0:W-:Y:S04]  /*17f00*/  STL.64 [R1+0x350], R20 ;  /* 0x0003501401007387 */ /* 0x0001e80000100a00 */
[----:B------:R-:W5:Y:S04]  /*17f10*/  LDL.LU R24, [R1+0x588] ;  /* 0x0005880001187983 */ /* 0x000f680000300800 */
[----:B------:R1:W-:Y:S01]  /*17f20*/  STL.64 [R1+0x360], R18 ;  /* 0x0003601201007387 */ /* 0x0003e20000100a00 */
[----:B0-----:R-:W-:-:S05]  /*17f30*/  IMAD.WIDE R20, R16, 0x2, R2 ;  /* 0x0000000210147825 */ /* 0x001fca00078e0202 */
[----:B------:R-:W-:Y:S01]  /*17f40*/  STL.64 [R1+0x378], R20 ;  /* 0x0003781401007387 */ /* 0x000fe20000100a00 */
[----:B------:R-:W-:-:S04]  /*17f50*/  IMAD.WIDE R16, R17, 0x2, R2 ;  /* 0x0000000211107825 */ /* 0x000fc800078e0202 */
[--C-:B-1----:R-:W-:Y:S02]  /*17f60*/  IMAD.WIDE R18, R25, 0x2, R2.reuse ;  /* 0x0000000219127825 */ /* 0x102fe400078e0202 */
[----:B------:R-:W5:Y:S04]  /*17f70*/  LDL.LU R25, [R1+0x58c] ;  /* 0x00058c0001197983 */ /* 0x000f680000300800 */
[----:B------:R0:W-:Y:S04]  /*17f80*/  STL.64 [R1+0x3a0], R16 ;  /* 0x0003a01001007387 */ /* 0x0001e80000100a00 */
[----:B------:R1:W-:Y:S01]  /*17f90*/  STL.64 [R1+0x3b0], R18 ;  /* 0x0003b01201007387 */ /* 0x0003e20000100a00 */
[----:B0-----:R-:W-:-:S04]  /*17fa0*/  IMAD.WIDE R16, R14, 0x2, R2 ;  /* 0x000000020e107825 */ /* 0x001fc800078e0202 */
[--C-:B-1----:R-:W-:Y:S02]  /*17fb0*/  IMAD.WIDE R18, R26, 0x2, R2.reuse ;  /* 0x000000021a127825 */ /* 0x102fe400078e0202 */
[----:B------:R-:W5:Y:S04]  /*17fc0*/  LDL.LU R26, [R1+0x598] ;  /* 0x00059800011a7983 */ /* 0x000f680000300800 */
[----:B------:R0:W-:Y:S04]  /*17fd0*/  STL.64 [R1+0x3c0], R16 ;  /* 0x0003c01001007387 */ /* 0x0001e80000100a00 */
[----:B------:R-:W-:Y:S01]  /*17fe0*/  STL.64 [R1+0x3d8], R18 ;  /* 0x0003d81201007387 */ /* 0x000fe20000100a00 */
[----:B0-----:R-:W-:-:S04]  /*17ff0*/  IMAD.WIDE R16, R15, 0x2, R2 ;  /* 0x000000020f107825 */ /* 0x001fc800078e0202 */
[--C-:B------:R-:W-:Y:S02]  /*18000*/  IMAD.WIDE R14, R27, 0x2, R2.reuse ;  /* 0x000000021b0e7825 */ /* 0x100fe400078e0202 */
[----:B------:R-:W5:Y:S04]  /*18010*/  LDL.LU R27, [R1+0x59c] ;  /* 0x00059c00011b7983 */ /* 0x000f680000300800 */
[----:B------:R0:W-:Y:S04]  /*18020*/  STL.64 [R1+0x3e8], R16 ;  /* 0x0003e81001007387 */ /* 0x0001e80000100a00 */
[----:B------:R1:W-:Y:S01]  /*18030*/  STL.64 [R1+0x400], R14 ;  /* 0x0004000e01007387 */ /* 0x0003e20000100a00 */
[----:B0-----:R-:W-:-:S03]  /*18040*/  IMAD.WIDE R16, R28, 0x2, R2 ;  /* 0x000000021c107825 */ /* 0x001fc600078e0202 */
[----:B------:R-:W5:Y:S04]  /*18050*/  LDL.LU R28, [R1+0x5a8] ;  /* 0x0005a800011c7983 */ /* 0x000f680000300800 */
[----:B------:R0:W-:Y:S01]  /*18060*/  STL.64 [R1+0x410], R16 ;  /* 0x0004101001007387 */ /* 0x0001e20000100a00 */
[----:B-1----:R-:W-:-:S04]  /*18070*/  IMAD.WIDE R14, R12, 0x2, R2 ;  /* 0x000000020c0e7825 */ /* 0x002fc800078e0202 */
[--C-:B0-----:R-:W-:Y:S02]  /*18080*/  IMAD.WIDE R16, R29, 0x2, R2.reuse ;  /* 0x000000021d107825 */ /* 0x101fe400078e0202 */
[----:B------:R-:W5:Y:S04]  /*18090*/  LDL.LU R29, [R1+0x5ac] ;  /* 0x0005ac00011d7983 */ /* 0x000f680000300800 */
[----:B------:R0:W-:Y:S04]  /*180a0*/  STL.64 [R1+0x428], R14 ;  /* 0x0004280e01007387 */ /* 0x0001e80000100a00 */
[----:B------:R-:W-:Y:S01]  /*180b0*/  STL.64 [R1+0x438], R16 ;  /* 0x0004381001007387 */ /* 0x000fe20000100a00 */
[----:B0-----:R-:W-:-:S03]  /*180c0*/  IMAD.WIDE R14, R9, 0x2, R2 ;  /* 0x00000002090e7825 */ /* 0x001fc600078e0202 */
[----:B------:R-:W5:Y:S01]  /*180d0*/  LDL.LU R9, [R1+0x5b8] ;  /* 0x0005b80001097983 */ /* 0x000f620000300800 */
[----:B------:R-:W-:-:S03]  /*180e0*/  IMAD.WIDE R12, R13, 0x2, R2 ;  /* 0x000000020d0c7825 */ /* 0x000fc600078e0202 */
[----:B------:R0:W-:Y:S02]  /*180f0*/  STL.64 [R1+0x450], R14 ;  /* 0x0004500e01007387 */ /* 0x0001e40000100a00 */
[--C-:B0-----:R-:W-:Y:S02]  /*18100*/  IMAD.WIDE R14, R6, 0x2, R2.reuse ;  /* 0x00000002060e7825 */ /* 0x101fe400078e0202 */
[----:B------:R-:W5:Y:S04]  /*18110*/  LDL.LU R6, [R1+0x5bc] ;  /* 0x0005bc0001067983 */ /* 0x000f680000300800 */
[----:B------:R0:W-:Y:S04]  /*18120*/  STL.64 [R1+0x460], R12 ;  /* 0x0004600c01007387 */ /* 0x0001e80000100a00 */
[----:B------:R3:W-:Y:S01]  /*18130*/  STL.64 [R1+0x478], R14 ;  /* 0x0004780e01007387 */ /* 0x0007e20000100a00 */
[----:B0-----:R-:W-:-:S04]  /*18140*/  IMAD.WIDE R12, R10, 0x2, R2 ;  /* 0x000000020a0c7825 */ /* 0x001fc800078e0202 */
[--C-:B---3--:R-:W-:Y:S02]  /*18150*/  IMAD.WIDE R14, R7, 0x2, R2.reuse ;  /* 0x00000002070e7825 */ /* 0x108fe400078e0202 */
[----:B------:R-:W3:Y:S04]  /*18160*/  LDL.LU R7, [R1+0x5c8] ;  /* 0x0005c80001077983 */ /* 0x000ee80000300800 */
[----:B------:R0:W-:Y:S04]  /*18170*/  STL.64 [R1+0x488], R12 ;  /* 0x0004880c01007387 */ /* 0x0001e80000100a00 */
[----:B------:R-:W-:Y:S01]  /*18180*/  STL.64 [R1+0x4a0], R14 ;  /* 0x0004a00e01007387 */ /* 0x000fe20000100a00 */
[----:B0-----:R-:W-:-:S04]  /*18190*/  IMAD.WIDE R12, R11, 0x2, R2 ;  /* 0x000000020b0c7825 */ /* 0x001fc800078e0202 */
[--C-:B--2---:R-:W-:Y:S02]  /*181a0*/  IMAD.WIDE R10, R4, 0x2, R2.reuse ;  /* 0x00000002040a7825 */ /* 0x104fe400078e0202 */
[----:B------:R-:W2:Y:S04]  /*181b0*/  LDL.LU R4, [R1+0x5cc] ;  /* 0x0005cc0001047983 */ /* 0x000ea80000300800 */
[----:B------:R-:W-:Y:S04]  /*181c0*/  STL.64 [R1+0x4b0], R12 ;  /* 0x0004b00c01007387 */ /* 0x000fe80000100a00 */
[----:B------:R0:W-:Y:S04]  /*181d0*/  STL.64 [R1+0x4c8], R10 ;  /* 0x0004c80a01007387 */ /* 0x0001e80000100a00 */
[----:B0-----:R-:W2:Y:S01]  /*181e0*/  LDL.LU R11, [R1+0x5d8] ;  /* 0x0005d800010b7983 */ /* 0x001ea20000300800 */
[----:B----4-:R-:W-:-:S03]  /*181f0*/  IMAD.WIDE R12, R5, 0x2, R2 ;  /* 0x00000002050c7825 */ /* 0x010fc600078e0202 */
[----:B------:R-:W4:Y:S04]  /*18200*/  LDL.LU R5, [R1+0x5dc] ;  /* 0x0005dc0001057983 */ /* 0x000f280000300800 */
[----:B------:R5:W-:Y:S04]  /*18210*/  STL.64 [R1+0x4d8], R12 ;  /* 0x0004d80c01007387 */ /* 0x000be80000100a00 */
[----:B------:R-:W4:Y:S01]  /*18220*/  LDL.LU R16, [R1+0x5e8] ;  /* 0x0005e80001107983 */ /* 0x000f220000300800 */
[----:B------:R-:W-:-:S05]  /*18230*/  IMAD.WIDE R14, R8, 0x2, R2 ;  /* 0x00000002080e7825 */ /* 0x000fca00078e0202 */
[----:B------:R0:W-:Y:S01]  /*18240*/  STL.64 [R1+0x4e8], R14 ;  /* 0x0004e80e01007387 */ /* 0x0001e20000100a00 */
[----:B-----5:R-:W-:-:S03]  /*18250*/  IMAD.WIDE R12, R24, 0x2, R2 ;  /* 0x00000002180c7825 */ /* 0x020fc600078e0202 */
[----:B------:R-:W5:Y:S04]  /*18260*/  LDL.LU R17, [R1+0x5ec] ;  /* 0x0005ec0001117983 */ /* 0x000f680000300800 */
[----:B------:R1:W-:Y:S04]  /*18270*/  STL.64 [R1+0x4f8], R12 ;  /* 0x0004f80c01007387 */ /* 0x0003e80000100a00 */
[----:B------:R-:W5:Y:S04]  /*18280*/  LDL.LU R24, [R1+0x5f8] ;  /* 0x0005f80001187983 */ /* 0x000f680000300800 */
[----:B0-----:R-:W5:Y:S01]  /*18290*/  LDL.LU R14, [R1+0x5fc] ;  /* 0x0005fc00010e7983 */ /* 0x001f620000300800 */
[----:B-1----:R-:W-:-:S03]  /*182a0*/  IMAD.WIDE R12, R25, 0x2, R2 ;  /* 0x00000002190c7825 */ /* 0x002fc600078e0202 */
[----:B------:R-:W5:Y:S04]  /*182b0*/  LDL.LU R25, [R1+0x600] ;  /* 0x0006000001197983 */ /* 0x000f680000300800 */
[----:B------:R0:W-:Y:S04]  /*182c0*/  STL.64 [R1+0x508], R12 ;  /* 0x0005080c01007387 */ /* 0x0001e80000100a00 */
[----:B------:R-:W5:Y:S01]  /*182d0*/  LDL.LU R15, [R1+0x604] ;  /* 0x00060400010f7983 */ /* 0x000f620000300800 */
[----:B0-----:R-:W-:-:S03]  /*182e0*/  IMAD.WIDE R12, R26, 0x2, R2 ;  /* 0x000000021a0c7825 */ /* 0x001fc600078e0202 */
[----:B------:R-:W5:Y:S04]  /*182f0*/  LDL.LU R26, [R1+0x610] ;  /* 0x00061000011a7983 */ /* 0x000f680000300800 */
[----:B------:R0:W-:Y:S02]  /*18300*/  STL.64 [R1+0x518], R12 ;  /* 0x0005180c01007387 */ /* 0x0001e40000100a00 */
[--C-:B0-----:R-:W-:Y:S02]  /*18310*/  IMAD.WIDE R12, R27, 0x2, R2.reuse ;  /* 0x000000021b0c7825 */ /* 0x101fe400078e0202 */
[----:B------:R-:W5:Y:S04]  /*18320*/  LDL.LU R27, [R1+0x618] ;  /* 0x00061800011b7983 */ /* 0x000f680000300800 */
[----:B------:R0:W-:Y:S01]  /*18330*/  STL.64 [R1+0x528], R12 ;  /* 0x0005280c01007387 */ /* 0x0001e20000100a00 */
[----:B------:R-:W-:-:S03]  /*18340*/  IMAD.WIDE R18, R28, 0x2, R2 ;  /* 0x000000021c127825 */ /* 0x000fc600078e0202 */
[----:B0-----:R-:W5:Y:S04]  /*18350*/  LDL.LU R12, [R1+0x628] ;  /* 0x00062800010c7983 */ /* 0x001f680000300800 */
[----:B------:R-:W5:Y:S04]  /*18360*/  LDL.LU R28, [R1+0x638] ;  /* 0x00063800011c7983 */ /* 0x000f680000300800 */
[----:B------:R0:W-:Y:S01]  /*18370*/  STL.64 [R1+0x538], R18 ;  /* 0x0005381201007387 */ /* 0x0001e20000100a00 */
[----:B------:R-:W-:-:S03]  /*18380*/  IMAD.WIDE R20, R29, 0x2, R2 ;  /* 0x000000021d147825 */ /* 0x000fc600078e0202 */
[----:B------:R-:W5:Y:S04]  /*18390*/  LDL.LU R29, [R1+0x640] ;  /* 0x00064000011d7983 */ /* 0x000f680000300800 */
[----:B------:R-:W-:Y:S04]  /*183a0*/  STL.64 [R1+0x548], R20 ;  /* 0x0005481401007387 */ /* 0x000fe80000100a00 */
[----:B------:R-:W5:Y:S01]  /*183b0*/  LDL.LU R13, [R1+0x650] ;  /* 0x00065000010d7983 */ /* 0x000f620000300800 */
[----:B0-----:R-:W-:-:S03]  /*183c0*/  IMAD.WIDE R18, R9, 0x2, R2 ;  /* 0x0000000209127825 */ /* 0x001fc600078e0202 */
[----:B------:R-:W5:Y:S04]  /*183d0*/  LDL.LU R9, [R1+0x658] ;  /* 0x0006580001097983 */ /* 0x000f680000300800 */
[----:B------:R0:W-:Y:S04]  /*183e0*/  STL.64 [R1+0x558], R18 ;  /* 0x0005581201007387 */ /* 0x0001e80000100a00 */
[----:B------:R-:W5:Y:S01]  /*183f0*/  LDL.LU R10, [R1+0x668] ;  /* 0x00066800010a7983 */ /* 0x000f620000300800 */
[----:B0-----:R-:W-:-:S03]  /*18400*/  IMAD.WIDE R18, R6, 0x2, R2 ;  /* 0x0000000206127825 */ /* 0x001fc600078e0202 */
[----:B------:R-:W5:Y:S04]  /*18410*/  LDL.LU R6, [R1+0x670] ;  /* 0x0006700001067983 */ /* 0x000f680000300800 */
[----:B------:R3:W-:Y:S04]  /*18420*/  STL.64 [R1+0x568], R18 ;  /* 0x0005681201007387 */ /* 0x0007e80000100a00 */
[----:B------:R-:W5:Y:S01]  /*18430*/  LDL.LU R8, [R1+0x680] ;  /* 0x0006800001087983 */ /* 0x000f620000300800 */
[----:B---3--:R-:W-:-:S03]  /*18440*/  IMAD.WIDE R18, R7, 0x2, R2 ;  /* 0x0000000207127825 */ /* 0x008fc600078e0202 */
[----:B------:R-:W3:Y:S04]  /*18450*/  LDL.LU R7, [R1+0x688] ;  /* 0x0006880001077983 */ /* 0x000ee80000300800 */
[----:B------:R2:W-:Y:S02]  /*18460*/  STL.64 [R1+0x578], R18 ;  /* 0x0005781201007387 */ /* 0x0005e40000100a00 */
[--C-:B--2---:R-:W-:Y:S02]  /*18470*/  IMAD.WIDE R18, R4, 0x2, R2.reuse ;  /* 0x0000000204127825 */ /* 0x104fe400078e0202 */
[----:B------:R-:W2:Y:S04]  /*18480*/  LDL.LU R4, [R1+0x698] ;  /* 0x0006980001047983 */ /* 0x000ea80000300800 */
[----:B------:R4:W-:Y:S01]  /*18490*/  STL.64 [R1+0x588], R18 ;  /* 0x0005881201007387 */ /* 0x0009e20000100a00 */
[----:B------:R-:W-:-:S03]  /*184a0*/  IMAD.WIDE R20, R11, 0x2, R2 ;  /* 0x000000020b147825 */ /* 0x000fc600078e0202 */
[----:B------:R-:W2:Y:S04]  /*184b0*/  LDL.LU R11, [R1+0x6a0] ;  /* 0x0006a000010b7983 */ /* 0x000ea80000300800 */
[----:B------:R0:W-:Y:S01]  /*184c0*/  STL.64 [R1+0x598], R20 ;  /* 0x0005981401007387 */ /* 0x0001e20000100a00 */
[----:B----4-:R-:W-:-:S03]  /*184d0*/  IMAD.WIDE R18, R5, 0x2, R2 ;  /* 0x0000000205127825 */ /* 0x010fc600078e0202 */
[----:B------:R-:W4:Y:S01]  /*184e0*/  LDL.LU R5, [R1+0x6b0] ;  /* 0x0006b00001057983 */ /* 0x000f220000300800 */
[----:B0-----:R-:W-:-:S03]  /*184f0*/  IMAD.WIDE R20, R16, 0x2, R2 ;  /* 0x0000000210147825 */ /* 0x001fc600078e0202 */
[----:B------:R0:W-:Y:S04]  /*18500*/  STL.64 [R1+0x5a8], R18 ;  /* 0x0005a81201007387 */ /* 0x0001e80000100a00 */
[----:B------:R-:W-:Y:S01]  /*18510*/  STL.64 [R1+0x5b8], R20 ;  /* 0x0005b81401007387 */ /* 0x000fe20000100a00 */
[----:B-----5:R-:W-:-:S04]  /*18520*/  IMAD.WIDE R16, R17, 0x2, R2 ;  /* 0x0000000211107825 */ /* 0x020fc800078e0202 */
[--C-:B0-----:R-:W-:Y:S02]  /*18530*/  IMAD.WIDE R18, R24, 0x2, R2.reuse ;  /* 0x0000000218127825 */ /* 0x101fe400078e0202 */
        /* <DEDUP_REMOVED lines=22> */
[----:B------:R-:W5:Y:S04]  /*186a0*/  LDL.LU R29, [R1+0x6f8] ;  /* 0x0006f800011d7983 */ /* 0x000f680000300800 */
[----:B------:R0:W-:Y:S02]  /*186b0*/  STL.64 [R1+0x640], R14 ;  /* 0x0006400e01007387 */ /* 0x0001e40000100a00 */
[--C-:B0-----:R-:W-:Y:S02]  /*186c0*/  IMAD.WIDE R14, R9, 0x2, R2.reuse ;  /* 0x00000002090e7825 */ /* 0x101fe400078e0202 */
[----:B------:R-:W5:Y:S02]  /*186d0*/  LDL.LU R9, [R1+0x708] ;  /* 0x0007080001097983 */ /* 0x000f640000300800 */
[----:B------:R-:W-:-:S05]  /*186e0*/  IMAD.WIDE R12, R13, 0x2, R2 ;  /* 0x000000020d0c7825 */ /* 0x000fca00078e0202 */
[----:B------:R0:W-:Y:S04]  /*186f0*/  STL.64 [R1+0x650], R12 ;  /* 0x0006500c01007387 */ /* 0x0001e80000100a00 */
[----:B------:R1:W-:Y:S01]  /*18700*/  STL.64 [R1+0x658], R14 ;  /* 0x0006580e01007387 */ /* 0x0003e20000100a00 */
[----:B0-----:R-:W-:-:S04]  /*18710*/  IMAD.WIDE R12, R10, 0x2, R2 ;  /* 0x000000020a0c7825 */ /* 0x001fc800078e0202 */
[--C-:B-1----:R-:W-:Y:S02]  /*18720*/  IMAD.WIDE R14, R6, 0x2, R2.reuse ;  /* 0x00000002060e7825 */ /* 0x102fe400078e0202 */
[----:B------:R-:W5:Y:S04]  /*18730*/  LDL.LU R6, [R1+0x710] ;  /* 0x0007100001067983 */ /* 0x000f680000300800 */
[----:B------:R0:W-:Y:S04]  /*18740*/  STL.64 [R1+0x668], R12 ;  /* 0x0006680c01007387 */ /* 0x0001e80000100a00 */
[----:B------:R3:W-:Y:S01]  /*18750*/  STL.64 [R1+0x670], R14 ;  /* 0x0006700e01007387 */ /* 0x0007e20000100a00 */
[----:B0-----:R-:W-:-:S04]  /*18760*/  IMAD.WIDE R12, R8, 0x2, R2 ;  /* 0x00000002080c7825 */ /* 0x001fc800078e0202 */
[--C-:B---3--:R-:W-:Y:S02]  /*18770*/  IMAD.WIDE R14, R7, 0x2, R2.reuse ;  /* 0x00000002070e7825 */ /* 0x108fe400078e0202 */
[----:B------:R-:W3:Y:S04]  /*18780*/  LDL.LU R7, [R1+0x720] ;  /* 0x0007200001077983 */ /* 0x000ee80000300800 */
[----:B------:R2:W-:Y:S04]  /*18790*/  STL.64 [R1+0x680], R12 ;  /* 0x0006800c01007387 */ /* 0x0005e80000100a00 */
[----:B------:R-:W-:Y:S04]  /*187a0*/  STL.64 [R1+0x688], R14 ;  /* 0x0006880e01007387 */ /* 0x000fe80000100a00 */
[----:B------:R-:W3:Y:S01]  /*187b0*/  LDL.LU R8, [R1+0x728] ;  /* 0x0007280001087983 */ /* 0x000ee20000300800 */
[----:B--2---:R-:W-:-:S03]  /*187c0*/  IMAD.WIDE R12, R4, 0x2, R2 ;  /* 0x00000002040c7825 */ /* 0x004fc600078e0202 */
[----:B------:R-:W2:Y:S04]  /*187d0*/  LDL.LU R4, [R1+0x738] ;  /* 0x0007380001047983 */ /* 0x000ea80000300800 */
[----:B------:R0:W-:Y:S04]  /*187e0*/  STL.64 [R1+0x698], R12 ;  /* 0x0006980c01007387 */ /* 0x0001e80000100a00 */
[----:B------:R-:W2:Y:S01]  /*187f0*/  LDL.LU R16, [R1+0x748] ;  /* 0x0007480001107983 */ /* 0x000ea20000300800 */
[----:B0-----:R-:W-:-:S05]  /*18800*/  IMAD.WIDE R12, R11, 0x2, R2 ;  /* 0x000000020b0c7825 */ /* 0x001fca00078e0202 */
[----:B------:R-:W-:Y:S04]  /*18810*/  STL.64 [R1+0x6a0], R12 ;  /* 0x0006a00c01007387 */ /* 0x000fe80000100a00 */
[----:B------:R-:W2:Y:S01]  /*18820*/  LDL.LU R17, [R1+0x750] ;  /* 0x0007500001117983 */ /* 0x000ea20000300800 */
[----:B----4-:R-:W-:-:S05]  /*18830*/  IMAD.WIDE R10, R5, 0x2, R2 ;  /* 0x00000002050a7825 */ /* 0x010fca00078e0202 */
[----:B------:R5:W-:Y:S04]  /*18840*/  STL.64 [R1+0x6b0], R10 ;  /* 0x0006b00a01007387 */ /* 0x000be80000100a00 */
[----:B------:R-:W4:Y:S04]  /*18850*/  LDL.LU R5, [R1+0x760] ;  /* 0x0007600001057983 */ /* 0x000f280000300800 */
[----:B------:R-:W4:Y:S01]  /*18860*/  LDL.LU R14, [R1+0x768] ;  /* 0x00076800010e7983 */ /* 0x000f220000300800 */
[----:B-----5:R-:W-:-:S03]  /*18870*/  IMAD.WIDE R10, R24, 0x2, R2 ;  /* 0x00000002180a7825 */ /* 0x020fc600078e0202 */
[----:B------:R-:W5:Y:S04]  /*18880*/  LDL.LU R24, [R1+0x778] ;  /* 0x0007780001187983 */ /* 0x000f680000300800 */
[----:B------:R0:W-:Y:S04]  /*18890*/  STL.64 [R1+0x6c0], R10 ;  /* 0x0006c00a01007387 */ /* 0x0001e80000100a00 */
[----:B------:R-:W5:Y:S01]  /*188a0*/  LDL.LU R15, [R1+0x780] ;  /* 0x00078000010f7983 */ /* 0x000f620000300800 */
[----:B0-----:R-:W-:-:S03]  /*188b0*/  IMAD.WIDE R10, R25, 0x2, R2 ;  /* 0x00000002190a7825 */ /* 0x001fc600078e0202 */
[----:B------:R-:W5:Y:S04]  /*188c0*/  LDL.LU R25, [R1+0x790] ;  /* 0x0007900001197983 */ /* 0x000f680000300800 */
[----:B------:R-:W-:Y:S01]  /*188d0*/  STL.64 [R1+0x6c8], R10 ;  /* 0x0006c80a01007387 */ /* 0x000fe20000100a00 */
[----:B------:R-:W-:-:S03]  /*188e0*/  IMAD.WIDE R12, R26, 0x2, R2 ;  /* 0x000000021a0c7825 */ /* 0x000fc600078e0202 */
[----:B------:R-:W5:Y:S04]  /*188f0*/  LDL.LU R26, [R1+0x798] ;  /* 0x00079800011a7983 */ /* 0x000f680000300800 */
[----:B------:R0:W-:Y:S04]  /*18900*/  STL.64 [R1+0x6d8], R12 ;  /* 0x0006d80c01007387 */ /* 0x0001e80000100a00 */
[----:B0-----:R-:W5:Y:S01]  /*18910*/  LDL.LU R12, [R1+0x7a8] ;  /* 0x0007a800010c7983 */ /* 0x001f620000300800 */
[----:B------:R-:W-:-:S03]  /*18920*/  IMAD.WIDE R10, R27, 0x2, R2 ;  /* 0x000000021b0a7825 */ /* 0x000fc600078e0202 */
[----:B------:R-:W5:Y:S04]  /*18930*/  LDL.LU R27, [R1+0x7b0] ;  /* 0x0007b000011b7983 */ /* 0x000f680000300800 */
[----:B------:R0:W-:Y:S01]  /*18940*/  STL.64 [R1+0x6e0], R10 ;  /* 0x0006e00a01007387 */ /* 0x0001e20000100a00 */
[----:B------:R-:W-:-:S03]  /*18950*/  IMAD.WIDE R18, R28, 0x2, R2 ;  /* 0x000000021c127825 */ /* 0x000fc600078e0202 */
[----:B------:R-:W5:Y:S04]  /*18960*/  LDL.LU R28, [R1+0x7c0] ;  /* 0x0007c000011c7983 */ /* 0x000f680000300800 */
[----:B------:R1:W-:Y:S04]  /*18970*/  STL.64 [R1+0x6f0], R18 ;  /* 0x0006f01201007387 */ /* 0x0003e80000100a00 */
[----:B------:R-:W5:Y:S01]  /*18980*/  LDL.LU R13, [R1+0x7d0] ;  /* 0x0007d000010d7983 */ /* 0x000f620000300800 */
[----:B0-----:R-:W-:-:S03]  /*18990*/  IMAD.WIDE R10, R29, 0x2, R2 ;  /* 0x000000021d0a7825 */ /* 0x001fc600078e0202 */
[----:B------:R-:W5:Y:S04]  /*189a0*/  LDL.LU R29, [R1+0x7d8] ;  /* 0x0007d800011d7983 */ /* 0x000f680000300800 */
[----:B------:R0:W-:Y:S01]  /*189b0*/  STL.64 [R1+0x6f8], R10 ;  /* 0x0006f80a01007387 */ /* 0x0001e20000100a00 */
[----:B-1----:R-:W-:-:S03]  /*189c0*/  IMAD.WIDE R18, R9, 0x2, R2 ;  /* 0x0000000209127825 */ /* 0x002fc600078e0202 */
[----:B0-----:R-:W5:Y:S04]  /*189d0*/  LDL.LU R10, [R1+0x7e8] ;  /* 0x0007e800010a7983 */ /* 0x001f680000300800 */
[----:B------:R-:W5:Y:S04]  /*189e0*/  LDL.LU R9, [R1+0x7f0] ;  /* 0x0007f00001097983 */ /* 0x000f680000300800 */
[----:B------:R0:W-:Y:S04]  /*189f0*/  STL.64 [R1+0x708], R18 ;  /* 0x0007081201007387 */ /* 0x0001e80000100a00 */
[----:B------:R-:W5:Y:S01]  /*18a00*/  LDL.LU R11, [R1+0x804] ;  /* 0x00080400010b7983 */ /* 0x000f620000300800 */
[----:B0-----:R-:W-:-:S03]  /*18a10*/  IMAD.WIDE R18, R6, 0x2, R2 ;  /* 0x0000000206127825 */ /* 0x001fc600078e0202 */
[----:B------:R-:W5:Y:S04]  /*18a20*/  LDL.LU R6, [R1+0x810] ;  /* 0x0008100001067983 */ /* 0x000f680000300800 */
[----:B------:R3:W-:Y:S02]  /*18a30*/  STL.64 [R1+0x710], R18 ;  /* 0x0007101201007387 */ /* 0x0007e40000100a00 */
[--C-:B---3--:R-:W-:Y:S02]  /*18a40*/  IMAD.WIDE R18, R7, 0x2, R2.reuse ;  /* 0x0000000207127825 */ /* 0x108fe400078e0202 */
[----:B------:R-:W3:Y:S04]  /*18a50*/  LDL.LU R7, [R1+0x820] ;  /* 0x0008200001077983 */ /* 0x000ee80000300800 */
[----:B------:R2:W-:Y:S01]  /*18a60*/  STL.64 [R1+0x720], R18 ;  /* 0x0007201201007387 */ /* 0x0005e20000100a00 */
[----:B------:R-:W-:-:S03]  /*18a70*/  IMAD.WIDE R20, R8, 0x2, R2 ;  /* 0x0000000208147825 */ /* 0x000fc600078e0202 */
[----:B------:R-:W3:Y:S04]  /*18a80*/  LDL.LU R8, [R1+0x828] ;  /* 0x0008280001087983 */ /* 0x000ee80000300800 */
[----:B------:R0:W-:Y:S01]  /*18a90*/  STL.64 [R1+0x728], R20 ;  /* 0x0007281401007387 */ /* 0x0001e20000100a00 */
[----:B--2---:R-:W-:-:S03]  /*18aa0*/  IMAD.WIDE R18, R4, 0x2, R2 ;  /* 0x0000000204127825 */ /* 0x004fc600078e0202 */
[----:B------:R-:W2:Y:S01]  /*18ab0*/  LDL.LU R4, [R1+0x838] ;  /* 0x0008380001047983 */ /* 0x000ea20000300800 */
[----:B0-----:R-:W-:-:S03]  /*18ac0*/  IMAD.WIDE R20, R16, 0x2, R2 ;  /* 0x0000000210147825 */ /* 0x001fc600078e0202 */
[----:B------:R4:W-:Y:S04]  /*18ad0*/  STL.64 [R1+0x738], R18 ;  /* 0x0007381201007387 */ /* 0x0009e80000100a00 */
[----:B------:R-:W-:Y:S01]  /*18ae0*/  STL.64 [R1+0x748], R20 ;  /* 0x0007481401007387 */ /* 0x000fe20000100a00 */
[----:B------:R-:W-:-:S04]  /*18af0*/  IMAD.WIDE R16, R17, 0x2, R2 ;  /* 0x0000000211107825 */ /* 0x000fc800078e0202 */
[--C-:B----4-:R-:W-:Y:S02]  /*18b00*/  IMAD.WIDE R18, R5, 0x2, R2.reuse ;  /* 0x0000000205127825 */ /* 0x110fe400078e0202 */
[----:B------:R-:W4:Y:S04]  /*18b10*/  LDL.LU R5, [R1+0x848] ;  /* 0x0008480001057983 */ /* 0x000f280000300800 */
[----:B------:R0:W-:Y:S04]  /*18b20*/  STL.64 [R1+0x750], R16 ;  /* 0x0007501001007387 */ /* 0x0001e80000100a00 */
[----:B------:R5:W-:Y:S01]  /*18b30*/  STL.64 [R1+0x760], R18 ;  /* 0x0007601201007387 */ /* 0x000be20000100a00 */
[----:B0-----:R-:W-:-:S04]  /*18b40*/  IMAD.WIDE R16, R14, 0x2, R2 ;  /* 0x000000020e107825 */ /* 0x001fc800078e0202 */
[--C-:B-----5:R-:W-:Y:S02]  /*18b50*/  IMAD.WIDE R18, R24, 0x2, R2.reuse ;  /* 0x0000000218127825 */ /* 0x120fe400078e0202 */
        /* <DEDUP_REMOVED lines=18> */
[----:B------:R0:W-:Y:S01]  /*18c80*/  STL.64 [R1+0x7c0], R14 ;  /* 0x0007c00e01007387 */ /* 0x0001e20000100a00 */
[----:B------:R-:W-:-:S04]  /*18c90*/  IMAD.WIDE R12, R13, 0x2, R2 ;  /* 0x000000020d0c7825 */ /* 0x000fc800078e0202 */
[--C-:B0-----:R-:W-:Y:S02]  /*18ca0*/  IMAD.WIDE R14, R29, 0x2, R2.reuse ;  /* 0x000000021d0e7825 */ /* 0x101fe400078e0202 */
[----:B------:R-:W5:Y:S04]  /*18cb0*/  LDL.LU R29, [R1+0x890] ;  /* 0x00089000011d7983 */ /* 0x000f680000300800 */
[----:B------:R-:W-:Y:S04]  /*18cc0*/  STL.64 [R1+0x7d0], R12 ;  /* 0x0007d00c01007387 */ /* 0x000fe80000100a00 */
[----:B------:R0:W-:Y:S02]  /*18cd0*/  STL.64 [R1+0x7d8], R14 ;  /* 0x0007d80e01007387 */ /* 0x0001e40000100a00 */
[----:B0-----:R-:W-:-:S02]  /*18ce0*/  IMAD.WIDE R14, R9, 0x2, R2 ;  /* 0x00000002090e7825 */ /* 0x001fc400078e0202 */
[----:B------:R-:W5:Y:S02]  /*18cf0*/  LDL.LU R9, [R1+0x898] ;  /* 0x0008980001097983 */ /* 0x000f640000300800 */
[----:B------:R-:W-:-:S05]  /*18d00*/  IMAD.WIDE R12, R10, 0x2, R2 ;  /* 0x000000020a0c7825 */ /* 0x000fca00078e0202 */
[----:B------:R0:W-:Y:S04]  /*18d10*/  STL.64 [R1+0x7e8], R12 ;  /* 0x0007e80c01007387 */ /* 0x0001e80000100a00 */
[----:B------:R-:W-:Y:S01]  /*18d20*/  STL.64 [R1+0x7f0], R14 ;  /* 0x0007f00e01007387 */ /* 0x000fe20000100a00 */
[----:B0-----:R-:W-:-:S04]  /*18d30*/  IMAD.WIDE R12, R11, 0x2, R2 ;  /* 0x000000020b0c7825 */ /* 0x001fc800078e0202 */
[--C-:B------:R-:W-:Y:S02]  /*18d40*/  IMAD.WIDE R10, R6, 0x2, R2.reuse ;  /* 0x00000002060a7825 */ /* 0x100fe400078e0202 */
[----:B------:R-:W5:Y:S04]  /*18d50*/  LDL.LU R6, [R1+0x8a0] ;  /* 0x0008a00001067983 */ /* 0x000f680000300800 */
[----:B------:R-:W-:Y:S04]  /*18d60*/  STL.64 [R1+0x808], R12 ;  /* 0x0008080c01007387 */ /* 0x000fe80000100a00 */
[----:B------:R0:W-:Y:S04]  /*18d70*/  STL.64 [R1+0x810], R10 ;  /* 0x0008100a01007387 */ /* 0x0001e80000100a00 */
[----:B0-----:R-:W5:Y:S01]  /*18d80*/  LDL.LU R11, [R1+0x8a4] ;  /* 0x0008a400010b7983 */ /* 0x001f620000300800 */
[----:B---3--:R-:W-:-:S03]  /*18d90*/  IMAD.WIDE R12, R7, 0x2, R2 ;  /* 0x00000002070c7825 */ /* 0x008fc600078e0202 */
[----:B------:R-:W3:Y:S04]  /*18da0*/  LDL.LU R7, [R1+0x8a8] ;  /* 0x0008a80001077983 */ /* 0x000ee80000300800 */
[----:B------:R2:W-:Y:S04]  /*18db0*/  STL.64 [R1+0x820], R12 ;  /* 0x0008200c01007387 */ /* 0x0005e80000100a00 */
[----:B------:R-:W3:Y:S01]  /*18dc0*/  LDL.LU R16, [R1+0x8ac] ;  /* 0x0008ac0001107983 */ /* 0x000ee20000300800 */
[----:B------:R-:W-:-:S05]  /*18dd0*/  IMAD.WIDE R14, R8, 0x2, R2 ;  /* 0x00000002080e7825 */ /* 0x000fca00078e0202 */
[----:B------:R0:W-:Y:S04]  /*18de0*/  STL.64 [R1+0x828], R14 ;  /* 0x0008280e01007387 */ /* 0x0001e80000100a00 */
[----:B------:R-:W3:Y:S01]  /*18df0*/  LDL.LU R17, [R1+0x8b0] ;  /* 0x0008b00001117983 */ /* 0x000ee20000300800 */
[----:B--2---:R-:W-:-:S05]  /*18e00*/  IMAD.WIDE R12, R4, 0x2, R2 ;  /* 0x00000002040c7825 */ /* 0x004fca00078e0202 */
[----:B------:R4:W-:Y:S04]  /*18e10*/  STL.64 [R1+0x838], R12 ;  /* 0x0008380c01007387 */ /* 0x0009e80000100a00 */
[----:B------:R-:W2:Y:S04]  /*18e20*/  LDL.LU R4, [R1+0x8b4] ;  /* 0x0008b40001047983 */ /* 0x000ea80000300800 */
[----:B0-----:R-:W2:Y:S01]  /*18e30*/  LDL.LU R14, [R1+0x8b8] ;  /* 0x0008b800010e7983 */ /* 0x001ea20000300800 */
[----:B----4-:R-:W-:-:S03]  /*18e40*/  IMAD.WIDE R12, R5, 0x2, R2 ;  /* 0x00000002050c7825 */ /* 0x010fc600078e0202 */
[----:B------:R-:W4:Y:S04]  /*18e50*/  LDL.LU R5, [R1+0x8bc] ;  /* 0x0008bc0001057983 */ /* 0x000f280000300800 */
[----:B------:R5:W-:Y:S04]  /*18e60*/  STL.64 [R1+0x848], R12 ;  /* 0x0008480c01007387 */ /* 0x000be80000100a00 */
[----:B------:R-:W4:Y:S01]  /*18e70*/  LDL.LU R15, [R1+0x8c0] ;  /* 0x0008c000010f7983 */ /* 0x000f220000300800 */
[----:B-----5:R-:W-:-:S03]  /*18e80*/  IMAD.WIDE R12, R24, 0x2, R2 ;  /* 0x00000002180c7825 */ /* 0x020fc600078e0202 */
[----:B------:R-:W5:Y:S04]  /*18e90*/  LDL.LU R24, [R1+0x8c4] ;  /* 0x0008c40001187983 */ /* 0x000f680000300800 */
[----:B------:R0:W-:Y:S02]  /*18ea0*/  STL.64 [R1+0x850], R12 ;  /* 0x0008500c01007387 */ /* 0x0001e40000100a00 */
[--C-:B0-----:R-:W-:Y:S02]  /*18eb0*/  IMAD.WIDE R12, R25, 0x2, R2.reuse ;  /* 0x00000002190c7825 */ /* 0x101fe400078e0202 */
        /* <DEDUP_REMOVED lines=25> */
[----:B------:R-:W5:Y:S04]  /*19050*/  LDL.LU R11, [R1+0x8f4] ;  /* 0x0008f400010b7983 */ /* 0x000f680000300800 */
[----:B------:R0:W-:Y:S01]  /*19060*/  STL.64 [R1+0xfa8], R20 ;  /* 0x000fa81401007387 */ /* 0x0001e20000100a00 */
[----:B---3--:R-:W-:-:S03]  /*19070*/  IMAD.WIDE R18, R7, 0x2, R2 ;  /* 0x0000000207127825 */ /* 0x008fc600078e0202 */
[----:B------:R-:W3:Y:S01]  /*19080*/  LDL.LU R7, [R1+0x8f8] ;  /* 0x0008f80001077983 */ /* 0x000ee20000300800 */
[----:B0-----:R-:W-:-:S03]  /*19090*/  IMAD.WIDE R20, R16, 0x2, R2 ;  /* 0x0000000210147825 */ /* 0x001fc600078e0202 */
[----:B------:R2:W-:Y:S04]  /*190a0*/  STL.64 [R1+0xfb8], R18 ;  /* 0x000fb81201007387 */ /* 0x0005e80000100a00 */
[----:B------:R-:W-:Y:S01]  /*190b0*/  STL.64 [R1+0xfc8], R20 ;  /* 0x000fc81401007387 */ /* 0x000fe20000100a00 */
[----:B------:R-:W-:-:S04]  /*190c0*/  IMAD.WIDE R16, R17, 0x2, R2 ;  /* 0x0000000211107825 */ /* 0x000fc800078e0202 */
[--C-:B--2---:R-:W-:Y:S02]  /*190d0*/  IMAD.WIDE R18, R4, 0x2, R2.reuse ;  /* 0x0000000204127825 */ /* 0x104fe400078e0202 */
[----:B------:R-:W2:Y:S04]  /*190e0*/  LDL.LU R4, [R1+0x8fc] ;  /* 0x0008fc0001047983 */ /* 0x000ea80000300800 */
[----:B------:R0:W-:Y:S04]  /*190f0*/  STL.64 [R1+0xfd8], R16 ;  /* 0x000fd81001007387 */ /* 0x0001e80000100a00 */
[----:B------:R4:W-:Y:S01]  /*19100*/  STL.64 [R1+0xfe8], R18 ;  /* 0x000fe81201007387 */ /* 0x0009e20000100a00 */
[----:B0-----:R-:W-:-:S04]  /*19110*/  IMAD.WIDE R16, R14, 0x2, R2 ;  /* 0x000000020e107825 */ /* 0x001fc800078e0202 */
[--C-:B----4-:R-:W-:Y:S02]  /*19120*/  IMAD.WIDE R18, R5, 0x2, R2.reuse ;  /* 0x0000000205127825 */ /* 0x110fe400078e0202 */
[----:B------:R-:W4:Y:S04]  /*19130*/  LDL.LU R5, [R1+0x910] ;  /* 0x0009100001057983 */ /* 0x000f280000300800 */
[----:B------:R0:W-:Y:S04]  /*19140*/  STL.64 [R1+0xff8], R16 ;  /* 0x000ff81001007387 */ /* 0x0001e80000100a00 */
[----:B------:R-:W-:Y:S01]  /*19150*/  STL.64 [R1+0x1008], R18 ;  /* 0x0010081201007387 */ /* 0x000fe20000100a00 */
[----:B0-----:R-:W-:-:S04]  /*19160*/  IMAD.WIDE R16, R15, 0x2, R2 ;  /* 0x000000020f107825 */ /* 0x001fc800078e0202 */
[--C-:B-----5:R-:W-:Y:S02]  /*19170*/  IMAD.WIDE R14, R24, 0x2, R2.reuse ;  /* 0x00000002180e7825 */ /* 0x120fe400078e0202 */
        /* <DEDUP_REMOVED lines=17> */
[----:B------:R0:W-:Y:S04]  /*19290*/  STL.64 [R1+0x1078], R12 ;  /* 0x0010780c01007387 */ /* 0x0001e80000100a00 */
[----:B------:R1:W-:Y:S01]  /*192a0*/  STL.64 [R1+0x1088], R14 ;  /* 0x0010880e01007387 */ /* 0x0003e20000100a00 */
[----:B0-----:R-:W-:-:S04]  /*192b0*/  IMAD.WIDE R12, R10, 0x2, R2 ;  /* 0x000000020a0c7825 */ /* 0x001fc800078e0202 */
[--C-:B-1----:R-:W-:Y:S02]  /*192c0*/  IMAD.WIDE R14, R29, 0x2, R2.reuse ;  /* 0x000000021d0e7825 */ /* 0x102fe400078e0202 */
[----:B------:R-:W5:Y:S04]  /*192d0*/  LDL.LU R29, [R1+0x928] ;  /* 0x00092800011d7983 */ /* 0x000f680000300800 */
[----:B------:R-:W-:Y:S04]  /*192e0*/  STL.64 [R1+0x1098], R12 ;  /* 0x0010980c01007387 */ /* 0x000fe80000100a00 */
[----:B------:R0:W-:Y:S02]  /*192f0*/  STL.64 [R1+0x10a8], R14 ;  /* 0x0010a80e01007387 */ /* 0x0001e40000100a00 */
[----:B0-----:R-:W-:-:S02]  /*19300*/  IMAD.WIDE R14, R9, 0x2, R2 ;  /* 0x00000002090e7825 */ /* 0x001fc400078e0202 */
[----:B------:R-:W5:Y:S02]  /*19310*/  LDL.LU R9, [R1+0x92c] ;  /* 0x00092c0001097983 */ /* 0x000f640000300800 */
[----:B------:R-:W-:-:S05]  /*19320*/  IMAD.WIDE R12, R8, 0x2, R2 ;  /* 0x00000002080c7825 */ /* 0x000fca00078e0202 */
[----:B------:R0:W-:Y:S04]  /*19330*/  STL.64 [R1+0x10b8], R12 ;  /* 0x0010b80c01007387 */ /* 0x0001e80000100a00 */
[----:B------:R-:W-:Y:S04]  /*19340*/  STL.64 [R1+0x10c8], R14 ;  /* 0x0010c80e01007387 */ /* 0x000fe80000100a00 */
[----:B------:R-:W5:Y:S01]  /*19350*/  LDL.LU R8, [R1+0x930] ;  /* 0x0009300001087983 */ /* 0x000f620000300800 */
[----:B0-----:R-:W-:-:S03]  /*19360*/  IMAD.WIDE R12, R6, 0x2, R2 ;  /* 0x00000002060c7825 */ /* 0x001fc600078e0202 */
[----:B------:R-:W5:Y:S04]  /*19370*/  LDL.LU R6, [R1+0x934] ;  /* 0x0009340001067983 */ /* 0x000f680000300800 */
[----:B------:R0:W-:Y:S04]  /*19380*/  STL.64 [R1+0x10d8], R12 ;  /* 0x0010d80c01007387 */ /* 0x0001e80000100a00 */
[----:B------:R-:W5:Y:S01]  /*19390*/  LDL.LU R16, [R1+0x938] ;  /* 0x0009380001107983 */ /* 0x000f620000300800 */
[----:B0-----:R-:W-:-:S05]  /*193a0*/  IMAD.WIDE R12, R11, 0x2, R2 ;  /* 0x000000020b0c7825 */ /* 0x001fca00078e0202 */
[----:B------:R-:W-:Y:S04]  /*193b0*/  STL.64 [R1+0x10e8], R12 ;  /* 0x0010e80c01007387 */ /* 0x000fe80000100a00 */
[----:B------:R-:W5:Y:S01]  /*193c0*/  LDL.LU R17, [R1+0x93c] ;  /* 0x00093c0001117983 */ /* 0x000f620000300800 */
[----:B---3--:R-:W-:-:S05]  /*193d0*/  IMAD.WIDE R10, R7, 0x2, R2 ;  /* 0x00000002070a7825 */ /* 0x008fca00078e0202 */
[----:B------:R2:W-:Y:S04]  /*193e0*/  STL.64 [R1+0x10f8], R10 ;  /* 0x0010f80a01007387 */ /* 0x0005e80000100a00 */
[----:B------:R-:W3:Y:S04]  /*193f0*/  LDL.LU R7, [R1+0x940] ;  /* 0x0009400001077983 */ /* 0x000ee80000300800 */
[----:B------:R-:W3:Y:S01]  /*19400*/  LDL.LU R14, [R1+0x944] ;  /* 0x00094400010e7983 */ /* 0x000ee20000300800 */
[----:B--2---:R-:W-:-:S03]  /*19410*/  IMAD.WIDE R10, R4, 0x2, R2 ;  /* 0x00000002040a7825 */ /* 0x004fc600078e0202 */
[----:B------:R-:W2:Y:S04]  /*19420*/  LDL.LU R4, [R1+0x948] ;  /* 0x0009480001047983 */ /* 0x000ea80000300800 */
[----:B------:R4:W-:Y:S04]  /*19430*/  STL.64 [R1+0x1108], R10 ;  /* 0x0011080a01007387 */ /* 0x0009e80000100a00 */
[----:B------:R-:W2:Y:S01]  /*19440*/  LDL.LU R15, [R1+0x94c] ;  /* 0x00094c00010f7983 */ /* 0x000ea20000300800 */
[----:B----4-:R-:W-:-:S03]  /*19450*/  IMAD.WIDE R10, R5, 0x2, R2 ;  /* 0x00000002050a7825 */ /* 0x010fc600078e0202 */
[----:B------:R-:W4:Y:S04]  /*19460*/  LDL.LU R5, [R1+0x950] ;  /* 0x0009500001057983 */ /* 0x000f280000300800 */
[----:B------:R-:W-:Y:S01]  /*19470*/  STL.64 [R1+0x1118], R10 ;  /* 0x0011180a01007387 */ /* 0x000fe20000100a00 */
[----:B-----5:R-:W-:-:S03]  /*19480*/  IMAD.WIDE R12, R24, 0x2, R2 ;  /* 0x00000002180c7825 */ /* 0x020fc600078e0202 */
        /* <DEDUP_REMOVED lines=13> */
[----:B0-----:R-:W5:Y:S01]  /*19560*/  LDL.LU R10, [R1+0x96c] ;  /* 0x00096c00010a7983 */ /* 0x001f620000300800 */
[----:B------:R-:W-:-:S03]  /*19570*/  IMAD.WIDE R18, R28, 0x2, R2 ;  /* 0x000000021c127825 */ /* 0x000fc600078e0202 */
        /* <DEDUP_REMOVED lines=10> */
[----:B------:R-:W5:Y:S01]  /*19620*/  LDL.LU R8, [R1+0x4bc] ;  /* 0x0004bc0001087983 */ /* 0x000f620000300800 */
[----:B0-----:R-:W-:-:S03]  /*19630*/  IMAD.WIDE R18, R6, 0x2, R2 ;  /* 0x0000000206127825 */ /* 0x001fc600078e0202 */
[----:B------:R0:W-:Y:S04]  /*19640*/  STL.64 [R1+0x1198], R20 ;  /* 0x0011981401007387 */ /* 0x0001e80000100a00 */
[----:B------:R-:W5:Y:S04]  /*19650*/  LDL.LU R6, [R1+0x4b8] ;  /* 0x0004b80001067983 */ /* 0x000f680000300800 */
[----:B------:R3:W-:Y:S01]  /*19660*/  STL.64 [R1+0x11a8], R18 ;  /* 0x0011a81201007387 */ /* 0x0007e20000100a00 */
[----:B0-----:R-:W-:-:S05]  /*19670*/  IMAD.WIDE R20, R16, 0x2, R2 ;  /* 0x0000000210147825 */ /* 0x001fca00078e0202 */
[----:B------:R-:W-:Y:S01]  /*19680*/  STL.64 [R1+0x11b8], R20 ;  /* 0x0011b81401007387 */ /* 0x000fe20000100a00 */
[----:B------:R-:W-:-:S04]  /*19690*/  IMAD.WIDE R16, R17, 0x2, R2 ;  /* 0x0000000211107825 */ /* 0x000fc800078e0202 */
[--C-:B---3--:R-:W-:Y:S02]  /*196a0*/  IMAD.WIDE R18, R7, 0x2, R2.reuse ;  /* 0x0000000207127825 */ /* 0x108fe400078e0202 */
[----:B------:R-:W3:Y:S04]  /*196b0*/  LDL.LU R7, [R1+0x494] ;  /* 0x0004940001077983 */ /* 0x000ee80000300800 */
[----:B------:R0:W-:Y:S04]  /*196c0*/  STL.64 [R1+0x11c8], R16 ;  /* 0x0011c81001007387 */ /* 0x0001e80000100a00 */
[----:B------:R2:W-:Y:S01]  /*196d0*/  STL.64 [R1+0x11d8], R18 ;  /* 0x0011d81201007387 */ /* 0x0005e20000100a00 */
[----:B0-----:R-:W-:-:S04]  /*196e0*/  IMAD.WIDE R16, R14, 0x2, R2 ;  /* 0x000000020e107825 */ /* 0x001fc800078e0202 */
[--C-:B--2---:R-:W-:Y:S02]  /*196f0*/  IMAD.WIDE R18, R4, 0x2, R2.reuse ;  /* 0x0000000204127825 */ /* 0x104fe400078e0202 */
[----:B------:R-:W2:Y:S04]  /*19700*/  LDL.LU R4, [R1+0x490] ;  /* 0x0004900001047983 */ /* 0x000ea80000300800 */
[----:B------:R0:W-:Y:S04]  /*19710*/  STL.64 [R1+0x11e8], R16 ;  /* 0x0011e81001007387 */ /* 0x0001e80000100a00 */
[----:B------:R-:W-:Y:S01]  /*19720*/  STL.64 [R1+0x11f8], R18 ;  /* 0x0011f81201007387 */ /* 0x000fe20000100a00 */
[----:B0-----:R-:W-:-:S04]  /*19730*/  IMAD.WIDE R16, R15, 0x2, R2 ;  /* 0x000000020f107825 */ /* 0x001fc800078e0202 */
[--C-:B----4-:R-:W-:Y:S02]  /*19740*/  IMAD.WIDE R14, R5, 0x2, R2.reuse ;  /* 0x00000002050e7825 */ /* 0x110fe400078e0202 */
[----:B------:R-:W4:Y:S04]  /*19750*/  LDL.LU R5, [R1+0x46c] ;  /* 0x00046c0001057983 */ /* 0x000f280000300800 */
[----:B------:R5:W-:Y:S04]  /*19760*/  STL.64 [R1+0x1208], R16 ;  /* 0x0012081001007387 */ /* 0x000be80000100a00 */
[----:B------:R0:W-:Y:S01]  /*19770*/  STL.64 [R1+0x1218], R14 ;  /* 0x0012180e01007387 */ /* 0x0001e20000100a00 */
[----:B-----5:R-:W-:-:S03]  /*19780*/  IMAD.WIDE R16, R24, 0x2, R2 ;  /* 0x0000000218107825 */ /* 0x020fc600078e0202 */
[----:B------:R-:W5:Y:S04]  /*19790*/  LDL.LU R24, [R1+0x468] ;  /* 0x0004680001187983 */ /* 0x000f680000300800 */
[----:B------:R1:W-:Y:S01]  /*197a0*/  STL.64 [R1+0x1228], R16 ;  /* 0x0012281001007387 */ /* 0x0003e20000100a00 */
[----:B0-----:R-:W-:-:S04]  /*197b0*/  IMAD.WIDE R14, R12, 0x2, R2 ;  /* 0x000000020c0e7825 */ /* 0x001fc800078e0202 */
[--C-:B-1----:R-:W-:Y:S02]  /*197c0*/  IMAD.WIDE R16, R25, 0x2, R2.reuse ;  /* 0x0000000219107825 */ /* 0x102fe400078e0202 */
        /* <DEDUP_REMOVED lines=22> */
[----:B------:R-:W5:Y:S01]  /*19930*/  LDL.LU R9, [R1+0x3f0] ;  /* 0x0003f00001097983 */ /* 0x000f620000300800 */
[----:B-1----:R-:W-:-:S03]  /*19940*/  IMAD.WIDE R10, R0, 0x2, R2 ;  /* 0x00000002000a7825 */ /* 0x002fc600078e0202 */
[----:B------:R0:W-:Y:S04]  /*19950*/  STL.64 [R1+0x12c8], R12 ;  /* 0x0012c80c01007387 */ /* 0x0001e80000100a00 */
[----:B------:R1:W-:Y:S04]  /*19960*/  STL.64 [R1+0x12d8], R10 ;  /* 0x0012d80a01007387 */ /* 0x0003e80000100a00 */
[----:B------:R-:W5:Y:S01]  /*19970*/  LDL.LU R19, [R1+0x3cc] ;  /* 0x0003cc0001137983 */ /* 0x000f620000300800 */
[----:B0-----:R-:W-:-:S04]  /*19980*/  IMAD.WIDE R12, R8, 0x2, R2 ;  /* 0x00000002080c7825 */ /* 0x001fc800078e0202 */
[--C-:B-1----:R-:W-:Y:S01]  /*19990*/  IMAD.WIDE R10, R6, 0x2, R2.reuse ;  /* 0x00000002060a7825 */ /* 0x102fe200078e0202 */
[----:B------:R-:W-:Y:S04]  /*199a0*/  STL.64 [R1+0x12e8], R12 ;  /* 0x0012e80c01007387 */ /* 0x000fe80000100a00 */
[----:B------:R-:W5:Y:S04]  /*199b0*/  LDL.LU R16, [R1+0x3c8] ;  /* 0x0003c80001107983 */ /* 0x000f680000300800 */
[----:B------:R3:W-:Y:S04]  /*199c0*/  STL.64 [R1+0x4b8], R10 ;  /* 0x0004b80a01007387 */ /* 0x0007e80000100a00 */
[----:B------:R-:W5:Y:S04]  /*199d0*/  LDL.LU R6, [R1+0x388] ;  /* 0x0003880001067983 */ /* 0x000f680000300800 */
[----:B------:R-:W5:Y:S01]  /*199e0*/  LDL.LU R17, [R1+0x380] ;  /* 0x0003800001117983 */ /* 0x000f620000300800 */
[----:B---3--:R-:W-:-:S03]  /*199f0*/  IMAD.WIDE R10, R7, 0x2, R2 ;  /* 0x00000002070a7825 */ /* 0x008fc600078e0202 */
[----:B------:R-:W3:Y:S04]  /*19a00*/  LDL.LU R7, [R1+0x36c] ;  /* 0x00036c0001077983 */ /* 0x000ee80000300800 */
[----:B------:R2:W-:Y:S04]  /*19a10*/  STL.64 [R1+0x1308], R10 ;  /* 0x0013080a01007387 */ /* 0x0005e80000100a00 */
[----:B------:R-:W3:Y:S01]  /*19a20*/  LDL.LU R14, [R1+0x368] ;  /* 0x00036800010e7983 */ /* 0x000ee20000300800 */
[----:B--2---:R-:W-:-:S03]  /*19a30*/  IMAD.WIDE R10, R4, 0x2, R2 ;  /* 0x00000002040a7825 */ /* 0x004fc600078e0202 */
[----:B------:R-:W2:Y:S04]  /*19a40*/  LDL.LU R4, [R1+0x344] ;  /* 0x0003440001047983 */ /* 0x000ea80000300800 */
[----:B------:R5:W-:Y:S01]  /*19a50*/  STL.64 [R1+0x490], R10 ;  /* 0x0004900a01007387 */ /* 0x000be20000100a00 */
[----:B----4-:R-:W-:-:S03]  /*19a60*/  IMAD.WIDE R12, R5, 0x2, R2 ;  /* 0x00000002050c7825 */ /* 0x010fc600078e0202 */
[----:B------:R-:W4:Y:S04]  /*19a70*/  LDL.LU R5, [R1+0x340] ;  /* 0x0003400001057983 */ /* 0x000f280000300800 */
[----:B------:R0:W-:Y:S04]  /*19a80*/  STL.64 [R1+0x1328], R12 ;  /* 0x0013280c01007387 */ /* 0x0001e80000100a00 */
[----:B------:R-:W4:Y:S01]  /*19a90*/  LDL.LU R15, [R1+0x31c] ;  /* 0x00031c00010f7983 */ /* 0x000f220000300800 */
[----:B-----5:R-:W-:-:S03]  /*19aa0*/  IMAD.WIDE R10, R24, 0x2, R2 ;  /* 0x00000002180a7825 */ /* 0x020fc600078e0202 */
[----:B------:R-:W5:Y:S04]  /*19ab0*/  LDL.LU R24, [R1+0x318] ;  /* 0x0003180001187983 */ /* 0x000f680000300800 */
[----:B------:R-:W-:Y:S01]  /*19ac0*/  STL.64 [R1+0x468], R10 ;  /* 0x0004680a01007387 */ /* 0x000fe20000100a00 */
        /* <DEDUP_REMOVED lines=22> */
[----:B------:R0:W-:Y:S01]  /*19c30*/  STL.64 [R1+0x3f0], R20 ;  /* 0x0003f01401007387 */ /* 0x0001e20000100a00 */
[----:B------:R-:W-:-:S05]  /*19c40*/  IMAD.WIDE R22, R19, 0x2, R2 ;  /* 0x0000000213167825 */ /* 0x000fca00078e0202 */
[----:B------:R-:W-:Y:S01]  /*19c50*/  STL.64 [R1+0x13a8], R22 ;  /* 0x0013a81601007387 */ /* 0x000fe20000100a00 */
[----:B------:R-:W-:-:S04]  /*19c60*/  IMAD.WIDE R18, R16, 0x2, R2 ;  /* 0x0000000210127825 */ /* 0x000fc800078e0202 */
[--C-:B0-----:R-:W-:Y:S02]  /*19c70*/  IMAD.WIDE R20, R6, 0x2, R2.reuse ;  /* 0x0000000206147825 */ /* 0x101fe400078e0202 */
[----:B------:R-:W5:Y:S04]  /*19c80*/  LDL.LU R6, [R1+0x218] ;  /* 0x0002180001067983 */ /* 0x000f680000300800 */
[----:B------:R0:W-:Y:S04]  /*19c90*/  STL.64 [R1+0x3c8], R18 ;  /* 0x0003c81201007387 */ /* 0x0001e80000100a00 */
[----:B------:R-:W-:Y:S01]  /*19ca0*/  STL.64 [R1+0x13c8], R20 ;  /* 0x0013c81401007387 */ /* 0x000fe20000100a00 */
[----:B0-----:R-:W-:-:S04]  /*19cb0*/  IMAD.WIDE R18, R17, 0x2, R2 ;  /* 0x0000000211127825 */ /* 0x001fc800078e0202 */
[--C-:B---3--:R-:W-:Y:S02]  /*19cc0*/  IMAD.WIDE R16, R7, 0x2, R2.reuse ;  /* 0x0000000207107825 */ /* 0x108fe400078e0202 */
[----:B------:R-:W3:Y:S04]  /*19cd0*/  LDL.LU R7, [R1+0x1f4] ;  /* 0x0001f40001077983 */ /* 0x000ee80000300800 */
[----:B------:R-:W-:Y:S04]  /*19ce0*/  STL.64 [R1+0x13d8], R18 ;  /* 0x0013d81201007387 */ /* 0x000fe80000100a00 */
[----:B------:R2:W-:Y:S02]  /*19cf0*/  STL.64 [R1+0x13e8], R16 ;  /* 0x0013e81001007387 */ /* 0x0005e40000100a00 */
[----:B--2---:R-:W-:-:S02]  /*19d00*/  IMAD.WIDE R16, R4, 0x2, R2 ;  /* 0x0000000204107825 */ /* 0x004fc400078e0202 */
[----:B------:R-:W2:Y:S02]  /*19d10*/  LDL.LU R4, [R1+0x1f0] ;  /* 0x0001f00001047983 */ /* 0x000ea40000300800 */
[----:B------:R-:W-:-:S05]  /*19d20*/  IMAD.WIDE R18, R14, 0x2, R2 ;  /* 0x000000020e127825 */ /* 0x000fca00078e0202 */
[----:B------:R4:W-:Y:S04]  /*19d30*/  STL.64 [R1+0x368], R18 ;  /* 0x0003681201007387 */ /* 0x0009e80000100a00 */
[----:B------:R0:W-:Y:S01]  /*19d40*/  STL.64 [R1+0x1408], R16 ;  /* 0x0014081001007387 */ /* 0x0001e20000100a00 */
[----:B----4-:R-:W-:-:S03]  /*19d50*/  IMAD.WIDE R18, R5, 0x2, R2 ;  /* 0x0000000205127825 */ /* 0x010fc600078e0202 */
[----:B------:R-:W4:Y:S04]  /*19d60*/  LDL.LU R5, [R1+0x1ec] ;  /* 0x0001ec0001057983 */ /* 0x000f280000300800 */
        /* <DEDUP_REMOVED lines=19> */
[----:B0-----:R-:W-:-:S04]  /*19ea0*/  IMAD.WIDE R14, R10, 0x2, R2 ;  /* 0x000000020a0e7825 */ /* 0x001fc800078e0202 */
[--C-:B-1----:R-:W-:Y:S02]  /*19eb0*/  IMAD.WIDE R12, R28, 0x2, R2.reuse ;  /* 0x000000021c0c7825 */ /* 0x102fe400078e0202 */
[----:B------:R-:W5:Y:S04]  /*19ec0*/  LDL.LU R28, [R1+0x1d8] ;  /* 0x0001d800011c7983 */ /* 0x000f680000300800 */
[----:B------:R-:W-:Y:S04]  /*19ed0*/  STL.64 [R1+0x2a0], R14 ;  /* 0x0002a00e01007387 */ /* 0x000fe80000100a00 */
[----:B------:R0:W-:Y:S01]  /*19ee0*/  STL.64 [R1+0x14a8], R12 ;  /* 0x0014a80c01007387 */ /* 0x0001e20000100a00 */
[----:B------:R-:W-:-:S04]  /*19ef0*/  IMAD.WIDE R10, R11, 0x2, R2 ;  /* 0x000000020b0a7825 */ /* 0x000fc800078e0202 */
[--C-:B0-----:R-:W-:Y:S02]  /*19f00*/  IMAD.WIDE R12, R29, 0x2, R2.reuse ;  /* 0x000000021d0c7825 */ /* 0x101fe400078e0202 */
[----:B------:R-:W5:Y:S04]  /*19f10*/  LDL.LU R29, [R1+0x1d4] ;  /* 0x0001d400011d7983 */ /* 0x000f680000300800 */
[----:B------:R0:W-:Y:S04]  /*19f20*/  STL.64 [R1+0x278], R10 ;  /* 0x0002780a01007387 */ /* 0x0001e80000100a00 */
[----:B------:R1:W-:Y:S04]  /*19f30*/  STL.64 [R1+0x14c8], R12 ;  /* 0x0014c80c01007387 */ /* 0x0003e80000100a00 */
[----:B------:R-:W5:Y:S01]  /*19f40*/  LDL.LU R18, [R1+0x1d0] ;  /* 0x0001d00001127983 */ /* 0x000f620000300800 */
[----:B0-----:R-:W-:-:S04]  /*19f50*/  IMAD.WIDE R10, R8, 0x2, R2 ;  /* 0x00000002080a7825 */ /* 0x001fc800078e0202 */
[--C-:B------:R-:W-:Y:S01]  /*19f60*/  IMAD.WIDE R8, R9, 0x2, R2.reuse ;  /* 0x0000000209087825 */ /* 0x100fe200078e0202 */
[----:B------:R-:W-:Y:S04]  /*19f70*/  STL.64 [R1+0x240], R10 ;  /* 0x0002400a01007387 */ /* 0x000fe80000100a00 */
[----:B-1----:R-:W5:Y:S04]  /*19f80*/  LDL.LU R12, [R1+0x1cc] ;  /* 0x0001cc00010c7983 */ /* 0x002f680000300800 */
[----:B------:R0:W-:Y:S04]  /*19f90*/  STL.64 [R1+0x14e8], R8 ;  /* 0x0014e80801007387 */ /* 0x0001e80000100a00 */
[----:B------:R-:W5:Y:S04]  /*19fa0*/  LDL.LU R13, [R1+0x1c8] ;  /* 0x0001c800010d7983 */ /* 0x000f680000300800 */
[----:B------:R-:W5:Y:S04]  /*19fb0*/  LDL.LU R19, [R1+0x1c4] ;  /* 0x0001c40001137983 */ /* 0x000f680000300800 */
[----:B------:R-:W5:Y:S01]  /*19fc0*/  LDL.LU R16, [R1+0x1c0] ;  /* 0x0001c00001107983 */ /* 0x000f620000300800 */
[----:B0-----:R-:W-:-:S05]  /*19fd0*/  IMAD.WIDE R8, R6, 0x2, R2 ;  /* 0x0000000206087825 */ /* 0x001fca00078e0202 */
[----:B------:R0:W-:Y:S04]  /*19fe0*/  STL.64 [R1+0x218], R8 ;  /* 0x0002180801007387 */ /* 0x0001e80000100a00 */
[----:B------:R-:W5:Y:S04]  /*19ff0*/  LDL.LU R10, [R1+0x1bc] ;  /* 0x0001bc00010a7983 */ /* 0x000f680000300800 */
[----:B------:R-:W5:Y:S01]  /*1a000*/  LDL.LU R11, [R1+0x1b8] ;  /* 0x0001b800010b7983 */ /* 0x000f620000300800 */
[----:B---3--:R-:W-:-:S05]  /*1a010*/  IMAD.WIDE R6, R7, 0x2, R2 ;  /* 0x0000000207067825 */ /* 0x008fca00078e0202 */
[----:B------:R4:W-:Y:S04]  /*1a020*/  STL.64 [R1+0x1508], R6 ;  /* 0x0015080601007387 */ /* 0x0009e80000100a00 */
[----:B0-----:R-:W3:Y:S01]  /*1a030*/  LDL.LU R8, [R1+0x1b4] ;  /* 0x0001b40001087983 */ /* 0x001ee20000300800 */
[----:B--2---:R-:W-:-:S05]  /*1a040*/  IMAD.WIDE R14, R4, 0x2, R2 ;  /* 0x00000002040e7825 */ /* 0x004fca00078e0202 */
[----:B------:R-:W-:Y:S04]  /*1a050*/  STL.64 [R1+0x1f0], R14 ;  /* 0x0001f00e01007387 */ /* 0x000fe80000100a00 */
[----:B------:R-:W2:Y:S01]  /*1a060*/  LDL.LU R4, [R1+0x1b0] ;  /* 0x0001b00001047983 */ /* 0x000ea20000300800 */
[----:B----4-:R-:W-:-:S03]  /*1a070*/  IMAD.WIDE R6, R5, 0x2, R2 ;  /* 0x0000000205067825 */ /* 0x010fc600078e0202 */
[----:B------:R-:W4:Y:S04]  /*1a080*/  LDL.LU R5, [R1+0x1ac] ;  /* 0x0001ac0001057983 */ /* 0x000f280000300800 */
[----:B------:R5:W-:Y:S04]  /*1a090*/  STL.64 [R1+0x1528], R6 ;  /* 0x0015280601007387 */ /* 0x000be80000100a00 */
[----:B------:R-:W4:Y:S01]  /*1a0a0*/  LDL.LU R9, [R1+0x1a8] ;  /* 0x0001a80001097983 */ /* 0x000f220000300800 */
[----:B-----5:R-:W-:-:S05]  /*1a0b0*/  IMAD.WIDE R6, R24, 0x2, R2 ;  /* 0x0000000218067825 */ /* 0x020fca00078e0202 */
[----:B------:R0:W-:Y:S04]  /*1a0c0*/  STL.64 [R1+0x1e8], R6 ;  /* 0x0001e80601007387 */ /* 0x0001e80000100a00 */
[----:B------:R-:W5:Y:S04]  /*1a0d0*/  LDL.LU R17, [R1+0x1a4] ;  /* 0x0001a40001117983 */ /* 0x000f680000300800 */
[----:B0-----:R-:W5:Y:S01]  /*1a0e0*/  LDL.LU R6, [R1+0x1a0] ;  /* 0x0001a00001067983 */ /* 0x001f620000300800 */
[----:B------:R-:W-:-:S05]  /*1a0f0*/  IMAD.WIDE R14, R25, 0x2, R2 ;  /* 0x00000002190e7825 */ /* 0x000fca00078e0202 */
[----:B------:R0:W-:Y:S04]  /*1a100*/  STL.64 [R1+0x1548], R14 ;  /* 0x0015480e01007387 */ /* 0x0001e80000100a00 */
[----:B------:R-:W5:Y:S04]  /*1a110*/  LDL.LU R7, [R1+0x19c] ;  /* 0x00019c0001077983 */ /* 0x000f680000300800 */
[----:B------:R-:W5:Y:S01]  /*1a120*/  LDL.LU R24, [R1+0x198] ;  /* 0x0001980001187983 */ /* 0x000f620000300800 */
[----:B0-----:R-:W-:-:S05]  /*1a130*/  IMAD.WIDE R14, R26, 0x2, R2 ;  /* 0x000000021a0e7825 */ /* 0x001fca00078e0202 */
[----:B------:R0:W-:Y:S04]  /*1a140*/  STL.64 [R1+0x1e0], R14 ;  /* 0x0001e00e01007387 */ /* 0x0001e80000100a00 */
[----:B------:R-:W5:Y:S04]  /*1a150*/  LDL.LU R25, [R1+0x194] ;  /* 0x0001940001197983 */ /* 0x000f680000300800 */
[----:B------:R-:W5:Y:S01]  /*1a160*/  LDL.LU R26, [R1+0x190] ;  /* 0x00019000011a7983 */ /* 0x000f620000300800 */
[----:B0-----:R-:W-:-:S05]  /*1a170*/  IMAD.WIDE R14, R27, 0x2, R2 ;  /* 0x000000021b0e7825 */ /* 0x001fca00078e0202 */
[----:B------:R0:W-:Y:S04]  /*1a180*/  STL.64 [R1+0x1568], R14 ;  /* 0x0015680e01007387 */ /* 0x0001e80000100a00 */
[----:B------:R-:W5:Y:S01]  /*1a190*/  LDL.LU R27, [R1+0x18c] ;  /* 0x00018c00011b7983 */ /* 0x000f620000300800 */
[----:B0-----:R-:W-:-:S03]  /*1a1a0*/  IMAD.WIDE R14, R28, 0x2, R2 ;  /* 0x000000021c0e7825 */ /* 0x001fc600078e0202 */
[----:B------:R-:W5:Y:S04]  /*1a1b0*/  LDL.LU R28, [R1+0x980] ;  /* 0x00098000011c7983 */ /* 0x000f680000300800 */
[----:B------:R0:W-:Y:S01]  /*1a1c0*/  STL.64 [R1+0x1d8], R14 ;  /* 0x0001d80e01007387 */ /* 0x0001e20000100a00 */
[----:B------:R-:W-:-:S03]  /*1a1d0*/  IMAD.WIDE R20, R29, 0x2, R2 ;  /* 0x000000021d147825 */ /* 0x000fc600078e0202 */
[----:B------:R-:W5:Y:S04]  /*1a1e0*/  LDL.LU R29, [R1+0x188] ;  /* 0x00018800011d7983 */ /* 0x000f680000300800 */
[----:B0-----:R-:W5:Y:S04]  /*1a1f0*/  LDL.LU.64 R14, [R1+0x180] ;  /* 0x00018000010e7983 */ /* 0x001f680000300a00 */
[----:B------:R0:W-:Y:S02]  /*1a200*/  STL.64 [R1+0x1588], R20 ;  /* 0x0015881401007387 */ /* 0x0001e40000100a00 */
[----:B0-----:R-:W-:-:S04]  /*1a210*/  IMAD.WIDE R20, R18, 0x2, R2 ;  /* 0x0000000212147825 */ /* 0x001fc800078e0202 */
[--C-:B------:R-:W-:Y:S01]  /*1a220*/  IMAD.WIDE R22, R12, 0x2, R2.reuse ;  /* 0x000000020c167825 */ /* 0x100fe200078e0202 */
[----:B------:R0:W-:Y:S03]  /*1a230*/  STL.64 [R1+0x1d0], R20 ;  /* 0x0001d01401007387 */ /* 0x0001e60000100a00 */
[--C-:B0-----:R-:W-:Y:S02]  /*1a240*/  IMAD.WIDE R20, R13, 0x2, R2.reuse ;  /* 0x000000020d147825 */ /* 0x101fe400078e0202 */
[----:B------:R-:W5:Y:S04]  /*1a250*/  LDL.LU.64 R12, [R1+0x88] ;  /* 0x00008800010c7983 */ /* 0x000f680000300a00 */
[----:B------:R0:W-:Y:S04]  /*1a260*/  STL.64 [R1+0x15a8], R22 ;  /* 0x0015a81601007387 */ /* 0x0001e80000100a00 */
[----:B------:R1:W-:Y:S04]  /*1a270*/  STL.64 [R1+0x1c8], R20 ;  /* 0x0001c81401007387 */ /* 0x0003e80000100a00 */
[----:B0-----:R-:W5:Y:S01]  /*1a280*/  LDL.LU.64 R22, [R1+0x178] ;  /* 0x0001780001167983 */ /* 0x001f620000300a00 */
[----:B------:R-:W-:-:S04]  /*1a290*/  IMAD.WIDE R18, R19, 0x2, R2 ;  /* 0x0000000213127825 */ /* 0x000fc800078e0202 */
[--C-:B-1----:R-:W-:Y:S01]  /*1a2a0*/  IMAD.WIDE R20, R16, 0x2, R2.reuse ;  /* 0x0000000210147825 */ /* 0x102fe200078e0202 */
[----:B------:R0:W-:Y:S04]  /*1a2b0*/  STL.64 [R1+0x15c8], R18 ;  /* 0x0015c81201007387 */ /* 0x0001e80000100a00 */
[----:B------:R1:W-:Y:S01]  /*1a2c0*/  STL.64 [R1+0x1c0], R20 ;  /* 0x0001c01401007387 */ /* 0x0003e20000100a00 */
[----:B0-----:R-:W-:-:S04]  /*1a2d0*/  IMAD.WIDE R18, R10, 0x2, R2 ;  /* 0x000000020a127825 */ /* 0x001fc800078e0202 */
[--C-:B------:R-:W-:Y:S01]  /*1a2e0*/  IMAD.WIDE R10, R11, 0x2, R2.reuse ;  /* 0x000000020b0a7825 */ /* 0x100fe200078e0202 */
[----:B-1----:R-:W5:Y:S04]  /*1a2f0*/  LDL.LU.64 R20, [R1+0x80] ;  /* 0x0000800001147983 */ /* 0x002f680000300a00 */
[----:B------:R-:W-:Y:S04]  /*1a300*/  STL.64 [R1+0x15e8], R18 ;  /* 0x0015e81201007387 */ /* 0x000fe80000100a00 */
[----:B------:R0:W-:Y:S04]  /*1a310*/  STL.64 [R1+0x1b8], R10 ;  /* 0x0001b80a01007387 */ /* 0x0001e80000100a00 */
[----:B0-----:R-:W5:Y:S01]  /*1a320*/  LDL.LU.64 R10, [R1+0x170] ;  /* 0x00017000010a7983 */ /* 0x001f620000300a00 */
[----:B---3--:R-:W-:-:S05]  /*1a330*/  IMAD.WIDE R18, R8, 0x2, R2 ;  /* 0x0000000208127825 */ /* 0x008fca00078e0202 */
[----:B------:R2:W-:Y:S02]  /*1a340*/  STL.64 [R1+0x1608], R18 ;  /* 0x0016081201007387 */ /* 0x0005e40000100a00 */
[----:B--2---:R-:W-:-:S05]  /*1a350*/  IMAD.WIDE R18, R4, 0x2, R2 ;  /* 0x0000000204127825 */ /* 0x004fca00078e0202 */
[----:B------:R4:W-:Y:S02]  /*1a360*/  STL.64 [R1+0x1b0], R18 ;  /* 0x0001b01201007387 */ /* 0x0009e40000100a00 */
[--C-:B----4-:R-:W-:Y:S02]  /*1a370*/  IMAD.WIDE R18, R5, 0x2, R2.reuse ;  /* 0x0000000205127825 */ /* 0x110fe400078e0202 */
[----:B------:R-:W2:Y:S04]  /*1a380*/  LDL.LU.64 R4, [R1+0x78] ;  /* 0x0000780001047983 */ /* 0x000ea80000300a00 */
[----:B------:R0:W-:Y:S02]  /*1a390*/  STL.64 [R1+0x1628], R18 ;  /* 0x0016281201007387 */ /* 0x0001e40000100a00 */
[----:B0-----:R-:W-:-:S02]  /*1a3a0*/  IMAD.WIDE R18, R9, 0x2, R2 ;  /* 0x0000000209127825 */ /* 0x001fc400078e0202 */
[----:B------:R-:W3:Y:S04]  /*1a3b0*/  LDL.LU.64 R8, [R1+0x168] ;  /* 0x0001680001087983 */ /* 0x000ee80000300a00 */
[----:B------:R5:W-:Y:S02]  /*1a3c0*/  STL.64 [R1+0x1a8], R18 ;  /* 0x0001a81201007387 */ /* 0x000be40000100a00 */
[----:B-----5:R-:W-:-:S04]  /*1a3d0*/  IMAD.WIDE R18, R17, 0x2, R2 ;  /* 0x0000000211127825 */ /* 0x020fc800078e0202 */
[--C-:B------:R-:W-:Y:S01]  /*1a3e0*/  IMAD.WIDE R16, R6, 0x2, R2.reuse ;  /* 0x0000000206107825 */ /* 0x100fe200078e0202 */
[----:B------:R0:W-:Y:S03]  /*1a3f0*/  STL.64 [R1+0x1648], R18 ;  /* 0x0016481201007387 */ /* 0x0001e60000100a00 */
[--C-:B------:R-:W-:Y:S01]  /*1a400*/  IMAD.WIDE R6, R7, 0x2, R2.reuse ;  /* 0x0000000207067825 */ /* 0x100fe200078e0202 */
[----:B0-----:R-:W4:Y:S04]  /*1a410*/  LDL.LU.64 R18, [R1+0x70] ;  /* 0x0000700001127983 */ /* 0x001f280000300a00 */
[----:B------:R0:W-:Y:S04]  /*1a420*/  STL.64 [R1+0x1a0], R16 ;  /* 0x0001a01001007387 */ /* 0x0001e80000100a00 */
[----:B------:R1:W-:Y:S01]  /*1a430*/  STL.64 [R1+0x1668], R6 ;  /* 0x0016680601007387 */ /* 0x0003e20000100a00 */
[----:B0-----:R-:W-:-:S03]  /*1a440*/  IMAD.WIDE R16, R24, 0x2, R2 ;  /* 0x0000000218107825 */ /* 0x001fc600078e0202 */
[----:B-1----:R-:W5:Y:S01]  /*1a450*/  LDL.LU.64 R6, [R1+0x160] ;  /* 0x0001600001067983 */ /* 0x002f620000300a00 */
[----:B------:R-:W-:-:S03]  /*1a460*/  IMAD.WIDE R24, R25, 0x2, R2 ;  /* 0x0000000219187825 */ /* 0x000fc600078e0202 */
        /* <DEDUP_REMOVED lines=8> */
[----:B-1----:R-:W5:Y:S04]  /*1a4f0*/  LDL.LU.64 R26, [R1+0x158] ;  /* 0x00015800011a7983 */ /* 0x002f680000300a00 */
[----:B------:R0:W-:Y:S01]  /*1a500*/  STL.64 [R1+0x16c8], R16 ;  /* 0x0016c81001007387 */ /* 0x0001e20000100a00 */
[----:B------:R-:W-:-:S03]  /*1a510*/  IMAD.WIDE R2, R29, 0x2, R2 ;  /* 0x000000021d027825 */ /* 0x000fc600078e0202 */
[----:B------:R-:W-:Y:S04]  /*1a520*/  STL [R1+0x1ca0], R14 ;  /* 0x001ca00e01007387 */ /* 0x000fe80000100800 */
[----:B------:R-:W-:Y:S01]  /*1a530*/  STL.64 [R1+0x188], R2 ;  /* 0x0001880201007387 */ /* 0x000fe20000100a00 */
[----:B------:R-:W-:-:S03]  /*1a540*/  IMAD.MOV.U32 R0, RZ, RZ, R15 ;  /* 0x000000ffff007224 */ /* 0x000fc600078e000f */
[----:B------:R-:W5:Y:S04]  /*1a550*/  LDL.LU.64 R28, [R1+0x60] ;  /* 0x00006000011c7983 */ /* 0x000f680000300a00 */
[----:B0-----:R-:W5:Y:S04]  /*1a560*/  LDL.LU.64 R16, [R1+0x150] ;  /* 0x0001500001107983 */ /* 0x001f680000300a00 */
[----:B------:R0:W-:Y:S04]  /*1a570*/  STL [R1+0x1c98], R0 ;  /* 0x001c980001007387 */ /* 0x0001e80000100800 */
[----:B------:R1:W-:Y:S01]  /*1a580*/  STL [R1+0x1c9c], R12 ;  /* 0x001c9c0c01007387 */ /* 0x0003e20000100800 */
[----:B0-----:R-:W-:-:S03]  /*1a590*/  IMAD.MOV.U32 R0, RZ, RZ, R13 ;  /* 0x000000ffff007224 */ /* 0x001fc600078e000d */
[----:B------:R-:W5:Y:S04]  /*1a5a0*/  LDL.LU.64 R14, [R1+0x58] ;  /* 0x00005800010e7983 */ /* 0x000f680000300a00 */
[----:B------:R0:W-:Y:S04]  /*1a5b0*/  STL [R1+0x1c90], R0 ;  /* 0x001c900001007387 */ /* 0x0001e80000100800 */
[----:B------:R-:W-:Y:S04]  /*1a5c0*/  STL [R1+0x1c94], R22 ;  /* 0x001c941601007387 */ /* 0x000fe80000100800 */
[----:B-1----:R-:W5:Y:S01]  /*1a5d0*/  LDL.LU.64 R12, [R1+0x148] ;  /* 0x00014800010c7983 */ /* 0x002f620000300a00 */
[----:B0-----:R-:W-:-:S03]  /*1a5e0*/  IMAD.MOV.U32 R0, RZ, RZ, R23 ;  /* 0x000000ffff007224 */ /* 0x001fc600078e0017 */
[----:B------:R-:W-:Y:S04]  /*1a5f0*/  STL [R1+0x1c8c], R20 ;  /* 0x001c8c1401007387 */ /* 0x000fe80000100800 */
[----:B------:R0:W-:Y:S02]  /*1a600*/  STL [R1+0x1c88], R0 ;  /* 0x001c880001007387 */ /* 0x0001e40000100800 */
[----:B0-----:R-:W-:Y:S02]  /*1a610*/  IMAD.MOV.U32 R0, RZ, RZ, R21 ;  /* 0x000000ffff007224 */ /* 0x001fe400078e0015 */
[----:B------:R-:W-:Y:S04]  /*1a620*/  STL [R1+0x1c84], R10 ;  /* 0x001c840a01007387 */ /* 0x000fe80000100800 */
[----:B------:R0:W-:Y:S02]  /*1a630*/  STL [R1+0x1c80], R0 ;  /* 0x001c800001007387 */ /* 0x0001e40000100800 */
[----:B0-----:R-:W-:-:S02]  /*1a640*/  IMAD.MOV.U32 R0, RZ, RZ, R11 ;  /* 0x000000ffff007224 */ /* 0x001fc400078e000b */
[----:B------:R-:W5:Y:S04]  /*1a650*/  LDL.LU.64 R10, [R1+0x50] ;  /* 0x00005000010a7983 */ /* 0x000f680000300a00 */
[----:B------:R2:W-:Y:S02]  /*1a660*/  STL [R1+0x1c78], R0 ;  /* 0x001c780001007387 */ /* 0x0005e40000100800 */
[----:B--2---:R-:W-:Y:S02]  /*1a670*/  IMAD.MOV.U32 R0, RZ, RZ, R5 ;  /* 0x000000ffff007224 */ /* 0x004fe400078e0005 */
[----:B------:R0:W-:Y:S04]  /*1a680*/  STL [R1+0x1c7c], R4 ;  /* 0x001c7c0401007387 */ /* 0x0001e80000100800 */
[----:B---3--:R-:W-:Y:S04]  /*1a690*/  STL [R1+0x1c74], R8 ;  /* 0x001c740801007387 */ /* 0x008fe80000100800 */
[----:B------:R1:W-:Y:S04]  /*1a6a0*/  STL [R1+0x1c70], R0 ;  /* 0x001c700001007387 */ /* 0x0003e80000100800 */
[----:B0-----:R-:W2:Y:S01]  /*1a6b0*/  LDL.LU.64 R4, [R1+0x140] ;  /* 0x0001400001047983 */ /* 0x001ea20000300a00 */
[----:B-1----:R-:W-:-:S03]  /*1a6c0*/  IMAD.MOV.U32 R0, RZ, RZ, R9 ;  /* 0x000000ffff007224 */ /* 0x002fc600078e0009 */
[----:B----4-:R-:W-:Y:S04]  /*1a6d0*/  STL [R1+0x1c6c], R18 ;  /* 0x001c6c1201007387 */ /* 0x010fe80000100800 */
[----:B------:R0:W-:Y:S04]  /*1a6e0*/  STL [R1+0x1c68], R0 ;  /* 0x001c680001007387 */ /* 0x0001e80000100800 */
[----:B------:R-:W3:Y:S01]  /*1a6f0*/  LDL.LU.64 R8, [R1+0x48] ;  /* 0x0000480001087983 */ /* 0x000ee20000300a00 */
[----:B0-----:R-:W-:-:S03]  /*1a700*/  IMAD.MOV.U32 R0, RZ, RZ, R19 ;  /* 0x000000ffff007224 */ /* 0x001fc600078e0013 */
[----:B-----5:R-:W-:Y:S04]  /*1a710*/  STL [R1+0x1c64], R6 ;  /* 0x001c640601007387 */ /* 0x020fe80000100800 */
[----:B------:R0:W-:Y:S02]  /*1a720*/  STL [R1+0x1c60], R0 ;  /* 0x001c600001007387 */ /* 0x0001e40000100800 */
[----:B0-----:R-:W-:Y:S02]  /*1a730*/  IMAD.MOV.U32 R0, RZ, RZ, R7 ;  /* 0x000000ffff007224 */ /* 0x001fe400078e0007 */
[----:B------:R-:W4:Y:S04]  /*1a740*/  LDL.LU.64 R6, [R1+0x138] ;  /* 0x0001380001067983 */ /* 0x000f280000300a00 */
[----:B------:R0:W-:Y:S04]  /*1a750*/  STL [R1+0x1c58], R0 ;  /* 0x001c580001007387 */ /* 0x0001e80000100800 */
[----:B------:R1:W-:Y:S01]  /*1a760*/  STL [R1+0x1c5c], R24 ;  /* 0x001c5c1801007387 */ /* 0x0003e20000100800 */
[----:B0-----:R-:W-:-:S03]  /*1a770*/  IMAD.MOV.U32 R0, RZ, RZ, R25 ;  /* 0x000000ffff007224 */ /* 0x001fc600078e0019 */
[----:B-1----:R-:W5:Y:S04]  /*1a780*/  LDL.LU.64 R24, [R1+0x40] ;  /* 0x0000400001187983 */ /* 0x002f680000300a00 */
[----:B------:R0:W-:Y:S04]  /*1a790*/  STL [R1+0x1c50], R0 ;  /* 0x001c500001007387 */ /* 0x0001e80000100800 */
[----:B------:R1:W-:Y:S01]  /*1a7a0*/  STL [R1+0x1c54], R26 ;  /* 0x001c541a01007387 */ /* 0x0003e20000100800 */
[----:B0-----:R-:W-:-:S03]  /*1a7b0*/  IMAD.MOV.U32 R0, RZ, RZ, R27 ;  /* 0x000000ffff007224 */ /* 0x001fc600078e001b */
[----:B-1----:R-:W2:Y:S04]  /*1a7c0*/  LDL.LU.64 R26, [R1+0x130] ;  /* 0x00013000011a7983 */ /* 0x002ea80000300a00 */
[----:B------:R0:W-:Y:S02]  /*1a7d0*/  STL [R1+0x1c48], R0 ;  /* 0x001c480001007387 */ /* 0x0001e40000100800 */
[----:B0-----:R-:W-:Y:S02]  /*1a7e0*/  IMAD.MOV.U32 R0, RZ, RZ, R29 ;  /* 0x000000ffff007224 */ /* 0x001fe400078e001d */
[----:B------:R0:W-:Y:S04]  /*1a7f0*/  STL [R1+0x1c4c], R28 ;  /* 0x001c4c1c01007387 */ /* 0x0001e80000100800 */
[----:B------:R-:W-:Y:S04]  /*1a800*/  STL [R1+0x1c44], R16 ;  /* 0x001c441001007387 */ /* 0x000fe80000100800 */
[----:B------:R1:W-:Y:S04]  /*1a810*/  STL [R1+0x1c40], R0 ;  /* 0x001c400001007387 */ /* 0x0003e80000100800 */
[----:B0-----:R-:W2:Y:S01]  /*1a820*/  LDL.LU.64 R28, [R1+0x38] ;  /* 0x00003800011c7983 */ /* 0x001ea20000300a00 */
[----:B-1----:R-:W-:-:S03]  /*1a830*/  IMAD.MOV.U32 R0, RZ, RZ, R17 ;  /* 0x000000ffff007224 */ /* 0x002fc600078e0011 */
[----:B------:R-:W-:Y:S04]  /*1a840*/  STL [R1+0x1c3c], R14 ;  /* 0x001c3c0e01007387 */ /* 0x000fe80000100800 */
[----:B------:R0:W-:Y:S02]  /*1a850*/  STL [R1+0x1c38], R0 ;  /* 0x001c380001007387 */ /* 0x0001e40000100800 */
[----:B0-----:R-:W-:Y:S02]  /*1a860*/  IMAD.MOV.U32 R0, RZ, RZ, R15 ;  /* 0x000000ffff007224 */ /* 0x001fe400078e000f */
[----:B------:R-:W-:Y:S04]  /*1a870*/  STL [R1+0x1c34], R12 ;  /* 0x001c340c01007387 */ /* 0x000fe80000100800 */
[----:B------:R0:W-:Y:S04]  /*1a880*/  STL [R1+0x1c30], R0 ;  /* 0x001c300001007387 */ /* 0x0001e80000100800 */
[----:B------:R-:W2:Y:S01]  /*1a890*/  LDL.LU.64 R22, [R1+0x30] ;  /* 0x0000300001167983 */ /* 0x000ea20000300a00 */
[----:B0-----:R-:W-:-:S03]  /*1a8a0*/  IMAD.MOV.U32 R0, RZ, RZ, R13 ;  /* 0x000000ffff007224 */ /* 0x001fc600078e000d */
[----:B--2---:R0:W-:Y:S04]  /*1a8b0*/  STL.64 [R1+0x1fa0], R22 ;  /* 0x001fa01601007387 */ /* 0x0041e80000100a00 */
[----:B0-----:R-:W2:Y:S04]  /*1a8c0*/  LDL.LU.64 R22, [R1+0x128] ;  /* 0x0001280001167983 */ /* 0x001ea80000300a00 */
[----:B------:R-:W2:Y:S04]  /*1a8d0*/  LDL.LU.64 R20, [R1+0x120] ;  /* 0x0001200001147983 */ /* 0x000ea80000300a00 */
[----:B------:R0:W-:Y:S04]  /*1a8e0*/  STL [R1+0x1c28], R0 ;  /* 0x001c280001007387 */ /* 0x0001e80000100800 */
[----:B------:R-:W-:Y:S04]  /*1a8f0*/  STL [R1+0x1c2c], R10 ;  /* 0x001c2c0a01007387 */ /* 0x000fe80000100800 */
[----:B------:R-:W2:Y:S01]  /*1a900*/  LDL.LU.64 R18, [R1+0x28] ;  /* 0x0000280001127983 */ /* 0x000ea20000300a00 */
[----:B0-----:R-:W-:-:S03]  /*1a910*/  IMAD.MOV.U32 R0, RZ, RZ, R11 ;  /* 0x000000ffff007224 */ /* 0x001fc600078e000b */
[----:B------:R-:W2:Y:S04]  /*1a920*/  LDL.LU.64 R2, [R1+0x118] ;  /* 0x0001180001027983 */ /* 0x000ea80000300a00 */
[----:B------:R0:W-:Y:S04]  /*1a930*/  STL [R1+0x1c20], R0 ;  /* 0x001c200001007387 */ /* 0x0001e80000100800 */
[----:B------:R1:W-:Y:S04]  /*1a940*/  STL [R1+0x1c24], R4 ;  /* 0x001c240401007387 */ /* 0x0003e80000100800 */
[----:B------:R-:W2:Y:S01]  /*1a950*/  LDL.LU.64 R16, [R1+0x20] ;  /* 0x0000200001107983 */ /* 0x000ea20000300a00 */
[----:B0-----:R-:W-:-:S05]  /*1a960*/  IMAD.MOV.U32 R0, RZ, RZ, R5 ;  /* 0x000000ffff007224 */ /* 0x001fca00078e0005 */
[----:B------:R0:W-:Y:S04]  /*1a970*/  STL [R1+0x1c18], R0 ;  /* 0x001c180001007387 */ /* 0x0001e80000100800 */
[----:B---3--:R-:W-:Y:S04]  /*1a980*/  STL [R1+0x1c1c], R8 ;  /* 0x001c1c0801007387 */ /* 0x008fe80000100800 */
[----:B-1----:R-:W3:Y:S01]  /*1a990*/  LDL.LU.64 R4, [R1+0x110] ;  /* 0x0001100001047983 */ /* 0x002ee20000300a00 */
[----:B0-----:R-:W-:-:S03]  /*1a9a0*/  IMAD.MOV.U32 R0, RZ, RZ, R9 ;  /* 0x000000ffff007224 */ /* 0x001fc600078e0009 */
[----:B------:R-:W3:Y:S04]  /*1a9b0*/  LDL.LU.64 R14, [R1+0x18] ;  /* 0x00001800010e7983 */ /* 0x000ee80000300a00 */
[----:B------:R0:W-:Y:S04]  /*1a9c0*/  STL [R1+0x1c10], R0 ;  /* 0x001c100001007387 */ /* 0x0001e80000100800 */
[----:B----4-:R1:W-:Y:S01]  /*1a9d0*/  STL [R1+0x1c14], R6 ;  /* 0x001c140601007387 */ /* 0x0103e20000100800 */
[----:B0-----:R-:W-:-:S03]  /*1a9e0*/  IMAD.MOV.U32 R0, RZ, RZ, R7 ;  /* 0x000000ffff007224 */ /* 0x001fc600078e0007 */
[----:B-1----:R-:W4:Y:S04]  /*1a9f0*/  LDL.LU.64 R6, [R1+0x108] ;  /* 0x0001080001067983 */ /* 0x002f280000300a00 */
[----:B------:R0:W-:Y:S04]  /*1aa00*/  STL [R1+0x1c08], R0 ;  /* 0x001c080001007387 */ /* 0x0001e80000100800 */
[----:B-----5:R-:W-:Y:S04]  /*1aa10*/  STL [R1+0x1c0c], R24 ;  /* 0x001c0c1801007387 */ /* 0x020fe80000100800 */
[----:B------:R-:W5:Y:S01]  /*1aa20*/  LDL.LU.64 R12, [R1+0x10] ;  /* 0x00001000010c7983 */ /* 0x000f620000300a00 */
[----:B0-----:R-:W-:-:S03]  /*1aa30*/  IMAD.MOV.U32 R0, RZ, RZ, R25 ;  /* 0x000000ffff007224 */ /* 0x001fc600078e0019 */
[----:B------:R-:W-:Y:S04]  /*1aa40*/  STL [R1+0x1c04], R26 ;  /* 0x001c041a01007387 */ /* 0x000fe80000100800 */
[----:B------:R0:W-:Y:S04]  /*1aa50*/  STL [R1+0x1c00], R0 ;  /* 0x001c000001007387 */ /* 0x0001e80000100800 */
[----:B------:R-:W3:Y:S04]  /*1aa60*/  LDL.LU.64 R10, [R1+0x100] ;  /* 0x00010000010a7983 */ /* 0x000ee80000300a00 */
[----:B------:R-:W3:Y:S01]  /*1aa70*/  LDL.LU.64 R8, [R1+0x8] ;  /* 0x0000080001087983 */ /* 0x000ee20000300a00 */
[----:B0-----:R-:W-:-:S05]  /*1aa80*/  IMAD.MOV.U32 R0, RZ, RZ, R27 ;  /* 0x000000ffff007224 */ /* 0x001fca00078e001b */
[----:B------:R0:W-:Y:S04]  /*1aa90*/  STL [R1+0x1bf8], R0 ;  /* 0x001bf80001007387 */ /* 0x0001e80000100800 */
[----:B------:R-:W-:Y:S04]  /*1aaa0*/  STL [R1+0x1bfc], R28 ;  /* 0x001bfc1c01007387 */ /* 0x000fe80000100800 */
[----:B------:R-:W3:Y:S01]  /*1aab0*/  LDL.LU.64 R24, [R1+0xf8] ;  /* 0x0000f80001187983 */ /* 0x000ee20000300a00 */
[----:B0-----:R-:W-:-:S03]  /*1aac0*/  IMAD.MOV.U32 R0, RZ, RZ, R29 ;  /* 0x000000ffff007224 */ /* 0x001fc600078e001d */
[----:B------:R-:W3:Y:S04]  /*1aad0*/  LDL.LU.64 R26, [R1] ;  /* 0x00000000011a7983 */ /* 0x000ee80000300a00 */
[----:B------:R0:W-:Y:S04]  /*1aae0*/  STL [R1+0x1bf0], R0 ;  /* 0x001bf00001007387 */ /* 0x0001e80000100800 */
[----:B--2---:R1:W-:Y:S01]  /*1aaf0*/  STL [R1+0x1bf4], R22 ;  /* 0x001bf41601007387 */ /* 0x0043e20000100800 */
[----:B0-----:R-:W-:-:S03]  /*1ab00*/  IMAD.MOV.U32 R0, RZ, RZ, R23 ;  /* 0x000000ffff007224 */ /* 0x001fc600078e0017 */
[----:B------:R-:W2:Y:S04]  /*1ab10*/  LDL.LU.64 R28, [R1+0xf0] ;  /* 0x0000f000011c7983 */ /* 0x000ea80000300a00 */
[----:B-1----:R-:W2:Y:S04]  /*1ab20*/  LDL.LU.64 R22, [R1+0x1fa0] ;  /* 0x001fa00001167983 */ /* 0x002ea80000300a00 */
[----:B--2---:R-:W-:Y:S04]  /*1ab30*/  STL [R1+0x1bec], R22 ;  /* 0x001bec1601007387 */ /* 0x004fe80000100800 */
[----:B------:R0:W-:Y:S02]  /*1ab40*/  STL [R1+0x1be8], R0 ;  /* 0x001be80001007387 */ /* 0x0001e40000100800 */
[----:B0-----:R-:W-:-:S02]  /*1ab50*/  IMAD.MOV.U32 R0, RZ, RZ, R23 ;  /* 0x000000ffff007224 */ /* 0x001fc400078e0017 */
[----:B------:R-:W2:Y:S04]  /*1ab60*/  LDL.LU.64 R22, [R1+0x1f98] ;  /* 0x001f980001167983 */ /* 0x000ea80000300a00 */
[----:B------:R-:W-:Y:S04]  /*1ab70*/  STL [R1+0x1be4], R20 ;  /* 0x001be41401007387 */ /* 0x000fe80000100800 */
        /* <DEDUP_REMOVED lines=11> */
[----:B------:R0:W-:Y:S04]  /*1ac30*/  STL [R1+0x1bc8], R0 ;  /* 0x001bc80001007387 */ /* 0x0001e80000100800 */
[----:B------:R1:W-:Y:S01]  /*1ac40*/  STL [R1+0x1bcc], R16 ;  /* 0x001bcc1001007387 */ /* 0x0003e20000100800 */
[----:B0-----:R-:W-:-:S03]  /*1ac50*/  IMAD.MOV.U32 R0, RZ, RZ, R17 ;  /* 0x000000ffff007224 */ /* 0x001fc600078e0011 */
[----:B-1----:R-:W2:Y:S04]  /*1ac60*/  LDL.LU.64 R16, [R1+0x1f80] ;  /* 0x001f800001107983 */ /* 0x002ea80000300a00 */
[----:B---3--:R-:W-:Y:S04]  /*1ac70*/  STL [R1+0x1bc4], R4 ;  /* 0x001bc40401007387 */ /* 0x008fe80000100800 */
[----:B------:R0:W-:Y:S04]  /*1ac80*/  STL [R1+0x1bc0], R0 ;  /* 0x001bc00001007387 */ /* 0x0001e80000100800 */
[----:B------:R-:W-:Y:S01]  /*1ac90*/  STL [R1+0x1bbc], R14 ;  /* 0x001bbc0e01007387 */ /* 0x000fe20000100800 */
[----:B0-----:R-:W-:-:S05]  /*1aca0*/  IMAD.MOV.U32 R0, RZ, RZ, R5 ;  /* 0x000000ffff007224 */ /* 0x001fca00078e0005 */
[----:B------:R0:W-:Y:S04]  /*1acb0*/  STL [R1+0x1bb8], R0 ;  /* 0x001bb80001007387 */ /* 0x0001e80000100800 */
[----:B------:R-:W3:Y:S01]  /*1acc0*/  LDL.LU.64 R4, [R1+0xd8] ;  /* 0x0000d80001047983 */ /* 0x000ee20000300a00 */
[----:B0-----:R-:W-:-:S03]  /*1acd0*/  IMAD.MOV.U32 R0, RZ, RZ, R15 ;  /* 0x000000ffff007224 */ /* 0x001fc600078e000f */
[----:B------:R-:W2:Y:S04]  /*1ace0*/  LDL.LU.64 R14, [R1+0x1f78] ;  /* 0x001f7800010e7983 */ /* 0x000ea80000300a00 */
[----:B----4-:R-:W-:Y:S04]  /*1acf0*/  STL [R1+0x1bb4], R6 ;  /* 0x001bb40601007387 */ /* 0x010fe80000100800 */
[----:B------:R0:W-:Y:S04]  /*1ad00*/  STL [R1+0x1bb0], R0 ;  /* 0x001bb00001007387 */ /* 0x0001e80000100800 */
[----:B-----5:R-:W-:Y:S01]  /*1ad10*/  STL [R1+0x1bac], R12 ;  /* 0x001bac0c01007387 */ /* 0x020fe20000100800 */
[----:B0-----:R-:W-:-:S05]  /*1ad20*/  IMAD.MOV.U32 R0, RZ, RZ, R7 ;  /* 0x000000ffff007224 */ /* 0x001fca00078e0007 */
[----:B------:R0:W-:Y:S04]  /*1ad30*/  STL [R1+0x1ba8], R0 ;  /* 0x001ba80001007387 */ /* 0x0001e80000100800 */
[----:B------:R-:W4:Y:S01]  /*1ad40*/  LDL.LU.64 R6, [R1+0xd0] ;  /* 0x0000d00001067983 */ /* 0x000f220000300a00 */
[----:B0-----:R-:W-:-:S03]  /*1ad50*/  IMAD.MOV.U32 R0, RZ, RZ, R13 ;  /* 0x000000ffff007224 */ /* 0x001fc600078e000d */
[----:B------:R-:W5:Y:S04]  /*1ad60*/  LDL.LU.64 R12, [R1+0x1f70] ;  /* 0x001f7000010c7983 */ /* 0x000f680000300a00 */
        /* <DEDUP_REMOVED lines=20> */
[----:B--2---:R-:W-:Y:S04]  /*1aeb0*/  STL [R1+0x1b7c], R28 ;  /* 0x001b7c1c01007387 */ /* 0x004fe80000100800 */
[----:B------:R-:W-:Y:S04]  /*1aec0*/  STL [R1+0x1b78], R0 ;  /* 0x001b780001007387 */ /* 0x000fe80000100800 */
[----:B------:R0:W-:Y:S04]  /*1aed0*/  STL [R1+0x1b70], R29 ;  /* 0x001b701d01007387 */ /* 0x0001e80000100800 */
[----:B0-----:R-:W2:Y:S02]  /*1aee0*/  LDL.LU.64 R28, [R1+0xe8] ;  /* 0x0000e800011c7983 */ /* 0x001ea40000300a00 */
[----:B--2---:R-:W-:-:S02]  /*1aef0*/  IMAD.MOV.U32 R0, RZ, RZ, R29 ;  /* 0x000000ffff007224 */ /* 0x004fc400078e001d */
[----:B------:R0:W-:Y:S04]  /*1af00*/  STL [R1+0x1b74], R28 ;  /* 0x001b741c01007387 */ /* 0x0001e80000100800 */
[----:B------:R-:W-:Y:S04]  /*1af10*/  STL [R1+0x1b6c], R26 ;  /* 0x001b6c1a01007387 */ /* 0x000fe80000100800 */
[----:B------:R1:W-:Y:S04]  /*1af20*/  STL [R1+0x1b68], R0 ;  /* 0x001b680001007387 */ /* 0x0003e80000100800 */
[----:B0-----:R-:W2:Y:S04]  /*1af30*/  LDL.LU.64 R28, [R1+0xb0] ;  /* 0x0000b000011c7983 */ /* 0x001ea80000300a00 */
[----:B------:R0:W-:Y:S01]  /*1af40*/  STL [R1+0x1b60], R27 ;  /* 0x001b601b01007387 */ /* 0x0001e20000100800 */
[----:B-1----:R-:W-:-:S03]  /*1af50*/  IMAD.MOV.U32 R0, RZ, RZ, R3 ;  /* 0x000000ffff007224 */ /* 0x002fc600078e0003 */
[----:B0-----:R-:W2:Y:S04]  /*1af60*/  LDL.LU.64 R26, [R1+0xc0] ;  /* 0x0000c000011a7983 */ /* 0x001ea80000300a00 */
[----:B------:R0:W-:Y:S04]  /*1af70*/  STL [R1+0x1b64], R2 ;  /* 0x001b640201007387 */ /* 0x0001e80000100800 */
[----:B------:R-:W-:Y:S04]  /*1af80*/  STL [R1+0x1b5c], R24 ;  /* 0x001b5c1801007387 */ /* 0x000fe80000100800 */
[----:B------:R3:W-:Y:S04]  /*1af90*/  STL [R1+0x1b58], R0 ;  /* 0x001b580001007387 */ /* 0x0007e80000100800 */
[----:B0-----:R-:W2:Y:S04]  /*1afa0*/  LDL.LU.64 R2, [R1+0xa8] ;  /* 0x0000a80001027983 */ /* 0x001ea80000300a00 */
[----:B------:R0:W-:Y:S01]  /*1afb0*/  STL [R1+0x1b50], R25 ;  /* 0x001b501901007387 */ /* 0x0001e20000100800 */
[----:B---3--:R-:W-:-:S03]  /*1afc0*/  IMAD.MOV.U32 R0, RZ, RZ, R5 ;  /* 0x000000ffff007224 */ /* 0x008fc600078e0005 */
[----:B0-----:R-:W3:Y:S04]  /*1afd0*/  LDL.LU.64 R24, [R1+0xc8] ;  /* 0x0000c80001187983 */ /* 0x001ee80000300a00 */
[----:B------:R0:W-:Y:S04]  /*1afe0*/  STL [R1+0x1b54], R4 ;  /* 0x001b540401007387 */ /* 0x0001e80000100800 */
[----:B0-----:R-:W2:Y:S04]  /*1aff0*/  LDL.LU.64 R4, [R1+0x1f40] ;  /* 0x001f400001047983 */ /* 0x001ea80000300a00 */
[----:B--2---:R-:W-:Y:S04]  /*1b000*/  STL [R1+0x1b4c], R4 ;  /* 0x001b4c0401007387 */ /* 0x004fe80000100800 */
[----:B------:R4:W-:Y:S04]  /*1b010*/  STL [R1+0x1b48], R0 ;  /* 0x001b480001007387 */ /* 0x0009e80000100800 */
[----:B------:R0:W-:Y:S01]  /*1b020*/  STL [R1+0x1b40], R5 ;  /* 0x001b400501007387 */ /* 0x0001e20000100800 */
[----:B----4-:R-:W-:-:S03]  /*1b030*/  IMAD.MOV.U32 R0, RZ, RZ, R7 ;  /* 0x000000ffff007224 */ /* 0x010fc600078e0007 */
[----:B0-----:R-:W2:Y:S04]  /*1b040*/  LDL.LU.64 R4, [R1+0xb8] ;  /* 0x0000b80001047983 */ /* 0x001ea80000300a00 */
[----:B------:R0:W-:Y:S04]  /*1b050*/  STL [R1+0x1b44], R6 ;  /* 0x001b440601007387 */ /* 0x0001e80000100800 */
[----:B0-----:R-:W4:Y:S04]  /*1b060*/  LDL.LU.64 R6, [R1+0x1f38] ;  /* 0x001f380001067983 */ /* 0x001f280000300a00 */
[----:B----4-:R-:W-:Y:S04]  /*1b070*/  STL [R1+0x1b3c], R6 ;  /* 0x001b3c0601007387 */ /* 0x010fe80000100800 */
[----:B------:R-:W-:Y:S04]  /*1b080*/  STL [R1+0x1b38], R0 ;  /* 0x001b380001007387 */ /* 0x000fe80000100800 */
[----:B------:R0:W-:Y:S04]  /*1b090*/  STL [R1+0x1b30], R7 ;  /* 0x001b300701007387 */ /* 0x0001e80000100800 */
[----:B0-----:R-:W4:Y:S01]  /*1b0a0*/  LDL.LU.64 R6, [R1+0xa0] ;  /* 0x0000a00001067983 */ /* 0x001f220000300a00 */
[----:B---3--:R-:W-:-:S03]  /*1b0b0*/  IMAD.MOV.U32 R0, RZ, RZ, R25 ;  /* 0x000000ffff007224 */ /* 0x008fc600078e0019 */
[----:B------:R0:W-:Y:S04]  /*1b0c0*/  STL [R1+0x1b34], R24 ;  /* 0x001b341801007387 */ /* 0x0001e80000100800 */
[----:B0-----:R-:W3:Y:S04]  /*1b0d0*/  LDL.LU.64 R24, [R1+0x98] ;  /* 0x0000980001187983 */ /* 0x001ee80000300a00 */
[----:B------:R0:W-:Y:S04]  /*1b0e0*/  STL [R1+0x1b28], R0 ;  /* 0x001b280001007387 */ /* 0x0001e80000100800 */
[----:B------:R-:W-:Y:S04]  /*1b0f0*/  STL [R1+0x1b2c], R8 ;  /* 0x001b2c0801007387 */ /* 0x000fe80000100800 */
[----:B------:R-:W-:Y:S01]  /*1b100*/  STL [R1+0x1b20], R9 ;  /* 0x001b200901007387 */ /* 0x000fe20000100800 */
[----:B0-----:R-:W-:-:S03]  /*1b110*/  IMAD.MOV.U32 R0, RZ, RZ, R27 ;  /* 0x000000ffff007224 */ /* 0x001fc600078e001b */
[----:B------:R0:W-:Y:S04]  /*1b120*/  STL [R1+0x1b24], R26 ;  /* 0x001b241a01007387 */ /* 0x0001e80000100800 */
[----:B------:R-:W-:Y:S04]  /*1b130*/  STL [R1+0x1b1c], R10 ;  /* 0x001b1c0a01007387 */ /* 0x000fe80000100800 */
[----:B------:R2:W-:Y:S04]  /*1b140*/  STL [R1+0x1b18], R0 ;  /* 0x001b180001007387 */ /* 0x0005e80000100800 */
[----:B0-----:R-:W3:Y:S04]  /*1b150*/  LDL.LU.64 R26, [R1+0x90] ;  /* 0x00009000011a7983 */ /* 0x001ee80000300a00 */
[----:B------:R-:W-:Y:S01]  /*1b160*/  STL [R1+0x1b10], R11 ;  /* 0x001b100b01007387 */ /* 0x000fe20000100800 */
[----:B--2---:R-:W-:-:S03]  /*1b170*/  IMAD.MOV.U32 R0, RZ, RZ, R5 ;  /* 0x000000ffff007224 */ /* 0x004fc600078e0005 */
[----:B------:R0:W-:Y:S04]  /*1b180*/  STL [R1+0x1b14], R4 ;  /* 0x001b140401007387 */ /* 0x0001e80000100800 */
[----:B-----5:R-:W-:Y:S04]  /*1b190*/  STL [R1+0x1b0c], R12 ;  /* 0x001b0c0c01007387 */ /* 0x020fe80000100800 */
[----:B------:R1:W-:Y:S04]  /*1b1a0*/  STL [R1+0x1b08], R0 ;  /* 0x001b080001007387 */ /* 0x0003e80000100800 */
[----:B------:R-:W-:Y:S04]  /*1b1b0*/  STL [R1+0x1b00], R13 ;  /* 0x001b000d01007387 */ /* 0x000fe80000100800 */
[----:B0-----:R-:W2:Y:S01]  /*1b1c0*/  LDL.LU.64 R4, [R1+0x1f8] ;  /* 0x0001f80001047983 */ /* 0x001ea20000300a00 */
[----:B-1----:R-:W-:-:S03]  /*1b1d0*/  IMAD.MOV.U32 R0, RZ, RZ, R29 ;  /* 0x000000ffff007224 */ /* 0x002fc600078e001d */
[----:B------:R0:W-:Y:S04]  /*1b1e0*/  STL [R1+0x1b04], R28 ;  /* 0x001b041c01007387 */ /* 0x0001e80000100800 */
[----:B------:R-:W-:Y:S04]  /*1b1f0*/  STL [R1+0x1afc], R14 ;  /* 0x001afc0e01007387 */ /* 0x000fe80000100800 */
[----:B------:R1:W-:Y:S04]  /*1b200*/  STL [R1+0x1af8], R0 ;  /* 0x001af80001007387 */ /* 0x0003e80000100800 */
[----:B------:R-:W-:Y:S04]  /*1b210*/  STL [R1+0x1af0], R15 ;  /* 0x001af00f01007387 */ /* 0x000fe80000100800 */
[----:B0-----:R-:W5:Y:S01]  /*1b220*/  LDL.LU.64 R28, [R1+0x208] ;  /* 0x00020800011c7983 */ /* 0x001f620000300a00 */
[----:B-1----:R-:W-:-:S03]  /*1b230*/  IMAD.MOV.U32 R0, RZ, RZ, R3 ;  /* 0x000000ffff007224 */ /* 0x002fc600078e0003 */
[----:B------:R0:W-:Y:S04]  /*1b240*/  STL [R1+0x1af4], R2 ;  /* 0x001af40201007387 */ /* 0x0001e80000100800 */
[----:B0-----:R-:W5:Y:S04]  /*1b250*/  LDL.LU.64 R2, [R1+0x210] ;  /* 0x0002100001027983 */ /* 0x001f680000300a00 */
[----:B------:R-:W-:Y:S04]  /*1b260*/  STL [R1+0x1ae8], R0 ;  /* 0x001ae80001007387 */ /* 0x000fe80000100800 */
[----:B------:R-:W-:Y:S04]  /*1b270*/  STL [R1+0x1aec], R16 ;  /* 0x001aec1001007387 */ /* 0x000fe80000100800 */
[----:B------:R0:W-:Y:S04]  /*1b280*/  STL [R1+0x1ae0], R17 ;  /* 0x001ae01101007387 */ /* 0x0001e80000100800 */
[----:B0-----:R-:W5:Y:S04]  /*1b290*/  LDL.LU.64 R16, [R1+0x200] ;  /* 0x0002000001107983 */ /* 0x001f680000300a00 */
[----:B------:R-:W5:Y:S04]  /*1b2a0*/  LDL.LU.64 R14, [R1+0x220] ;  /* 0x00022000010e7983 */ /* 0x000f680000300a00 */
[----:B----4-:R0:W-:Y:S01]  /*1b2b0*/  STL [R1+0x1ae4], R6 ;  /* 0x001ae40601007387 */ /* 0x0101e20000100800 */
[----:B------:R-:W-:-:S03]  /*1b2c0*/  IMAD.MOV.U32 R0, RZ, RZ, R7 ;  /* 0x000000ffff007224 */ /* 0x000fc600078e0007 */
[----:B------:R-:W4:Y:S04]  /*1b2d0*/  LDL.LU.64 R10, [R1+0x228] ;  /* 0x00022800010a7983 */ /* 0x000f280000300a00 */
[----:B------:R3:W-:Y:S04]  /*1b2e0*/  STL [R1+0x1ad8], R0 ;  /* 0x001ad80001007387 */ /* 0x0007e80000100800 */
[----:B------:R-:W-:Y:S04]  /*1b2f0*/  STL [R1+0x1adc], R18 ;  /* 0x001adc1201007387 */ /* 0x000fe80000100800 */
[----:B------:R-:W-:Y:S04]  /*1b300*/  STL [R1+0x1ad0], R19 ;  /* 0x001ad01301007387 */ /* 0x000fe80000100800 */
[----:B0-----:R-:W4:Y:S01]  /*1b310*/  LDL.LU.64 R6, [R1+0x230] ;  /* 0x0002300001067983 */ /* 0x001f220000300a00 */
[----:B---3--:R-:W-:-:S03]  /*1b320*/  IMAD.MOV.U32 R0, RZ, RZ, R25 ;  /* 0x000000ffff007224 */ /* 0x008fc600078e0019 */
[----:B------:R0:W-:Y:S04]  /*1b330*/  STL [R1+0x1ad4], R24 ;  /* 0x001ad41801007387 */ /* 0x0001e80000100800 */
[----:B0-----:R-:W3:Y:S04]  /*1b340*/  LDL.LU.64 R24, [R1+0x238] ;  /* 0x0002380001187983 */ /* 0x001ee80000300a00 */
[----:B------:R0:W-:Y:S04]  /*1b350*/  STL [R1+0x1ac8], R0 ;  /* 0x001ac80001007387 */ /* 0x0001e80000100800 */
[----:B------:R-:W-:Y:S04]  /*1b360*/  STL [R1+0x1acc], R20 ;  /* 0x001acc1401007387 */ /* 0x000fe80000100800 */
[----:B------:R-:W-:Y:S04]  /*1b370*/  STL [R1+0x1ac0], R21 ;  /* 0x001ac01501007387 */ /* 0x000fe80000100800 */
[----:B------:R-:W3:Y:S01]  /*1b380*/  LDL.LU.64 R12, [R1+0x248] ;  /* 0x00024800010c7983 */ /* 0x000ee20000300a00 */
[----:B0-----:R-:W-:-:S03]  /*1b390*/  IMAD.MOV.U32 R0, RZ, RZ, R27 ;  /* 0x000000ffff007224 */ /* 0x001fc600078e001b */
[----:B------:R0:W-:Y:S04]  /*1b3a0*/  STL [R1+0x1ac4], R26 ;  /* 0x001ac41a01007387 */ /* 0x0001e80000100800 */
[----:B------:R-:W3:Y:S04]  /*1b3b0*/  LDL.LU.64 R8, [R1+0x250] ;  /* 0x0002500001087983 */ /* 0x000ee80000300a00 */
[----:B------:R2:W-:Y:S04]  /*1b3c0*/  STL [R1+0x1ab8], R0 ;  /* 0x001ab80001007387 */ /* 0x0005e80000100800 */
[----:B------:R-:W-:Y:S04]  /*1b3d0*/  STL [R1+0x1abc], R22 ;  /* 0x001abc1601007387 */ /* 0x000fe80000100800 */
[----:B------:R-:W-:Y:S04]  /*1b3e0*/  STL [R1+0x8a4], R23 ;  /* 0x0008a41701007387 */ /* 0x000fe80000100800 */
[----:B0-----:R-:W3:Y:S01]  /*1b3f0*/  LDL.LU.64 R26, [R1+0x258] ;  /* 0x00025800011a7983 */ /* 0x001ee20000300a00 */
[----:B--2---:R-:W-:-:S03]  /*1b400*/  IMAD.MOV.U32 R0, RZ, RZ, R5 ;  /* 0x000000ffff007224 */ /* 0x004fc600078e0005 */
[----:B------:R0:W-:Y:S04]  /*1b410*/  STL [R1+0x8ac], R4 ;  /* 0x0008ac0401007387 */ /* 0x0001e80000100800 */
[----:B0-----:R-:W2:Y:S04]  /*1b420*/  LDL.LU.64 R4, [R1+0x260] ;  /* 0x0002600001047983 */ /* 0x001ea80000300a00 */
[----:B------:R0:W-:Y:S04]  /*1b430*/  STL [R1+0x8a8], R0 ;  /* 0x0008a80001007387 */ /* 0x0001e80000100800 */
[----:B-----5:R1:W-:Y:S01]  /*1b440*/  STL [R1+0x8b4], R16 ;  /* 0x0008b41001007387 */ /* 0x0203e20000100800 */
[----:B0-----:R-:W-:-:S03]  /*1b450*/  IMAD.MOV.U32 R0, RZ, RZ, R17 ;  /* 0x000000ffff007224 */ /* 0x001fc600078e0011 */
[----:B-1----:R-:W5:Y:S04]  /*1b460*/  LDL.LU.64 R16, [R1+0x268] ;  /* 0x0002680001107983 */ /* 0x002f680000300a00 */
[----:B------:R0:W-:Y:S04]  /*1b470*/  STL [R1+0x8b0], R0 ;  /* 0x0008b00001007387 */ /* 0x0001e80000100800 */
[----:B------:R1:W-:Y:S01]  /*1b480*/  STL [R1+0x8bc], R28 ;  /* 0x0008bc1c01007387 */ /* 0x0003e20000100800 */
        /* <DEDUP_REMOVED lines=11> */
[----:B----4-:R1:W-:Y:S01]  /*1b540*/  STL [R1+0x8d4], R10 ;  /* 0x0008d40a01007387 */ /* 0x0103e20000100800 */
[----:B0-----:R-:W-:-:S03]  /*1b550*/  IMAD.MOV.U32 R0, RZ, RZ, R11 ;  /* 0x000000ffff007224 */ /* 0x001fc600078e000b */
[----:B-1----:R-:W4:Y:S04]  /*1b560*/  LDL.LU.64 R10, [R1+0x290] ;  /* 0x00029000010a7983 */ /* 0x002f280000300a00 */
[----:B------:R0:W-:Y:S04]  /*1b570*/  STL [R1+0x8d0], R0 ;  /* 0x0008d00001007387 */ /* 0x0001e80000100800 */
[----:B------:R1:W-:Y:S01]  /*1b580*/  STL [R1+0x8dc], R6 ;  /* 0x0008dc0601007387 */ /* 0x0003e20000100800 */
[----:B0-----:R-:W-:-:S03]  /*1b590*/  IMAD.MOV.U32 R0, RZ, RZ, R7 ;  /* 0x000000ffff007224 */ /* 0x001fc600078e0007 */
[----:B-1----:R-:W4:Y:S04]  /*1b5a0*/  LDL.LU.64 R6, [R1+0x298] ;  /* 0x0002980001067983 */ /* 0x002f280000300a00 */
[----:B------:R0:W-:Y:S04]  /*1b5b0*/  STL [R1+0x8d8], R0 ;  /* 0x0008d80001007387 */ /* 0x0001e80000100800 */
[----:B---3--:R1:W-:Y:S01]  /*1b5c0*/  STL [R1+0x8e4], R24 ;  /* 0x0008e41801007387 */ /* 0x0083e20000100800 */
[----:B0-----:R-:W-:-:S03]  /*1b5d0*/  IMAD.MOV.U32 R0, RZ, RZ, R25 ;  /* 0x000000ffff007224 */ /* 0x001fc600078e0019 */
[----:B-1----:R-:W3:Y:S04]  /*1b5e0*/  LDL.LU.64 R24, [R1+0x2a8] ;  /* 0x0002a80001187983 */ /* 0x002ee80000300a00 */
[----:B------:R0:W-:Y:S04]  /*1b5f0*/  STL [R1+0x8e0], R0 ;  /* 0x0008e00001007387 */ /* 0x0001e80000100800 */
[----:B------:R1:W-:Y:S01]  /*1b600*/  STL [R1+0x8ec], R12 ;  /* 0x0008ec0c01007387 */ /* 0x0003e20000100800 */
        /* <DEDUP_REMOVED lines=11> */
[----:B--2---:R1:W-:Y:S01]  /*1b6c0*/  STL [R1+0x918], R4 ;  /* 0x0009180401007387 */ /* 0x0043e20000100800 */
[----:B0-----:R-:W-:-:S03]  /*1b6d0*/  IMAD.MOV.U32 R0, RZ, RZ, R5 ;  /* 0x000000ffff007224 */ /* 0x001fc600078e0005 */
[----:B-1----:R-:W2:Y:S04]  /*1b6e0*/  LDL.LU.64 R4, [R1+0x2d0] ;  /* 0x0002d00001047983 */ /* 0x002ea80000300a00 */
        /* <DEDUP_REMOVED lines=1277> */
[----:B-----5:R-:W-:Y:S04]  /*206c0*/  STL [R1+0x1318], R16 ;  /* 0x0013181001007387 */ /* 0x020fe80000100800 */
[----:B------:R-:W5:Y:S01]  /*206d0*/  LDL.LU.64 R18, [R1+0x1370] ;  /* 0x0013700001127983 */ /* 0x000f620000300a00 */
[----:B0-----:R-:W-:-:S05]  /*206e0*/  IMAD.MOV.U32 R0, RZ, RZ, R17 ;  /* 0x000000ffff007224 */ /* 0x001fca00078e0011 */
        /* <DEDUP_REMOVED lines=25> */
[----:B------:R-:W-:Y:S04]  /*20880*/  STL [R1+0x1350], R12 ;  /* 0x0013500c01007387 */ /* 0x000fe80000100800 */
[----:B------:R-:W3:Y:S01]  /*20890*/  LDL.LU.64 R16, [R1+0x13a8] ;  /* 0x0013a80001107983 */ /* 0x000ee20000300a00 */
[----:B0-----:R-:W-:-:S05]  /*208a0*/  IMAD.MOV.U32 R0, RZ, RZ, R13 ;  /* 0x000000ffff007224 */ /* 0x001fca00078e000d */
[----:B------:R0:W-:Y:S02]  /*208b0*/  STL [R1+0x134c], R0 ;  /* 0x00134c0001007387 */ /* 0x0001e40000100800 */
[----:B0-----:R-:W-:Y:S02]  /*208c0*/  IMAD.MOV.U32 R0, RZ, RZ, R9 ;  /* 0x000000ffff007224 */ /* 0x001fe400078e0009 */
[----:B------:R-:W-:Y:S04]  /*208d0*/  STL [R1+0x1358], R8 ;  /* 0x0013580801007387 */ /* 0x000fe80000100800 */
[----:B------:R-:W3:Y:S04]  /*208e0*/  LDL.LU.64 R12, [R1+0x13b0] ;  /* 0x0013b000010c7983 */ /* 0x000ee80000300a00 */
[----:B------:R0:W-:Y:S02]  /*208f0*/  STL [R1+0x1354], R0 ;  /* 0x0013540001007387 */ /* 0x0001e40000100800 */
[----:B0-----:R-:W-:-:S02]  /*20900*/  IMAD.MOV.U32 R0, RZ, RZ, R27 ;  /* 0x000000ffff007224 */ /* 0x001fc400078e001b */
[----:B------:R0:W-:Y:S04]  /*20910*/  STL [R1+0x1360], R26 ;  /* 0x0013601a01007387 */ /* 0x0001e80000100800 */
[----:B0-----:R-:W3:Y:S04]  /*20920*/  LDL.LU.64 R26, [R1+0x3c8] ;  /* 0x0003c800011a7983 */ /* 0x001ee80000300a00 */
[----:B------:R0:W-:Y:S04]  /*20930*/  STL [R1+0x135c], R0 ;  /* 0x00135c0001007387 */ /* 0x0001e80000100800 */
[----:B--2---:R1:W-:Y:S04]  /*20940*/  STL [R1+0x1368], R4 ;  /* 0x0013680401007387 */ /* 0x0043e80000100800 */
[----:B------:R-:W2:Y:S01]  /*20950*/  LDL.LU.64 R8, [R1+0x13c0] ;  /* 0x0013c00001087983 */ /* 0x000ea20000300a00 */
[----:B0-----:R-:W-:-:S05]  /*20960*/  IMAD.MOV.U32 R0, RZ, RZ, R5 ;  /* 0x000000ffff007224 */ /* 0x001fca00078e0005 */
[----:B------:R0:W-:Y:S04]  /*20970*/  STL [R1+0x1364], R0 ;  /* 0x0013640001007387 */ /* 0x0001e80000100800 */
[----:B-----5:R-:W-:Y:S04]  /*20980*/  STL [R1+0x1370], R18 ;  /* 0x0013701201007387 */ /* 0x020fe80000100800 */
[----:B-1----:R-:W5:Y:S01]  /*20990*/  LDL.LU.64 R4, [R1+0x13c8] ;  /* 0x0013c80001047983 */ /* 0x002f620000300a00 */
[----:B0-----:R-:W-:-:S03]  /*209a0*/  IMAD.MOV.U32 R0, RZ, RZ, R19 ;  /* 0x000000ffff007224 */ /* 0x001fc600078e0013 */
[----:B------:R-:W-:Y:S04]  /*209b0*/  STL [R1+0x1378], R28 ;  /* 0x0013781c01007387 */ /* 0x000fe80000100800 */
[----:B------:R0:W-:Y:S02]  /*209c0*/  STL [R1+0x136c], R0 ;  /* 0x00136c0001007387 */ /* 0x0001e40000100800 */
[----:B0-----:R-:W-:Y:S02]  /*209d0*/  IMAD.MOV.U32 R0, RZ, RZ, R29 ;  /* 0x000000ffff007224 */ /* 0x001fe400078e001d */
[----:B------:R-:W5:Y:S04]  /*209e0*/  LDL.LU.64 R28, [R1+0x13d0] ;  /* 0x0013d000011c7983 */ /* 0x000f680000300a00 */
        /* <DEDUP_REMOVED lines=35> */
[----:B-----5:R-:W-:Y:S04]  /*20c20*/  STL [R1+0x13c8], R4 ;  /* 0x0013c80401007387 */ /* 0x020fe80000100800 */
[----:B------:R0:W-:Y:S04]  /*20c30*/  STL [R1+0x13bc], R0 ;  /* 0x0013bc0001007387 */ /* 0x0001e80000100800 */
[----:B-1----:R-:W2:Y:S01]  /*20c40*/  LDL.LU.64 R8, [R1+0x340] ;  /* 0x0003400001087983 */ /* 0x002ea20000300a00 */
[----:B0-----:R-:W-:-:S03]  /*20c50*/  IMAD.MOV.U32 R0, RZ, RZ, R5 ;  /* 0x000000ffff007224 */ /* 0x001fc600078e0005 */
        /* <DEDUP_REMOVED lines=10> */
[----:B------:R-:W-:Y:S04]  /*20d00*/  STL [R1+0x13e0], R14 ;  /* 0x0013e00e01007387 */ /* 0x000fe80000100800 */
[----:B------:R-:W5:Y:S01]  /*20d10*/  LDL.LU.64 R18, [R1+0x318] ;  /* 0x0003180001127983 */ /* 0x000f620000300a00 */
[----:B0-----:R-:W-:-:S05]  /*20d20*/  IMAD.MOV.U32 R0, RZ, RZ, R15 ;  /* 0x000000ffff007224 */ /* 0x001fca00078e000f */
[----:B------:R0:W-:Y:S04]  /*20d30*/  STL [R1+0x13dc], R0 ;  /* 0x0013dc0001007387 */ /* 0x0001e80000100800 */
[----:B----4-:R-:W-:Y:S01]  /*20d40*/  STL [R1+0x13e8], R10 ;  /* 0x0013e80a01007387 */ /* 0x010fe20000100800 */
[----:B0-----:R-:W-:-:S03]  /*20d50*/  IMAD.MOV.U32 R0, RZ, RZ, R11 ;  /* 0x000000ffff007224 */ /* 0x001fc600078e000b */
[----:B------:R-:W4:Y:S04]  /*20d60*/  LDL.LU.64 R14, [R1+0x1440] ;  /* 0x00144000010e7983 */ /* 0x000f280000300a00 */
[----:B------:R0:W-:Y:S02]  /*20d70*/  STL [R1+0x13e4], R0 ;  /* 0x0013e40001007387 */ /* 0x0001e40000100800 */
[----:B0-----:R-:W-:Y:S02]  /*20d80*/  IMAD.MOV.U32 R0, RZ, RZ, R7 ;  /* 0x000000ffff007224 */ /* 0x001fe400078e0007 */
[----:B------:R0:W-:Y:S04]  /*20d90*/  STL [R1+0x13f0], R6 ;  /* 0x0013f00601007387 */ /* 0x0001e80000100800 */
[----:B------:R-:W4:Y:S04]  /*20da0*/  LDL.LU.64 R10, [R1+0x1448] ;  /* 0x00144800010a7983 */ /* 0x000f280000300a00 */
[----:B------:R1:W-:Y:S04]  /*20db0*/  STL [R1+0x13ec], R0 ;  /* 0x0013ec0001007387 */ /* 0x0003e80000100800 */
[----:B---3--:R3:W-:Y:S04]  /*20dc0*/  STL [R1+0x13f8], R24 ;  /* 0x0013f81801007387 */ /* 0x0087e80000100800 */
[----:B0-----:R-:W4:Y:S01]  /*20dd0*/  LDL.LU.64 R6, [R1+0x1450] ;  /* 0x0014500001067983 */ /* 0x001f220000300a00 */
[----:B-1----:R-:W-:-:S03]  /*20de0*/  IMAD.MOV.U32 R0, RZ, RZ, R25 ;  /* 0x000000ffff007224 */ /* 0x002fc600078e0019 */
[----:B------:R-:W-:Y:S04]  /*20df0*/  STL [R1+0x1400], R16 ;  /* 0x0014001001007387 */ /* 0x000fe80000100800 */
[----:B------:R0:W-:Y:S04]  /*20e00*/  STL [R1+0x13f4], R0 ;  /* 0x0013f40001007387 */ /* 0x0001e80000100800 */
[----:B---3--:R-:W3:Y:S01]  /*20e10*/  LDL.LU.64 R24, [R1+0x2f0] ;  /* 0x0002f00001187983 */ /* 0x008ee20000300a00 */
[----:B0-----:R-:W-:-:S03]  /*20e20*/  IMAD.MOV.U32 R0, RZ, RZ, R17 ;  /* 0x000000ffff007224 */ /* 0x001fc600078e0011 */
[----:B------:R-:W-:Y:S04]  /*20e30*/  STL [R1+0x1408], R12 ;  /* 0x0014080c01007387 */ /* 0x000fe80000100800 */
[----:B------:R0:W-:Y:S04]  /*20e40*/  STL [R1+0x13fc], R0 ;  /* 0x0013fc0001007387 */ /* 0x0001e80000100800 */
[----:B------:R-:W3:Y:S01]  /*20e50*/  LDL.LU.64 R16, [R1+0x1460] ;  /* 0x0014600001107983 */ /* 0x000ee20000300a00 */
[----:B0-----:R-:W-:-:S03]  /*20e60*/  IMAD.MOV.U32 R0, RZ, RZ, R13 ;  /* 0x000000ffff007224 */ /* 0x001fc600078e000d */
[----:B------:R-:W-:Y:S04]  /*20e70*/  STL [R1+0x1410], R26 ;  /* 0x0014101a01007387 */ /* 0x000fe80000100800 */
[----:B------:R0:W-:Y:S04]  /*20e80*/  STL [R1+0x1404], R0 ;  /* 0x0014040001007387 */ /* 0x0001e80000100800 */
[----:B------:R-:W3:Y:S01]  /*20e90*/  LDL.LU.64 R12, [R1+0x1468] ;  /* 0x00146800010c7983 */ /* 0x000ee20000300a00 */
[----:B0-----:R-:W-:-:S03]  /*20ea0*/  IMAD.MOV.U32 R0, RZ, RZ, R27 ;  /* 0x000000ffff007224 */ /* 0x001fc600078e001b */
[----:B------:R-:W3:Y:S04]  /*20eb0*/  LDL.LU.64 R26, [R1+0x1470] ;  /* 0x00147000011a7983 */ /* 0x000ee80000300a00 */
[----:B------:R0:W-:Y:S04]  /*20ec0*/  STL [R1+0x140c], R0 ;  /* 0x00140c0001007387 */ /* 0x0001e80000100800 */
[----:B--2---:R1:W-:Y:S01]  /*20ed0*/  STL [R1+0x1418], R8 ;  /* 0x0014180801007387 */ /* 0x0043e20000100800 */
[----:B0-----:R-:W-:-:S03]  /*20ee0*/  IMAD.MOV.U32 R0, RZ, RZ, R9 ;  /* 0x000000ffff007224 */ /* 0x001fc600078e0009 */
[----:B-----5:R-:W-:Y:S04]  /*20ef0*/  STL [R1+0x1420], R4 ;  /* 0x0014200401007387 */ /* 0x020fe80000100800 */
[----:B------:R0:W-:Y:S04]  /*20f00*/  STL [R1+0x1414], R0 ;  /* 0x0014140001007387 */ /* 0x0001e80000100800 */
[----:B-1----:R-:W2:Y:S01]  /*20f10*/  LDL.LU.64 R8, [R1+0x2c8] ;  /* 0x0002c80001087983 */ /* 0x002ea20000300a00 */
[----:B0-----:R-:W-:-:S03]  /*20f20*/  IMAD.MOV.U32 R0, RZ, RZ, R5 ;  /* 0x000000ffff007224 */ /* 0x001fc600078e0005 */
[----:B------:R-:W-:Y:S04]  /*20f30*/  STL [R1+0x1428], R28 ;  /* 0x0014281c01007387 */ /* 0x000fe80000100800 */
[----:B------:R0:W-:Y:S04]  /*20f40*/  STL [R1+0x141c], R0 ;  /* 0x00141c0001007387 */ /* 0x0001e80000100800 */
[----:B------:R-:W5:Y:S01]  /*20f50*/  LDL.LU.64 R4, [R1+0x1480] ;  /* 0x0014800001047983 */ /* 0x000f620000300a00 */
[----:B0-----:R-:W-:-:S03]  /*20f60*/  IMAD.MOV.U32 R0, RZ, RZ, R29 ;  /* 0x000000ffff007224 */ /* 0x001fc600078e001d */
[----:B------:R-:W-:Y:S04]  /*20f70*/  STL [R1+0x1430], R2 ;  /* 0x0014300201007387 */ /* 0x000fe80000100800 */
[----:B------:R0:W-:Y:S04]  /*20f80*/  STL [R1+0x1424], R0 ;  /* 0x0014240001007387 */ /* 0x0001e80000100800 */
[----:B------:R-:W5:Y:S01]  /*20f90*/  LDL.LU.64 R28, [R1+0x1488] ;  /* 0x00148800011c7983 */ /* 0x000f620000300a00 */
[----:B0-----:R-:W-:-:S05]  /*20fa0*/  IMAD.MOV.U32 R0, RZ, RZ, R3 ;  /* 0x000000ffff007224 */ /* 0x001fca00078e0003 */
[----:B------:R0:W-:Y:S04]  /*20fb0*/  STL [R1+0x142c], R0 ;  /* 0x00142c0001007387 */ /* 0x0001e80000100800 */
[----:B------:R-:W-:Y:S04]  /*20fc0*/  STL [R1+0x1438], R18 ;  /* 0x0014381201007387 */ /* 0x000fe80000100800 */
[----:B------:R-:W5:Y:S01]  /*20fd0*/  LDL.LU.64 R2, [R1+0x1490] ;  /* 0x0014900001027983 */ /* 0x000f620000300a00 */
[----:B0-----:R-:W-:-:S03]  /*20fe0*/  IMAD.MOV.U32 R0, RZ, RZ, R19 ;  /* 0x000000ffff007224 */ /* 0x001fc600078e0013 */
[----:B----4-:R-:W-:Y:S04]  /*20ff0*/  STL [R1+0x1440], R14 ;  /* 0x0014400e01007387 */ /* 0x010fe80000100800 */
[----:B------:R0:W-:Y:S02]  /*21000*/  STL [R1+0x1434], R0 ;  /* 0x0014340001007387 */ /* 0x0001e40000100800 */
[----:B0-----:R-:W-:Y:S02]  /*21010*/  IMAD.MOV.U32 R0, RZ, RZ, R15 ;  /* 0x000000ffff007224 */ /* 0x001fe400078e000f */
[----:B------:R-:W4:Y:S04]  /*21020*/  LDL.LU.64 R14, [R1+0x2a0] ;  /* 0x0002a000010e7983 */ /* 0x000f280000300a00 */
[----:B------:R0:W-:Y:S04]  /*21030*/  STL [R1+0x143c], R0 ;  /* 0x00143c0001007387 */ /* 0x0001e80000100800 */
[----:B------:R1:W-:Y:S01]  /*21040*/  STL [R1+0x1448], R10 ;  /* 0x0014480a01007387 */ /* 0x0003e20000100800 */
[----:B0-----:R-:W-:-:S03]  /*21050*/  IMAD.MOV.U32 R0, RZ, RZ, R11 ;  /* 0x000000ffff007224 */ /* 0x001fc600078e000b */
[----:B------:R-:W-:Y:S04]  /*21060*/  STL [R1+0x1450], R6 ;  /* 0x0014500601007387 */ /* 0x000fe80000100800 */
[----:B------:R0:W-:Y:S04]  /*21070*/  STL [R1+0x1444], R0 ;  /* 0x0014440001007387 */ /* 0x0001e80000100800 */
[----:B-1----:R-:W4:Y:S01]  /*21080*/  LDL.LU.64 R10, [R1+0x14a0] ;  /* 0x0014a000010a7983 */ /* 0x002f220000300a00 */
[----:B0-----:R-:W-:-:S03]  /*21090*/  IMAD.MOV.U32 R0, RZ, RZ, R7 ;  /* 0x000000ffff007224 */ /* 0x001fc600078e0007 */
[----:B---3--:R-:W-:Y:S04]  /*210a0*/  STL [R1+0x1458], R24 ;  /* 0x0014581801007387 */ /* 0x008fe80000100800 */
[----:B------:R0:W-:Y:S02]  /*210b0*/  STL [R1+0x144c], R0 ;  /* 0x00144c0001007387 */ /* 0x0001e40000100800 */
[----:B0-----:R-:W-:Y:S02]  /*210c0*/  IMAD.MOV.U32 R0, RZ, RZ, R25 ;  /* 0x000000ffff007224 */ /* 0x001fe400078e0019 */
[----:B------:R-:W3:Y:S04]  /*210d0*/  LDL.LU.64 R24, [R1+0x14a8] ;  /* 0x0014a80001187983 */ /* 0x000ee80000300a00 */
[----:B------:R0:W-:Y:S04]  /*210e0*/  STL [R1+0x1454], R0 ;  /* 0x0014540001007387 */ /* 0x0001e80000100800 */
[----:B------:R-:W-:Y:S04]  /*210f0*/  STL [R1+0x1460], R16 ;  /* 0x0014601001007387 */ /* 0x000fe80000100800 */
[----:B------:R-:W3:Y:S01]  /*21100*/  LDL.LU.64 R6, [R1+0x14b0] ;  /* 0x0014b00001067983 */ /* 0x000ee20000300a00 */
[----:B0-----:R-:W-:-:S03]  /*21110*/  IMAD.MOV.U32 R0, RZ, RZ, R17 ;  /* 0x000000ffff007224 */ /* 0x001fc600078e0011 */
[----:B------:R-:W-:Y:S04]  /*21120*/  STL [R1+0x1468], R12 ;  /* 0x0014680c01007387 */ /* 0x000fe80000100800 */
[----:B------:R0:W-:Y:S04]  /*21130*/  STL [R1+0x145c], R0 ;  /* 0x00145c0001007387 */ /* 0x0001e80000100800 */
[----:B------:R-:W-:Y:S01]  /*21140*/  STL [R1+0x1470], R26 ;  /* 0x0014701a01007387 */ /* 0x000fe20000100800 */
[----:B0-----:R-:W-:-:S05]  /*21150*/  IMAD.MOV.U32 R0, RZ, RZ, R13 ;  /* 0x000000ffff007224 */ /* 0x001fca00078e000d */
[----:B------:R0:W-:Y:S04]  /*21160*/  STL [R1+0x1464], R0 ;  /* 0x0014640001007387 */ /* 0x0001e80000100800 */
[----:B------:R-:W3:Y:S01]  /*21170*/  LDL.LU.64 R12, [R1+0x278] ;  /* 0x00027800010c7983 */ /* 0x000ee20000300a00 */
[----:B0-----:R-:W-:-:S03]  /*21180*/  IMAD.MOV.U32 R0, RZ, RZ, R27 ;  /* 0x000000ffff007224 */ /* 0x001fc600078e001b */
[----:B------:R-:W3:Y:S04]  /*21190*/  LDL.LU.64 R26, [R1+0x14c0] ;  /* 0x0014c000011a7983 */ /* 0x000ee80000300a00 */
[----:B------:R-:W-:Y:S04]  /*211a0*/  STL [R1+0x146c], R0 ;  /* 0x00146c0001007387 */ /* 0x000fe80000100800 */
[----:B--2---:R0:W-:Y:S02]  /*211b0*/  STL [R1+0x1478], R8 ;  /* 0x0014780801007387 */ /* 0x0041e40000100800 */
[----:B0-----:R-:W-:-:S05]  /*211c0*/  IMAD.MOV.U32 R8, RZ, RZ, R9 ;  /* 0x000000ffff087224 */ /* 0x001fca00078e0009 */
[----:B------:R-:W-:Y:S04]  /*211d0*/  STL [R1+0x1474], R8 ;  /* 0x0014740801007387 */ /* 0x000fe80000100800 */
[----:B-----5:R0:W-:Y:S04]  /*211e0*/  STL [R1+0x1480], R4 ;  /* 0x0014800401007387 */ /* 0x0201e80000100800 */
[----:B------:R-:W2:Y:S01]  /*211f0*/  LDL.LU.64 R16, [R1+0x14c8] ;  /* 0x0014c80001107983 */ /* 0x000ea20000300a00 */
[----:B0-----:R-:W-:-:S05]  /*21200*/  IMAD.MOV.U32 R4, RZ, RZ, R5 ;  /* 0x000000ffff047224 */ /* 0x001fca00078e0005 */
[----:B------:R0:W-:Y:S04]  /*21210*/  STL [R1+0x147c], R4 ;  /* 0x00147c0401007387 */ /* 0x0001e80000100800 */
[----:B------:R1:W-:Y:S04]  /*21220*/  STL [R1+0x1488], R28 ;  /* 0x0014881c01007387 */ /* 0x0003e80000100800 */
[----:B------:R-:W5:Y:S01]  /*21230*/  LDL.LU.64 R8, [R1+0x14d0] ;  /* 0x0014d00001087983 */ /* 0x000f620000300a00 */
[----:B0-----:R-:W-:-:S05]  /*21240*/  IMAD.MOV.U32 R4, RZ, RZ, R29 ;  /* 0x000000ffff047224 */ /* 0x001fca00078e001d */
[----:B------:R-:W-:Y:S04]  /*21250*/  STL [R1+0x1484], R4 ;  /* 0x0014840401007387 */ /* 0x000fe80000100800 */
[----:B------:R0:W-:Y:S04]  /*21260*/  STL [R1+0x1490], R2 ;  /* 0x0014900201007387 */ /* 0x0001e80000100800 */
[----:B-1----:R-:W5:Y:S01]  /*21270*/  LDL.LU.64 R28, [R1+0x240] ;  /* 0x00024000011c7983 */ /* 0x002f620000300a00 */
[----:B0-----:R-:W-:-:S05]  /*21280*/  IMAD.MOV.U32 R2, RZ, RZ, R3 ;  /* 0x000000ffff027224 */ /* 0x001fca00078e0003 */
[----:B------:R0:W-:Y:S04]  /*21290*/  STL [R1+0x148c], R2 ;  /* 0x00148c0201007387 */ /* 0x0001e80000100800 */
[----:B----4-:R1:W-:Y:S04]  /*212a0*/  STL [R1+0x1498], R14 ;  /* 0x0014980e01007387 */ /* 0x0103e80000100800 */
[----:B------:R-:W4:Y:S01]  /*212b0*/  LDL.LU.64 R4, [R1+0x14e0] ;  /* 0x0014e00001047983 */ /* 0x000f220000300a00 */
[----:B0-----:R-:W-:-:S03]  /*212c0*/  IMAD.MOV.U32 R2, RZ, RZ, R15 ;  /* 0x000000ffff027224 */ /* 0x001fc600078e000f */
[----:B-1----:R-:W4:Y:S04]  /*212d0*/  LDL.LU.64 R14, [R1+0x14e8] ;  /* 0x0014e800010e7983 */ /* 0x002f280000300a00 */
[----:B------:R0:W-:Y:S04]  /*212e0*/  STL [R1+0x1494], R2 ;  /* 0x0014940201007387 */ /* 0x0001e80000100800 */
[----:B------:R1:W-:Y:S01]  /*212f0*/  STL [R1+0x14a0], R10 ;  /* 0x0014a00a01007387 */ /* 0x0003e20000100800 */
[----:B0-----:R-:W-:-:S03]  /*21300*/  IMAD.MOV.U32 R2, RZ, RZ, R11 ;  /* 0x000000ffff027224 */ /* 0x001fc600078e000b */
[----:B-1----:R-:W4:Y:S04]  /*21310*/  LDL.LU.64 R10, [R1+0x14f0] ;  /* 0x0014f000010a7983 */ /* 0x002f280000300a00 */
[----:B------:R-:W0:Y:S01]  /*21320*/  S2R R0, SR_TID.X ;  /* 0x0000000000007919 */ /* 0x000e220000002100 */
[----:B------:R-:W-:-:S03]  /*21330*/  IMAD.MOV R3, RZ, RZ, -c[0x0][0x188] ;  /* 0x80006200ff037624 */ /* 0x000fc600078e02ff */
[----:B------:R3:W-:Y:S01]  /*21340*/  STL [R1+0x149c], R2 ;  /* 0x00149c0201007387 */ /* 0x0007e20000100800 */
[----:B0-----:R-:W-:-:S04]  /*21350*/  SHF.R.U32.HI R0, RZ, 0x6, R0 ;  /* 0x00000006ff007819 */ /* 0x001fc80000011600 */
[----:B------:R-:W-:-:S04]  /*21360*/  SGXT.U32 R0, R0, 0x1 ;  /* 0x000000010000781a */ /* 0x000fc80000000000 */
[----:B------:R-:W-:Y:S01]  /*21370*/  LOP3.LUT R0, R0, 0xfe, RZ, 0xfc, !PT ;  /* 0x000000fe00007812 */ /* 0x000fe200078efcff */
[----:B---3--:R-:W-:-:S04]  /*21380*/  IMAD.MOV.U32 R2, RZ, RZ, R25 ;  /* 0x000000ffff027224 */ /* 0x008fc800078e0019 */
[----:B------:R-:W-:Y:S01]  /*21390*/  IMAD R0, R0, c[0x0][0x188], RZ ;  /* 0x0000620000007a24 */ /* 0x000fe200078e02ff */
[----:B------:R0:W-:Y:S03]  /*213a0*/  STL [R1+0x14a8], R24 ;  /* 0x0014a81801007387 */ /* 0x0001e60000100800 */
[----:B------:R-:W-:Y:S01]  /*213b0*/  IMAD R0, R3, 0x2, R0 ;  /* 0x0000000203007824 */ /* 0x000fe200078e0200 */
[----:B------:R-:W-:Y:S04]  /*213c0*/  STL [R1+0x14b0], R6 ;  /* 0x0014b00601007387 */ /* 0x000fe80000100800 */
[----:B------:R1:W-:Y:S04]  /*213d0*/  STL [R1+0x14a4], R2 ;  /* 0x0014a40201007387 */ /* 0x0003e80000100800 */
[----:B------:R-:W-:Y:S04]  /*213e0*/  STL [R1+0x4c], R0 ;  /* 0x00004c0001007387 */ /* 0x000fe80000100800 */
[----:B0-----:R-:W3:Y:S01]  /*213f0*/  LDL.LU.64 R24, [R1+0x218] ;  /* 0x0002180001187983 */ /* 0x001ee20000300a00 */
[----:B-1----:R-:W-:-:S03]  /*21400*/  IMAD.MOV.U32 R2, RZ, RZ, R7 ;  /* 0x000000ffff027224 */ /* 0x002fc600078e0007 */
[----:B------:R-:W3:Y:S04]  /*21410*/  LDL.LU.64 R6, [R1+0x1500] ;  /* 0x0015000001067983 */ /* 0x000ee80000300a00 */
[----:B------:R0:W-:Y:S04]  /*21420*/  STL [R1+0x14ac], R2 ;  /* 0x0014ac0201007387 */ /* 0x0001e80000100800 */
[----:B------:R-:W-:Y:S01]  /*21430*/  STL [R1+0x14b8], R12 ;  /* 0x0014b80c01007387 */ /* 0x000fe20000100800 */
[----:B0-----:R-:W-:-:S03]  /*21440*/  IMAD.MOV.U32 R2, RZ, RZ, R13 ;  /* 0x000000ffff027224 */ /* 0x001fc600078e000d */
[----:B------:R-:W-:Y:S01]  /*21450*/  STL [R1+0x14c0], R26 ;  /* 0x0014c01a01007387 */ /* 0x000fe20000100800 */
[----:B------:R-:W-:-:S03]  /*21460*/  IMAD R0, R3, 0x2, R0 ;  /* 0x0000000203007824 */ /* 0x000fc600078e0200 */
[----:B------:R0:W-:Y:S01]  /*21470*/  STL [R1+0x14b4], R2 ;  /* 0x0014b40201007387 */ /* 0x0001e20000100800 */
[----:B------:R-:W-:Y:S02]  /*21480*/  IMAD R0, R3, 0x2, R0 ;  /* 0x0000000203007824 */ /* 0x000fe400078e0200 */
[----:B0-----:R-:W-:Y:S02]  /*21490*/  IMAD.MOV.U32 R2, RZ, RZ, R27 ;  /* 0x000000ffff027224 */ /* 0x001fe400078e001b */
[----:B------:R-:W3:Y:S04]  /*214a0*/  LDL.LU.64 R26, [R1+0x1508] ;  /* 0x00150800011a7983 */ /* 0x000ee80000300a00 */
[----:B------:R2:W-:Y:S02]  /*214b0*/  STL [R1+0x14bc], R2 ;  /* 0x0014bc0201007387 */ /* 0x0005e40000100800 */
[----:B--2---:R-:W-:-:S02]  /*214c0*/  IMAD.MOV.U32 R2, RZ, RZ, R17 ;  /* 0x000000ffff027224 */ /* 0x004fc400078e0011 */
[----:B------:R-:W-:Y:S04]  /*214d0*/  STL [R1+0x14c8], R16 ;  /* 0x0014c81001007387 */ /* 0x000fe80000100800 */
[----:B------:R-:W2:Y:S04]  /*214e0*/  LDL.LU.64 R12, [R1+0x1510] ;  /* 0x00151000010c7983 */ /* 0x000ea80000300a00 */
[----:B------:R0:W-:Y:S04]  /*214f0*/  STL [R1+0x48], R0 ;  /* 0x0000480001007387 */ /* 0x0001e80000100800 */
[----:B------:R5:W-:Y:S01]  /*21500*/  STL [R1+0x14c4], R2 ;  /* 0x0014c40201007387 */ /* 0x000be20000100800 */
[----:B0-----:R-:W-:-:S02]  /*21510*/  IMAD R0, R3, 0x2, R0 ;  /* 0x0000000203007824 */ /* 0x001fc400078e0200 */
[----:B-----5:R-:W-:Y:S01]  /*21520*/  IMAD.MOV.U32 R2, RZ, RZ, R9 ;  /* 0x000000ffff027224 */ /* 0x020fe200078e0009 */
[----:B------:R0:W-:Y:S04]  /*21530*/  STL [R1+0x14d0], R8 ;  /* 0x0014d00801007387 */ /* 0x0001e80000100800 */
[----:B0-----:R-:W5:Y:S04]  /*21540*/  LDL.LU.64 R8, [R1+0x1f0] ;  /* 0x0001f00001087983 */ /* 0x001f680000300a00 */
[----:B------:R0:W-:Y:S04]  /*21550*/  STL [R1+0x14cc], R2 ;  /* 0x0014cc0201007387 */ /* 0x0001e80000100800 */
[----:B------:R1:W-:Y:S01]  /*21560*/  STL [R1+0x14d8], R28 ;  /* 0x0014d81c01007387 */ /* 0x0003e20000100800 */
[----:B0-----:R-:W-:-:S03]  /*21570*/  IMAD.MOV.U32 R2, RZ, RZ, R29 ;  /* 0x000000ffff027224 */ /* 0x001fc600078e001d */
[----:B------:R-:W-:Y:S04]  /*21580*/  STL [R1+0x50], R0 ;  /* 0x0000500001007387 */ /* 0x000fe80000100800 */
[----:B-1----:R-:W5:Y:S04]  /*21590*/  LDL.LU.64 R28, [R1+0x1520] ;  /* 0x00152000011c7983 */ /* 0x002f680000300a00 */
[----:B------:R4:W-:Y:S02]  /*215a0*/  STL [R1+0x14d4], R2 ;  /* 0x0014d40201007387 */ /* 0x0009e40000100800 */
[----:B----4-:R-:W-:-:S02]  /*215b0*/  IMAD.MOV.U32 R2, RZ, RZ, R5 ;  /* 0x000000ffff027224 */ /* 0x010fc400078e0005 */
[----:B------:R0:W-:Y:S04]  /*215c0*/  STL [R1+0x14e0], R4 ;  /* 0x0014e00401007387 */ /* 0x0001e80000100800 */
[----:B------:R-:W-:Y:S04]  /*215d0*/  STL [R1+0x14dc], R2 ;  /* 0x0014dc0201007387 */ /* 0x000fe80000100800 */
[----:B------:R1:W-:Y:S01]  /*215e0*/  STL [R1+0x14e8], R14 ;  /* 0x0014e80e01007387 */ /* 0x0003e20000100800 */
[----:B0-----:R-:W-:-:S03]  /*215f0*/  IMAD R4, R3, 0x2, R0 ;  /* 0x0000000203047824 */ /* 0x001fc600078e0200 */
[----:B------:R-:W4:Y:S01]  /*21600*/  LDL.LU.64 R18, [R1+0x1528] ;  /* 0x0015280001127983 */ /* 0x000f220000300a00 */
[----:B------:R-:W-:-:S03]  /*21610*/  IMAD.MOV.U32 R0, RZ, RZ, R15 ;  /* 0x000000ffff007224 */ /* 0x000fc600078e000f */
[----:B------:R-:W-:Y:S04]  /*21620*/  STL [R1+0x14f0], R10 ;  /* 0x0014f00a01007387 */ /* 0x000fe80000100800 */
[----:B------:R0:W-:Y:S04]  /*21630*/  STL [R1+0x14e4], R0 ;  /* 0x0014e40001007387 */ /* 0x0001e80000100800 */
[----:B-1----:R-:W4:Y:S01]  /*21640*/  LDL.LU.64 R14, [R1+0x1530] ;  /* 0x00153000010e7983 */ /* 0x002f220000300a00 */
[----:B0-----:R-:W-:-:S03]  /*21650*/  IMAD.MOV.U32 R0, RZ, RZ, R11 ;  /* 0x000000ffff007224 */ /* 0x001fc600078e000b */
[----:B------:R-:W4:Y:S04]  /*21660*/  LDL.LU.64 R10, [R1+0x1e8] ;  /* 0x0001e800010a7983 */ /* 0x000f280000300a00 */
[----:B------:R3:W-:Y:S01]  /*21670*/  STL [R1+0x14ec], R0 ;  /* 0x0014ec0001007387 */ /* 0x0007e20000100800 */
[----:B------:R-:W-:Y:S02]  /*21680*/  IMAD R5, R3, 0x2, R4 ;  /* 0x0000000203057824 */ /* 0x000fe400078e0204 */
[----:B---3--:R-:W-:Y:S01]  /*21690*/  IMAD.MOV.U32 R0, RZ, RZ, R25 ;  /* 0x000000ffff007224 */ /* 0x008fe200078e0019 */
[----:B------:R0:W-:Y:S04]  /*216a0*/  STL [R1+0x14f8], R24 ;  /* 0x0014f81801007387 */ /* 0x0001e80000100800 */
[----:B0-----:R-:W3:Y:S04]  /*216b0*/  LDL.LU.64 R24, [R1+0x1540] ;  /* 0x0015400001187983 */ /* 0x001ee80000300a00 */
[----:B------:R0:W-:Y:S04]  /*216c0*/  STL [R1+0x14f4], R0 ;  /* 0x0014f40001007387 */ /* 0x0001e80000100800 */
[----:B------:R-:W-:Y:S04]  /*216d0*/  STL [R1+0x1500], R6 ;  /* 0x0015000601007387 */ /* 0x000fe80000100800 */
[----:B------:R-:W3:Y:S01]  /*216e0*/  LDL.LU.64 R20, [R1+0x1548] ;  /* 0x0015480001147983 */ /* 0x000ee20000300a00 */
[----:B0-----:R-:W-:-:S05]  /*216f0*/  IMAD.MOV.U32 R0, RZ, RZ, R7 ;  /* 0x000000ffff007224 */ /* 0x001fca00078e0007 */
[----:B------:R0:W-:Y:S04]  /*21700*/  STL [R1+0x14fc], R0 ;  /* 0x0014fc0001007387 */ /* 0x0001e80000100800 */
[----:B------:R-:W-:Y:S04]  /*21710*/  STL.64 [R1+0x1f08], R4 ;  /* 0x001f080401007387 */ /* 0x000fe80000100a00 */
[----:B------:R1:W-:Y:S01]  /*21720*/  STL [R1+0x1508], R26 ;  /* 0x0015081a01007387 */ /* 0x0003e20000100800 */
[----:B0-----:R-:W-:Y:S02]  /*21730*/  IMAD.MOV.U32 R0, RZ, RZ, R27 ;  /* 0x000000ffff007224 */ /* 0x001fe400078e001b */
[----:B------:R-:W-:Y:S01]  /*21740*/  IMAD R6, R3, 0x2, R5 ;  /* 0x0000000203067824 */ /* 0x000fe200078e0205 */
[----:B-1----:R-:W3:Y:S04]  /*21750*/  LDL.LU.64 R26, [R1+0x1550] ;  /* 0x00155000011a7983 */ /* 0x002ee80000300a00 */
[----:B------:R0:W-:Y:S04]  /*21760*/  STL [R1+0x1504], R0 ;  /* 0x0015040001007387 */ /* 0x0001e80000100800 */
[----:B--2---:R-:W-:Y:S04]  /*21770*/  STL [R1+0x1510], R12 ;  /* 0x0015100c01007387 */ /* 0x004fe80000100800 */
[----:B------:R-:W2:Y:S01]  /*21780*/  LDL.LU.64 R16, [R1+0x1e0] ;  /* 0x0001e00001107983 */ /* 0x000ea20000300a00 */
[----:B0-----:R-:W-:-:S05]  /*21790*/  IMAD.MOV.U32 R0, RZ, RZ, R13 ;  /* 0x000000ffff007224 */ /* 0x001fca00078e000d */
[----:B------:R5:W-:Y:S04]  /*217a0*/  STL [R1+0x150c], R0 ;  /* 0x00150c0001007387 */ /* 0x000be80000100800 */
[----:B------:R-:W-:Y:S01]  /*217b0*/  STL [R1+0x1f00], R6 ;  /* 0x001f000601007387 */ /* 0x000fe20000100800 */
[----:B------:R-:W-:Y:S02]  /*217c0*/  IMAD R7, R3, 0x2, R6 ;  /* 0x0000000203077824 */ /* 0x000fe400078e0206 */
[----:B-----5:R-:W-:Y:S01]  /*217d0*/  IMAD.MOV.U32 R0, RZ, RZ, R9 ;  /* 0x000000ffff007224 */ /* 0x020fe200078e0009 */
[----:B------:R-:W-:Y:S04]  /*217e0*/  STL [R1+0x1518], R8 ;  /* 0x0015180801007387 */ /* 0x000fe80000100800 */
[----:B------:R-:W5:Y:S04]  /*217f0*/  LDL.LU.64 R12, [R1+0x1560] ;  /* 0x00156000010c7983 */ /* 0x000f680000300a00 */
[----:B------:R0:W-:Y:S02]  /*21800*/  STL [R1+0x1514], R0 ;  /* 0x0015140001007387 */ /* 0x0001e40000100800 */
[----:B0-----:R-:W-:-:S02]  /*21810*/  IMAD.MOV.U32 R0, RZ, RZ, R29 ;  /* 0x000000ffff007224 */ /* 0x001fc400078e001d */
[----:B------:R0:W-:Y:S04]  /*21820*/  STL [R1+0x1520], R28 ;  /* 0x0015201c01007387 */ /* 0x0001e80000100800 */
[----:B0-----:R-:W5:Y:S04]  /*21830*/  LDL.LU.64 R28, [R1+0x1568] ;  /* 0x00156800011c7983 */ /* 0x001f680000300a00 */
[----:B------:R0:W-:Y:S04]  /*21840*/  STL [R1+0x151c], R0 ;  /* 0x00151c0001007387 */ /* 0x0001e80000100800 */
[----:B------:R-:W-:Y:S04]  /*21850*/  STL [R1+0x1f04], R7 ;  /* 0x001f040701007387 */ /* 0x000fe80000100800 */
[----:B----4-:R1:W-:Y:S01]  /*21860*/  STL [R1+0x1528], R18 ;  /* 0x0015281201007387 */ /* 0x0103e20000100800 */
[----:B0-----:R-:W-:-:S03]  /*21870*/  IMAD.MOV.U32 R0, RZ, RZ, R19 ;  /* 0x000000ffff007224 */ /* 0x001fc600078e0013 */
[----:B-1----:R-:W4:Y:S04]  /*21880*/  LDL.LU.64 R18, [R1+0x1570] ;  /* 0x0015700001127983 */ /* 0x002f280000300a00 */
[----:B------:R0:W-:Y:S02]  /*21890*/  STL [R1+0x1524], R0 ;  /* 0x0015240001007387 */ /* 0x0001e40000100800 */
[----:B0-----:R-:W-:Y:S02]  /*218a0*/  IMAD.MOV.U32 R0, RZ, RZ, R15 ;  /* 0x000000ffff007224 */ /* 0x001fe400078e000f */
[----:B------:R0:W-:Y:S04]  /*218b0*/  STL [R1+0x1530], R14 ;  /* 0x0015300e01007387 */ /* 0x0001e80000100800 */
[----:B------:R1:W-:Y:S04]  /*218c0*/  STL [R1+0x152c], R0 ;  /* 0x00152c0001007387 */ /* 0x0003e80000100800 */
[----:B------:R1:W-:Y:S04]  /*218d0*/  STL [R1+0x1538], R10 ;  /* 0x0015380a01007387 */ /* 0x0003e80000100800 */
[----:B0-----:R-:W4:Y:S01]  /*218e0*/  LDL.LU.64 R14, [R1+0x1d8] ;  /* 0x0001d800010e7983 */ /* 0x001f220000300a00 */
[----:B-1----:R-:W-:-:S02]  /*218f0*/  IMAD.MOV.U32 R0, RZ, RZ, R11 ;  /* 0x000000ffff007224 */ /* 0x002fc400078e000b */
[----:B------:R-:W-:-:S03]  /*21900*/  IMAD R8, R3, 0x2, R7 ;  /* 0x0000000203087824 */ /* 0x000fc600078e0207 */
[----:B------:R0:W-:Y:S01]  /*21910*/  STL [R1+0x1534], R0 ;  /* 0x0015340001007387 */ /* 0x0001e20000100800 */
[----:B------:R-:W-:-:S04]  /*21920*/  IMAD R9, R3, 0x2, R8 ;  /* 0x0000000203097824 */ /* 0x000fc800078e0208 */
[----:B------:R-:W-:-:S04]  /*21930*/  IMAD R10, R3, 0x2, R9 ;  /* 0x00000002030a7824 */ /* 0x000fc800078e0209 */
[----:B------:R-:W-:Y:S01]  /*21940*/  IMAD R11, R3, 0x2, R10 ;  /* 0x00000002030b7824 */ /* 0x000fe200078e020a */
[----:B---3--:R1:W-:Y:S01]  /*21950*/  STL [R1+0x1540], R24 ;  /* 0x0015401801007387 */ /* 0x0083e20000100800 */
[----:B0-----:R-:W-:-:S03]  /*21960*/  IMAD.MOV.U32 R0, RZ, RZ, R25 ;  /* 0x000000ffff007224 */ /* 0x001fc600078e0019 */
[----:B-1----:R-:W3:Y:S04]  /*21970*/  LDL.LU.64 R24, [R1+0x1580] ;  /* 0x0015800001187983 */ /* 0x002ee80000300a00 */
[----:B------:R0:W-:Y:S04]  /*21980*/  STL [R1+0x153c], R0 ;  /* 0x00153c0001007387 */ /* 0x0001e80000100800 */
[----:B------:R-:W-:Y:S04]  /*21990*/  STL.64 [R1+0x1f10], R8 ;  /* 0x001f100801007387 */ /* 0x000fe80000100a00 */
        /* <DEDUP_REMOVED lines=8> */
[----:B------:R-:W-:Y:S04]  /*21a20*/  STL [R1+0x1efc], R10 ;  /* 0x001efc0a01007387 */ /* 0x000fe80000100800 */
[----:B--2---:R1:W-:Y:S01]  /*21a30*/  STL [R1+0x1558], R16 ;  /* 0x0015581001007387 */ /* 0x0043e20000100800 */
[----:B0-----:R-:W-:-:S03]  /*21a40*/  IMAD.MOV.U32 R0, RZ, RZ, R17 ;  /* 0x000000ffff007224 */ /* 0x001fc600078e0011 */
[----:B------:R-:W2:Y:S04]  /*21a50*/  LDL.LU.64 R22, [R1+0x1d0] ;  /* 0x0001d00001167983 */ /* 0x000ea80000300a00 */
[----:B-----5:R-:W-:Y:S04]  /*21a60*/  STL [R1+0x1560], R12 ;  /* 0x0015600c01007387 */ /* 0x020fe80000100800 */
[----:B------:R0:W-:Y:S04]  /*21a70*/  STL [R1+0x1554], R0 ;  /* 0x0015540001007387 */ /* 0x0001e80000100800 */
[----:B-1----:R-:W5:Y:S01]  /*21a80*/  LDL.LU.64 R16, [R1+0x15a0] ;  /* 0x0015a00001107983 */ /* 0x002f620000300a00 */
[----:B0-----:R-:W-:-:S03]  /*21a90*/  IMAD.MOV.U32 R0, RZ, RZ, R13 ;  /* 0x000000ffff007224 */ /* 0x001fc600078e000d */
[----:B------:R-:W-:Y:S01]  /*21aa0*/  STL [R1+0x1ef8], R11 ;  /* 0x001ef80b01007387 */ /* 0x000fe20000100800 */
[----:B------:R-:W-:-:S03]  /*21ab0*/  IMAD R12, R3, 0x2, R11 ;  /* 0x00000002030c7824 */ /* 0x000fc600078e020b */
[----:B------:R0:W-:Y:S04]  /*21ac0*/  STL [R1+0x155c], R0 ;  /* 0x00155c0001007387 */ /* 0x0001e80000100800 */
[----:B------:R1:W-:Y:S01]  /*21ad0*/  STL [R1+0x1568], R28 ;  /* 0x0015681c01007387 */ /* 0x0003e20000100800 */
[----:B0-----:R-:W-:-:S03]  /*21ae0*/  IMAD.MOV.U32 R0, RZ, RZ, R29 ;  /* 0x000000ffff007224 */ /* 0x001fc600078e001d */
[----:B------:R-:W5:Y:S04]  /*21af0*/  LDL.LU.64 R10, [R1+0x15a8] ;  /* 0x0015a800010a7983 */ /* 0x000f680000300a00 */
[----:B----4-:R-:W-:Y:S04]  /*21b00*/  STL [R1+0x1570], R18 ;  /* 0x0015701201007387 */ /* 0x010fe80000100800 */
[----:B------:R0:W-:Y:S04]  /*21b10*/  STL [R1+0x1564], R0 ;  /* 0x0015640001007387 */ /* 0x0001e80000100800 */
[----:B-1----:R-:W4:Y:S04]  /*21b20*/  LDL.LU.64 R28, [R1+0x15b0] ;  /* 0x0015b000011c7983 */ /* 0x002f280000300a00 */
[----:B------:R-:W4:Y:S01]  /*21b30*/  LDL.LU.64 R8, [R1+0x1c8] ;  /* 0x0001c80001087983 */ /* 0x000f220000300a00 */
[----:B0-----:R-:W-:-:S05]  /*21b40*/  IMAD.MOV.U32 R0, RZ, RZ, R19 ;  /* 0x000000ffff007224 */ /* 0x001fca00078e0013 */
[----:B------:R0:W-:Y:S04]  /*21b50*/  STL [R1+0x156c], R0 ;  /* 0x00156c0001007387 */ /* 0x0001e80000100800 */
[----:B------:R-:W-:Y:S04]  /*21b60*/  STL [R1+0x1ef4], R12 ;  /* 0x001ef40c01007387 */ /* 0x000fe80000100800 */
[----:B------:R1:W-:Y:S04]  /*21b70*/  STL [R1+0x1578], R14 ;  /* 0x0015780e01007387 */ /* 0x0003e80000100800 */
[----:B------:R-:W4:Y:S01]  /*21b80*/  LDL.LU.64 R18, [R1+0x15c0] ;  /* 0x0015c00001127983 */ /* 0x000f220000300a00 */
[----:B0-----:R-:W-:-:S02]  /*21b90*/  IMAD.MOV.U32 R0, RZ, RZ, R15 ;  /* 0x000000ffff007224 */ /* 0x001fc400078e000f */
[----:B------:R-:W-:-:S04]  /*21ba0*/  IMAD R13, R3, 0x2, R12 ;  /* 0x00000002030d7824 */ /* 0x000fc800078e020c */
[----:B-1----:R-:W-:-:S04]  /*21bb0*/  IMAD R14, R3, 0x2, R13 ;  /* 0x00000002030e7824 */ /* 0x002fc800078e020d */
[----:B------:R-:W-:Y:S01]  /*21bc0*/  IMAD R15, R3, 0x2, R14 ;  /* 0x00000002030f7824 */ /* 0x000fe200078e020e */
[----:B---3--:R-:W-:Y:S04]  /*21bd0*/  STL [R1+0x1580], R24 ;  /* 0x0015801801007387 */ /* 0x008fe80000100800 */
[----:B------:R0:W-:Y:S02]  /*21be0*/  STL [R1+0x1574], R0 ;  /* 0x0015740001007387 */ /* 0x0001e40000100800 */
[----:B0-----:R-:W-:Y:S02]  /*21bf0*/  IMAD.MOV.U32 R0, RZ, RZ, R25 ;  /* 0x000000ffff007224 */ /* 0x001fe400078e0019 */
[----:B------:R-:W3:Y:S04]  /*21c00*/  LDL.LU.64 R24, [R1+0x15c8] ;  /* 0x0015c80001187983 */ /* 0x000ee80000300a00 */
[----:B------:R0:W-:Y:S04]  /*21c10*/  STL [R1+0x157c], R0 ;  /* 0x00157c0001007387 */ /* 0x0001e80000100800 */
[----:B------:R-:W-:Y:S04]  /*21c20*/  STL [R1+0x1ef0], R13 ;  /* 0x001ef00d01007387 */ /* 0x000fe80000100800 */
[----:B------:R1:W-:Y:S01]  /*21c30*/  STL [R1+0x1588], R20 ;  /* 0x0015881401007387 */ /* 0x0003e20000100800 */
[----:B0-----:R-:W-:-:S03]  /*21c40*/  IMAD.MOV.U32 R0, RZ, RZ, R21 ;  /* 0x000000ffff007224 */ /* 0x001fc600078e0015 */
[----:B------:R-:W3:Y:S04]  /*21c50*/  LDL.LU.64 R6, [R1+0x15d0] ;  /* 0x0015d00001067983 */ /* 0x000ee80000300a00 */
[----:B------:R-:W-:Y:S04]  /*21c60*/  STL [R1+0x1590], R26 ;  /* 0x0015901a01007387 */ /* 0x000fe80000100800 */
[----:B------:R0:W-:Y:S04]  /*21c70*/  STL [R1+0x1584], R0 ;  /* 0x0015840001007387 */ /* 0x0001e80000100800 */
[----:B-1----:R-:W3:Y:S01]  /*21c80*/  LDL.LU.64 R20, [R1+0x1c0] ;  /* 0x0001c00001147983 */ /* 0x002ee20000300a00 */
[----:B0-----:R-:W-:-:S05]  /*21c90*/  IMAD.MOV.U32 R0, RZ, RZ, R27 ;  /* 0x000000ffff007224 */ /* 0x001fca00078e001b */
[----:B------:R0:W-:Y:S04]  /*21ca0*/  STL [R1+0x158c], R0 ;  /* 0x00158c0001007387 */ /* 0x0001e80000100800 */
[----:B--2---:R-:W-:Y:S04]  /*21cb0*/  STL [R1+0x1598], R22 ;  /* 0x0015981601007387 */ /* 0x004fe80000100800 */
[----:B------:R-:W2:Y:S01]  /*21cc0*/  LDL.LU.64 R26, [R1+0x15e0] ;  /* 0x0015e000011a7983 */ /* 0x000ea20000300a00 */
[----:B0-----:R-:W-:-:S03]  /*21cd0*/  IMAD.MOV.U32 R0, RZ, RZ, R23 ;  /* 0x000000ffff007224 */ /* 0x001fc600078e0017 */
[----:B-----5:R-:W-:Y:S04]  /*21ce0*/  STL [R1+0x15a0], R16 ;  /* 0x0015a01001007387 */ /* 0x020fe80000100800 */
[----:B------:R0:W-:Y:S04]  /*21cf0*/  STL [R1+0x1594], R0 ;  /* 0x0015940001007387 */ /* 0x0001e80000100800 */
[----:B------:R-:W5:Y:S01]  /*21d00*/  LDL.LU.64 R4, [R1+0x15e8] ;  /* 0x0015e80001047983 */ /* 0x000f620000300a00 */
[----:B0-----:R-:W-:-:S05]  /*21d10*/  IMAD.MOV.U32 R0, RZ, RZ, R17 ;  /* 0x000000ffff007224 */ /* 0x001fca00078e0011 */
[----:B------:R0:W-:Y:S04]  /*21d20*/  STL [R1+0x159c], R0 ;  /* 0x00159c0001007387 */ /* 0x0001e80000100800 */
[----:B------:R-:W-:Y:S04]  /*21d30*/  STL.64 [R1+0x1f18], R14 ;  /* 0x001f180e01007387 */ /* 0x000fe80000100a00 */
[----:B------:R-:W-:Y:S01]  /*21d40*/  STL [R1+0x15a8], R10 ;  /* 0x0015a80a01007387 */ /* 0x000fe20000100800 */
[----:B0-----:R-:W-:-:S03]  /*21d50*/  IMAD.MOV.U32 R0, RZ, RZ, R11 ;  /* 0x000000ffff007224 */ /* 0x001fc600078e000b */
[----:B------:R-:W5:Y:S04]  /*21d60*/  LDL.LU.64 R22, [R1+0x15f0] ;  /* 0x0015f00001167983 */ /* 0x000f680000300a00 */
[----:B----4-:R-:W-:Y:S04]  /*21d70*/  STL [R1+0x15b0], R28 ;  /* 0x0015b01c01007387 */ /* 0x010fe80000100800 */
[----:B------:R0:W-:Y:S02]  /*21d80*/  STL [R1+0x15a4], R0 ;  /* 0x0015a40001007387 */ /* 0x0001e40000100800 */
[----:B0-----:R-:W-:-:S02]  /*21d90*/  IMAD.MOV.U32 R0, RZ, RZ, R29 ;  /* 0x000000ffff007224 */ /* 0x001fc400078e001d */
[----:B------:R-:W4:Y:S04]  /*21da0*/  LDL.LU.64 R28, [R1+0x1b8] ;  /* 0x0001b800011c7983 */ /* 0x000f280000300a00 */
[----:B------:R0:W-:Y:S04]  /*21db0*/  STL [R1+0x15ac], R0 ;  /* 0x0015ac0001007387 */ /* 0x0001e80000100800 */
[----:B------:R-:W-:Y:S01]  /*21dc0*/  STL [R1+0x15b8], R8 ;  /* 0x0015b80801007387 */ /* 0x000fe20000100800 */
[----:B0-----:R-:W-:-:S03]  /*21dd0*/  IMAD.MOV.U32 R0, RZ, RZ, R9 ;  /* 0x000000ffff007224 */ /* 0x001fc600078e0009 */
[----:B------:R-:W-:Y:S04]  /*21de0*/  STL [R1+0x15c0], R18 ;  /* 0x0015c01201007387 */ /* 0x000fe80000100800 */
[----:B------:R0:W-:Y:S04]  /*21df0*/  STL [R1+0x15b4], R0 ;  /* 0x0015b40001007387 */ /* 0x0001e80000100800 */
[----:B------:R-:W4:Y:S04]  /*21e00*/  LDL.LU.64 R12, [R1+0x1600] ;  /* 0x00160000010c7983 */ /* 0x000f280000300a00 */
[----:B------:R-:W4:Y:S01]  /*21e10*/  LDL.LU.64 R10, [R1+0x1608] ;  /* 0x00160800010a7983 */ /* 0x000f220000300a00 */
[----:B------:R-:W-:-:S02]  /*21e20*/  IMAD R16, R3, 0x2, R15 ;  /* 0x0000000203107824 */ /* 0x000fc400078e020f */
[----:B0-----:R-:W-:Y:S02]  /*21e30*/  IMAD.MOV.U32 R0, RZ, RZ, R19 ;  /* 0x000000ffff007224 */ /* 0x001fe400078e0013 */
[----:B------:R-:W-:-:S03]  /*21e40*/  IMAD R17, R3, 0x2, R16 ;  /* 0x0000000203117824 */ /* 0x000fc600078e0210 */
[----:B------:R3:W-:Y:S04]  /*21e50*/  STL [R1+0x15bc], R0 ;  /* 0x0015bc0001007387 */ /* 0x0007e80000100800 */
[----:B------:R-:W-:Y:S01]  /*21e60*/  STL.64 [R1+0x1f20], R16 ;  /* 0x001f201001007387 */ /* 0x000fe20000100a00 */
[----:B------:R-:W-:-:S04]  /*21e70*/  IMAD R18, R3, 0x2, R17 ;  /* 0x0000000203127824 */ /* 0x000fc800078e0211 */
[----:B------:R-:W-:Y:S02]  /*21e80*/  IMAD R19, R3, 0x2, R18 ;  /* 0x0000000203137824 */ /* 0x000fe400078e0212 */
[----:B---3--:R-:W-:Y:S01]  /*21e90*/  IMAD.MOV.U32 R0, RZ, RZ, R25 ;  /* 0x000000ffff007224 */ /* 0x008fe200078e0019 */
[----:B------:R0:W-:Y:S04]  /*21ea0*/  STL [R1+0x15c8], R24 ;  /* 0x0015c81801007387 */ /* 0x0001e80000100800 */
[----:B------:R-:W-:Y:S04]  /*21eb0*/  STL [R1+0x15d0], R6 ;  /* 0x0015d00601007387 */ /* 0x000fe80000100800 */
[----:B------:R1:W-:Y:S04]  /*21ec0*/  STL [R1+0x15c4], R0 ;  /* 0x0015c40001007387 */ /* 0x0003e80000100800 */
[----:B0-----:R-:W3:Y:S01]  /*21ed0*/  LDL.LU.64 R24, [R1+0x1610] ;  /* 0x0016100001187983 */ /* 0x001ee20000300a00 */
[----:B-1----:R-:W-:-:S05]  /*21ee0*/  IMAD.MOV.U32 R0, RZ, RZ, R7 ;  /* 0x000000ffff007224 */ /* 0x002fca00078e0007 */
[----:B------:R0:W-:Y:S04]  /*21ef0*/  STL [R1+0x15cc], R0 ;  /* 0x0015cc0001007387 */ /* 0x0001e80000100800 */
[----:B------:R-:W-:Y:S04]  /*21f00*/  STL [R1+0x15d8], R20 ;  /* 0x0015d81401007387 */ /* 0x000fe80000100800 */
[----:B------:R-:W3:Y:S01]  /*21f10*/  LDL.LU.64 R14, [R1+0x1b0] ;  /* 0x0001b000010e7983 */ /* 0x000ee20000300a00 */
[----:B0-----:R-:W-:-:S03]  /*21f20*/  IMAD.MOV.U32 R0, RZ, RZ, R21 ;  /* 0x000000ffff007224 */ /* 0x001fc600078e0015 */
[----:B--2---:R-:W-:Y:S04]  /*21f30*/  STL [R1+0x15e0], R26 ;  /* 0x0015e01a01007387 */ /* 0x004fe80000100800 */
[----:B------:R0:W-:Y:S04]  /*21f40*/  STL [R1+0x15d4], R0 ;  /* 0x0015d40001007387 */ /* 0x0001e80000100800 */
[----:B------:R-:W2:Y:S01]  /*21f50*/  LDL.LU.64 R6, [R1+0x1620] ;  /* 0x0016200001067983 */ /* 0x000ea20000300a00 */
[----:B0-----:R-:W-:-:S03]  /*21f60*/  IMAD.MOV.U32 R0, RZ, RZ, R27 ;  /* 0x000000ffff007224 */ /* 0x001fc600078e001b */
[----:B------:R-:W2:Y:S04]  /*21f70*/  LDL.LU.64 R26, [R1+0x1628] ;  /* 0x00162800011a7983 */ /* 0x000ea80000300a00 */
[----:B------:R5:W-:Y:S04]  /*21f80*/  STL [R1+0x15dc], R0 ;  /* 0x0015dc0001007387 */ /* 0x000be80000100800 */
[----:B------:R-:W-:Y:S01]  /*21f90*/  STL.64 [R1+0x1f28], R18 ;  /* 0x001f281201007387 */ /* 0x000fe20000100a00 */
[----:B-----5:R-:W-:-:S03]  /*21fa0*/  IMAD.MOV.U32 R0, RZ, RZ, R5 ;  /* 0x000000ffff007224 */ /* 0x020fc600078e0005 */
[----:B------:R0:W-:Y:S04]  /*21fb0*/  STL [R1+0x15e8], R4 ;  /* 0x0015e80401007387 */ /* 0x0001e80000100800 */
[----:B------:R-:W-:Y:S04]  /*21fc0*/  STL [R1+0x15f0], R22 ;  /* 0x0015f01601007387 */ /* 0x000fe80000100800 */
[----:B------:R1:W-:Y:S04]  /*21fd0*/  STL [R1+0x15e4], R0 ;  /* 0x0015e40001007387 */ /* 0x0003e80000100800 */
[----:B------:R-:W5:Y:S01]  /*21fe0*/  LDL.LU.64 R8, [R1+0x1630] ;  /* 0x0016300001087983 */ /* 0x000f620000300a00 */
[----:B------:R-:W-:-:S03]  /*21ff0*/  IMAD R20, R3, 0x2, R19 ;  /* 0x0000000203147824 */ /* 0x000fc600078e0213 */
[----:B0-----:R-:W5:Y:S01]  /*22000*/  LDL.LU.64 R4, [R1+0x1a8] ;  /* 0x0001a80001047983 */ /* 0x001f620000300a00 */
[----:B-1----:R-:W-:-:S05]  /*22010*/  IMAD.MOV.U32 R0, RZ, RZ, R23 ;  /* 0x000000ffff007224 */ /* 0x002fca00078e0017 */
[----:B------:R4:W-:Y:S01]  /*22020*/  STL [R1+0x15ec], R0 ;  /* 0x0015ec0001007387 */ /* 0x0009e20000100800 */
[----:B------:R-:W-:Y:S02]  /*22030*/  IMAD R21, R3, 0x2, R20 ;  /* 0x0000000203157824 */ /* 0x000fe400078e0214 */
[----:B----4-:R-:W-:Y:S01]  /*22040*/  IMAD.MOV.U32 R0, RZ, RZ, R29 ;  /* 0x000000ffff007224 */ /* 0x010fe200078e001d */
[----:B------:R0:W-:Y:S04]  /*22050*/  STL [R1+0x15f8], R28 ;  /* 0x0015f81c01007387 */ /* 0x0001e80000100800 */
[----:B0-----:R-:W4:Y:S04]  /*22060*/  LDL.LU.64 R28, [R1+0x1640] ;  /* 0x00164000011c7983 */ /* 0x001f280000300a00 */
[----:B------:R0:W-:Y:S04]  /*22070*/  STL [R1+0x15f4], R0 ;  /* 0x0015f40001007387 */ /* 0x0001e80000100800 */
[----:B------:R-:W-:Y:S01]  /*22080*/  STL.64 [R1+0x1f30], R20 ;  /* 0x001f301401007387 */ /* 0x000fe20000100a00 */
[----:B0-----:R-:W-:-:S03]  /*22090*/  IMAD.MOV.U32 R0, RZ, RZ, R13 ;  /* 0x000000ffff007224 */ /* 0x001fc600078e000d */
[----:B------:R0:W-:Y:S04]  /*220a0*/  STL [R1+0x1600], R12 ;  /* 0x0016000c01007387 */ /* 0x0001e80000100800 */
[----:B------:R-:W-:Y:S04]  /*220b0*/  STL [R1+0x1608], R10 ;  /* 0x0016080a01007387 */ /* 0x000fe80000100800 */
[----:B------:R1:W-:Y:S04]  /*220c0*/  STL [R1+0x15fc], R0 ;  /* 0x0015fc0001007387 */ /* 0x0003e80000100800 */
[----:B0-----:R-:W4:Y:S01]  /*220d0*/  LDL.LU.64 R12, [R1+0x1648] ;  /* 0x00164800010c7983 */ /* 0x001f220000300a00 */
[----:B-1----:R-:W-:-:S03]  /*220e0*/  IMAD.MOV.U32 R0, RZ, RZ, R11 ;  /* 0x000000ffff007224 */ /* 0x002fc600078e000b */
[----:B------:R-:W4:Y:S04]  /*220f0*/  LDL.LU.64 R10, [R1+0x1650] ;  /* 0x00165000010a7983 */ /* 0x000f280000300a00 */
[----:B------:R3:W-:Y:S01]  /*22100*/  STL [R1+0x1604], R0 ;  /* 0x0016040001007387 */ /* 0x0007e20000100800 */
[----:B------:R-:W-:Y:S02]  /*22110*/  IMAD R22, R3, 0x2, R21 ;  /* 0x0000000203167824 */ /* 0x000fe400078e0215 */
[----:B---3--:R-:W-:Y:S01]  /*22120*/  IMAD.MOV.U32 R0, RZ, RZ, R25 ;  /* 0x000000ffff007224 */ /* 0x008fe200078e0019 */
[----:B------:R-:W-:Y:S04]  /*22130*/  STL [R1+0x1610], R24 ;  /* 0x0016101801007387 */ /* 0x000fe80000100800 */
[----:B------:R-:W3:Y:S04]  /*22140*/  LDL.LU.64 R18, [R1+0x1a0] ;  /* 0x0001a00001127983 */ /* 0x000ee80000300a00 */
[----:B------:R0:W-:Y:S02]  /*22150*/  STL [R1+0x160c], R0 ;  /* 0x00160c0001007387 */ /* 0x0001e40000100800 */
[----:B0-----:R-:W-:-:S02]  /*22160*/  IMAD.MOV.U32 R0, RZ, RZ, R15 ;  /* 0x000000ffff007224 */ /* 0x001fc400078e000f */
[----:B------:R-:W-:Y:S04]  /*22170*/  STL [R1+0x1618], R14 ;  /* 0x0016180e01007387 */ /* 0x000fe80000100800 */
[----:B------:R-:W3:Y:S04]  /*22180*/  LDL.LU.64 R20, [R1+0x1660] ;  /* 0x0016600001147983 */ /* 0x000ee80000300a00 */
[----:B------:R2:W-:Y:S02]  /*22190*/  STL [R1+0x1614], R0 ;  /* 0x0016140001007387 */ /* 0x0005e40000100800 */
[----:B--2---:R-:W-:-:S02]  /*221a0*/  IMAD.MOV.U32 R0, RZ, RZ, R7 ;  /* 0x000000ffff007224 */ /* 0x004fc400078e0007 */
[----:B------:R0:W-:Y:S04]  /*221b0*/  STL [R1+0x1620], R6 ;  /* 0x0016200601007387 */ /* 0x0001e80000100800 */
[----:B------:R-:W2:Y:S04]  /*221c0*/  LDL.LU.64 R16, [R1+0x1668] ;  /* 0x0016680001107983 */ /* 0x000ea80000300a00 */
[----:B------:R-:W-:Y:S04]  /*221d0*/  STL [R1+0x1628], R26 ;  /* 0x0016281a01007387 */ /* 0x000fe80000100800 */
[----:B------:R1:W-:Y:S04]  /*221e0*/  STL [R1+0x161c], R0 ;  /* 0x00161c0001007387 */ /* 0x0003e80000100800 */
[----:B0-----:R-:W2:Y:S01]  /*221f0*/  LDL.LU.64 R6, [R1+0x1670] ;  /* 0x0016700001067983 */ /* 0x001ea20000300a00 */
[----:B-1----:R-:W-:-:S05]  /*22200*/  IMAD.MOV.U32 R0, RZ, RZ, R27 ;  /* 0x000000ffff007224 */ /* 0x002fca00078e001b */
[----:B------:R5:W-:Y:S02]  /*22210*/  STL [R1+0x1624], R0 ;  /* 0x0016240001007387 */ /* 0x000be40000100800 */
[----:B-----5:R-:W-:Y:S02]  /*22220*/  IMAD.MOV.U32 R0, RZ, RZ, R9 ;  /* 0x000000ffff007224 */ /* 0x020fe400078e0009 */
[----:B------:R0:W-:Y:S04]  /*22230*/  STL [R1+0x1630], R8 ;  /* 0x0016300801007387 */ /* 0x0001e80000100800 */
[----:B------:R-:W5:Y:S04]  /*22240*/  LDL.LU.64 R14, [R1+0x198] ;  /* 0x00019800010e7983 */ /* 0x000f680000300a00 */
[----:B------:R1:W-:Y:S04]  /*22250*/  STL [R1+0x162c], R0 ;  /* 0x00162c0001007387 */ /* 0x0003e80000100800 */
[----:B------:R4:W-:Y:S04]  /*22260*/  STL [R1+0x1638], R4 ;  /* 0x0016380401007387 */ /* 0x0009e80000100800 */
[----:B0-----:R-:W5:Y:S01]  /*22270*/  LDL.LU.64 R8, [R1+0x1680] ;  /* 0x0016800001087983 */ /* 0x001f620000300a00 */
[----:B-1----:R-:W-:-:S03]  /*22280*/  IMAD.MOV.U32 R0, RZ, RZ, R5 ;  /* 0x000000ffff007224 */ /* 0x002fc600078e0005 */
[----:B----4-:R-:W-:Y:S04]  /*22290*/  STL [R1+0x1640], R28 ;  /* 0x0016401c01007387 */ /* 0x010fe80000100800 */
[----:B------:R0:W-:Y:S04]  /*222a0*/  STL [R1+0x1634], R0 ;  /* 0x0016340001007387 */ /* 0x0001e80000100800 */
[----:B------:R-:W4:Y:S04]  /*222b0*/  LDL R2, [R1+0x1cd8] ;  /* 0x001cd80001027983 */ /* 0x000f280000100800 */
[----:B------:R-:W4:Y:S01]  /*222c0*/  LDL.LU.64 R4, [R1+0x1688] ;  /* 0x0016880001047983 */ /* 0x000f220000300a00 */
[----:B0-----:R-:W-:-:S05]  /*222d0*/  IMAD.MOV.U32 R0, RZ, RZ, R29 ;  /* 0x000000ffff007224 */ /* 0x001fca00078e001d */
[----:B------:R0:W-:Y:S02]  /*222e0*/  STL [R1+0x163c], R0 ;  /* 0x00163c0001007387 */ /* 0x0001e40000100800 */
[----:B0-----:R-:W-:Y:S02]  /*222f0*/  IMAD.MOV.U32 R0, RZ, RZ, R13 ;  /* 0x000000ffff007224 */ /* 0x001fe400078e000d */
[----:B------:R0:W-:Y:S04]  /*22300*/  STL [R1+0x1648], R12 ;  /* 0x0016480c01007387 */ /* 0x0001e80000100800 */
[----:B0-----:R-:W4:Y:S04]  /*22310*/  LDL.LU.64 R12, [R1+0x1690] ;  /* 0x00169000010c7983 */ /* 0x001f280000300a00 */
[----:B------:R0:W-:Y:S04]  /*22320*/  STL [R1+0x1644], R0 ;  /* 0x0016440001007387 */ /* 0x0001e80000100800 */
[----:B------:R1:W-:Y:S01]  /*22330*/  STL [R1+0x1650], R10 ;  /* 0x0016500a01007387 */ /* 0x0003e20000100800 */
[----:B0-----:R-:W-:-:S03]  /*22340*/  IMAD.MOV.U32 R0, RZ, RZ, R11 ;  /* 0x000000ffff007224 */ /* 0x001fc600078e000b */
[----:B-1----:R-:W4:Y:S01]  /*22350*/  LDL.LU.64 R10, [R1+0x190] ;  /* 0x00019000010a7983 */ /* 0x002f220000300a00 */
[----:B------:R-:W-:-:S04]  /*22360*/  IMAD R23, R3, 0x2, R22 ;  /* 0x0000000203177824 */ /* 0x000fc800078e0216 */
[----:B------:R-:W-:-:S04]  /*22370*/  IMAD R24, R3, 0x2, R23 ;  /* 0x0000000203187824 */ /* 0x000fc800078e0217 */
[----:B------:R-:W-:-:S04]  /*22380*/  IMAD R25, R3, 0x2, R24 ;  /* 0x0000000203197824 */ /* 0x000fc800078e0218 */
[----:B------:R-:W-:-:S04]  /*22390*/  IMAD R26, R3, 0x2, R25 ;  /* 0x00000002031a7824 */ /* 0x000fc800078e0219 */
[C---:B------:R-:W-:Y:S01]  /*223a0*/  IMAD R27, R3.reuse, 0x2, R26 ;  /* 0x00000002031b7824 */ /* 0x040fe200078e021a */
[----:B------:R0:W-:Y:S03]  /*223b0*/  STL [R1+0x164c], R0 ;  /* 0x00164c0001007387 */ /* 0x0001e60000100800 */
[----:B------:R-:W-:-:S04]  /*223c0*/  IMAD R28, R3, 0x2, R27 ;  /* 0x00000002031c7824 */ /* 0x000fc800078e021b */
[----:B------:R-:W-:-:S04]  /*223d0*/  IMAD R29, R3, 0x2, R28 ;  /* 0x00000002031d7824 */ /* 0x000fc800078e021c */
[----:B0-----:R-:W-:Y:S01]  /*223e0*/  IMAD R0, R3, 0x2, R29 ;  /* 0x0000000203007824 */ /* 0x001fe200078e021d */
[----:B---3--:R0:W-:Y:S02]  /*223f0*/  STL [R1+0x1658], R18 ;  /* 0x0016581201007387 */ /* 0x0081e40000100800 */
[----:B0-----:R-:W-:-:S05]  /*22400*/  IMAD.MOV.U32 R18, RZ, RZ, R19 ;  /* 0x000000ffff127224 */ /* 0x001fca00078e0013 */
[----:B------:R0:W-:Y:S01]  /*22410*/  STL [R1+0x1654], R18 ;  /* 0x0016541201007387 */ /* 0x0001e20000100800 */
[----:B------:R-:W-:-:S03]  /*22420*/  IMAD.MOV.U32 R3, RZ, RZ, R21 ;  /* 0x000000ffff037224 */ /* 0x000fc600078e0015 */
[----:B------:R1:W-:Y:S04]  /*22430*/  STL [R1+0x1660], R20 ;  /* 0x0016601401007387 */ /* 0x0003e80000100800 */
[----:B0-----:R-:W3:Y:S04]  /*22440*/  LDL.LU.64 R18, [R1+0x16a0] ;  /* 0x0016a00001127983 */ /* 0x001ee80000300a00 */
[----:B-1----:R-:W3:Y:S04]  /*22450*/  LDL.LU.64 R20, [R1+0x1f30] ;  /* 0x001f300001147983 */ /* 0x002ee80000300a00 */
[----:B------:R0:W-:Y:S04]  /*22460*/  STL [R1+0x165c], R3 ;  /* 0x00165c0301007387 */ /* 0x0001e80000100800 */
[----:B--2---:R-:W-:Y:S04]  /*22470*/  STL [R1+0x1668], R16 ;  /* 0x0016681001007387 */ /* 0x004fe80000100800 */
[----:B------:R1:W-:Y:S01]  /*22480*/  STL [R1+0x1664], R17 ;  /* 0x0016641101007387 */ /* 0x0003e20000100800 */
[----:B0-----:R-:W-:-:S04]  /*22490*/  IMAD.MOV R3, RZ, RZ, -c[0x0][0x188] ;  /* 0x80006200ff037624 */ /* 0x001fc800078e02ff */
[C---:B------:R-:W-:Y:S01]  /*224a0*/  IMAD R0, R3.reuse, 0x2, R0 ;  /* 0x0000000203007824 */ /* 0x040fe200078e0200 */
[----:B-1----:R-:W2:Y:S03]  /*224b0*/  LDL.LU.64 R16, [R1+0x16a8] ;  /* 0x0016a80001107983 */ /* 0x002ea60000300a00 */
[C---:B------:R-:W-:Y:S01]  /*224c0*/  IMAD R0, R3.reuse, 0x2, R0 ;  /* 0x0000000203007824 */ /* 0x040fe200078e0200 */
[----:B------:R-:W-:Y:S04]  /*224d0*/  STL [R1+0x1670], R6 ;  /* 0x0016700601007387 */ /* 0x000fe80000100800 */
[----:B------:R0:W-:Y:S04]  /*224e0*/  STL [R1+0x166c], R7 ;  /* 0x00166c0701007387 */ /* 0x0001e80000100800 */
[----:B0-----:R-:W2:Y:S04]  /*224f0*/  LDL.LU.64 R6, [R1+0x16b0] ;  /* 0x0016b00001067983 */ /* 0x001ea80000300a00 */
[----:B-----5:R-:W-:Y:S04]  /*22500*/  STL [R1+0x1678], R14 ;  /* 0x0016780e01007387 */ /* 0x020fe80000100800 */
[----:B------:R0:W-:Y:S04]  /*22510*/  STL [R1+0x8], R0 ;  /* 0x0000080001007387 */ /* 0x0001e80000100800 */
[----:B------:R1:W-:Y:S01]  /*22520*/  STL [R1+0x1674], R15 ;  /* 0x0016740f01007387 */ /* 0x0003e20000100800 */
[----:B0-----:R-:W-:-:S03]  /*22530*/  IMAD R0, R3, 0x2, R0 ;  /* 0x0000000203007824 */ /* 0x001fc600078e0200 */
[----:B-1----:R-:W5:Y:S04]  /*22540*/  LDL.LU.64 R14, [R1+0x188] ;  /* 0x00018800010e7983 */ /* 0x002f680000300a00 */
[----:B------:R0:W-:Y:S02]  /*22550*/  STL [R1+0x1680], R8 ;  /* 0x0016800801007387 */ /* 0x0001e40000100800 */
[----:B0-----:R-:W-:-:S05]  /*22560*/  IMAD.MOV.U32 R8, RZ, RZ, R9 ;  /* 0x000000ffff087224 */ /* 0x001fca00078e0009 */
[----:B------:R0:W-:Y:S01]  /*22570*/  STL [R1+0x167c], R8 ;  /* 0x00167c0801007387 */ /* 0x0001e20000100800 */
[----:B----4-:R-:W-:-:S03]  /*22580*/  ISETP.GE.AND P1, PT, R2, RZ, PT ;  /* 0x000000ff0200720c */ /* 0x010fc60003f26270 */
[----:B------:R-:W-:Y:S01]  /*22590*/  STL [R1+0x1688], R4 ;  /* 0x0016880401007387 */ /* 0x000fe20000100800 */
[----:B------:R-:W-:-:S03]  /*225a0*/  IMAD.MOV.U32 R2, RZ, RZ, R5 ;  /* 0x000000ffff027224 */ /* 0x000fc600078e0005 */
[----:B------:R1:W-:Y:S04]  /*225b0*/  STL [R1+0xc], R0 ;  /* 0x00000c0001007387 */ /* 0x0003e80000100800 */
[----:B0-----:R-:W4:Y:S01]  /*225c0*/  LDL.LU.64 R8, [R1+0x16c0] ;  /* 0x0016c00001087983 */ /* 0x001f220000300a00 */
[----:B-1----:R-:W-:-:S03]  /*225d0*/  IMAD R0, R3, 0x2, R0 ;  /* 0x0000000203007824 */ /* 0x002fc600078e0200 */
[----:B------:R0:W-:Y:S04]  /*225e0*/  STL [R1+0x1684], R2 ;  /* 0x0016840201007387 */ /* 0x0001e80000100800 */
[----:B------:R-:W-:Y:S01]  /*225f0*/  STL [R1+0x1690], R12 ;  /* 0x0016900c01007387 */ /* 0x000fe20000100800 */
[----:B0-----:R-:W-:-:S03]  /*22600*/  IMAD.MOV.U32 R2, RZ, RZ, R13 ;  /* 0x000000ffff027224 */ /* 0x001fc600078e000d */
[----:B------:R0:W-:Y:S04]  /*22610*/  STL [R1+0x10], R0 ;  /* 0x0000100001007387 */ /* 0x0001e80000100800 */
[----:B------:R-:W4:Y:S01]  /*22620*/  LDL.LU.64 R4, [R1+0x16c8] ;  /* 0x0016c80001047983 */ /* 0x000f220000300a00 */
[----:B0-----:R-:W-:-:S03]  /*22630*/  IMAD R0, R3, 0x2, R0 ;  /* 0x0000000203007824 */ /* 0x001fc600078e0200 */
[----:B------:R0:W-:Y:S04]  /*22640*/  STL [R1+0x1698], R10 ;  /* 0x0016980a01007387 */ /* 0x0001e80000100800 */
[----:B------:R1:W-:Y:S04]  /*22650*/  STL [R1+0x168c], R2 ;  /* 0x00168c0201007387 */ /* 0x0003e80000100800 */
[----:B------:R1:W-:Y:S01]  /*22660*/  STL [R1+0x14], R0 ;  /* 0x0000140001007387 */ /* 0x0003e20000100800 */
[----:B0-----:R-:W-:Y:S02]  /*22670*/  IMAD.MOV.U32 R10, RZ, RZ, R11 ;  /* 0x000000ffff0a7224 */ /* 0x001fe400078e000b */
[----:B-1----:R-:W-:-:S03]  /*22680*/  IMAD R2, R3, 0x2, R0 ;  /* 0x0000000203027824 */ /* 0x002fc600078e0200 */
[----:B------:R3:W-:Y:S04]  /*22690*/  STL [R1+0x1694], R10 ;  /* 0x0016940a01007387 */ /* 0x0007e80000100800 */
[----:B------:R-:W4:Y:S04]  /*226a0*/  LDL.LU R0, [R1+0x800] ;  /* 0x0008000001007983 */ /* 0x000f280000300800 */
[----:B------:R-:W4:Y:S01]  /*226b0*/  LDL.LU R11, [R1+0x48] ;  /* 0x00004800010b7983 */ /* 0x000f220000300800 */
[----:B------:R-:W-:Y:S01]  /*226c0*/  ISETP.NE.AND P0, PT, RZ, c[0x0][0x178], PT ;  /* 0x00005e00ff007a0c */ /* 0x000fe20003f05270 */
[----:B---3--:R-:W-:-:S02]  /*226d0*/  IMAD.MOV.U32 R10, RZ, RZ, R19 ;  /* 0x000000ffff0a7224 */ /* 0x008fc400078e0013 */
[----:B------:R0:W-:Y:S04]  /*226e0*/  STL [R1+0x16a0], R18 ;  /* 0x0016a01201007387 */ /* 0x0001e80000100800 */
[----:B------:R1:W-:Y:S04]  /*226f0*/  STL [R1+0x18], R2 ;  /* 0x0000180201007387 */ /* 0x0003e80000100800 */
[----:B------:R-:W3:Y:S04]  /*22700*/  LDL.LU R12, [R1+0x50] ;  /* 0x00005000010c7983 */ /* 0x000ee80000300800 */
[----:B0-----:R-:W3:Y:S01]  /*22710*/  LDL.LU.64 R18, [R1+0x1f28] ;  /* 0x001f280001127983 */ /* 0x001ee20000300a00 */
[----:B-1----:R-:W-:-:S03]  /*22720*/  IMAD R2, R3, 0x2, R2 ;  /* 0x0000000203027824 */ /* 0x002fc600078e0202 */
[----:B------:R2:W-:Y:S02]  /*22730*/  STL [R1+0x169c], R10 ;  /* 0x00169c0a01007387 */ /* 0x0005e40000100800 */
[----:B--2---:R-:W-:Y:S02]  /*22740*/  IMAD.MOV.U32 R10, RZ, RZ, R17 ;  /* 0x000000ffff0a7224 */ /* 0x004fe400078e0011 */
[----:B------:R0:W-:Y:S04]  /*22750*/  STL [R1+0x16a8], R16 ;  /* 0x0016a81001007387 */ /* 0x0001e80000100800 */
[----:B0-----:R-:W2:Y:S04]  /*22760*/  LDL.LU.64 R16, [R1+0x1f20] ;  /* 0x001f200001107983 */ /* 0x001ea80000300a00 */
[----:B------:R0:W-:Y:S04]  /*22770*/  STL [R1+0x1c], R2 ;  /* 0x00001c0201007387 */ /* 0x0001e80000100800 */
[----:B------:R-:W-:Y:S04]  /*22780*/  STL [R1+0x16a4], R10 ;  /* 0x0016a40a01007387 */ /* 0x000fe80000100800 */
[----:B------:R1:W-:Y:S01]  /*22790*/  STL [R1+0x16b0], R6 ;  /* 0x0016b00601007387 */ /* 0x0003e20000100800 */
[----:B0-----:R-:W-:-:S05]  /*227a0*/  IMAD R2, R3, 0x2, R2 ;  /* 0x0000000203027824 */ /* 0x001fca00078e0202 */
[----:B------:R-:W-:Y:S01]  /*227b0*/  STL [R1+0x20], R2 ;  /* 0x0000200201007387 */ /* 0x000fe20000100800 */
[----:B-1----:R-:W-:-:S05]  /*227c0*/  IMAD.MOV.U32 R6, RZ, RZ, R7 ;  /* 0x000000ffff067224 */ /* 0x002fca00078e0007 */
[----:B------:R0:W-:Y:S04]  /*227d0*/  STL [R1+0x16ac], R6 ;  /* 0x0016ac0601007387 */ /* 0x0001e80000100800 */
[----:B0-----:R-:W0:Y:S01]  /*227e0*/  S2R R6, SR_TID.X ;  /* 0x0000000000067919 */ /* 0x001e220000002100 */
[----:B------:R-:W-:Y:S02]  /*227f0*/  IMAD R2, R3, 0x2, R2 ;  /* 0x0000000203027824 */ /* 0x000fe400078e0202 */
[----:B-----5:R-:W-:Y:S01]  /*22800*/  IMAD.MOV.U32 R7, RZ, RZ, R15 ;  /* 0x000000ffff077224 */ /* 0x020fe200078e000f */
[----:B------:R1:W-:Y:S04]  /*22810*/  STL [R1+0x16b8], R14 ;  /* 0x0016b80e01007387 */ /* 0x0003e80000100800 */
[----:B-1----:R-:W5:Y:S04]  /*22820*/  LDL.LU.64 R14, [R1+0x1f18] ;  /* 0x001f1800010e7983 */ /* 0x002f680000300a00 */
[----:B------:R1:W-:Y:S01]  /*22830*/  STL [R1+0x28], R2 ;  /* 0x0000280201007387 */ /* 0x0003e20000100800 */
[----:B0-----:R-:W-:-:S03]  /*22840*/  SHF.R.U32.HI R6, RZ, 0x6, R6 ;  /* 0x00000006ff067819 */ /* 0x001fc60000011606 */
[----:B------:R0:W-:Y:S01]  /*22850*/  STL [R1+0x16b4], R7 ;  /* 0x0016b40701007387 */ /* 0x0001e20000100800 */
[----:B-1----:R-:W-:Y:S01]  /*22860*/  IMAD R2, R3, 0x2, R2 ;  /* 0x0000000203027824 */ /* 0x002fe200078e0202 */
[----:B------:R-:W-:-:S05]  /*22870*/  SGXT.U32 R6, R6, 0x1 ;  /* 0x000000010606781a */ /* 0x000fca0000000000 */
[----:B0-----:R-:W-:Y:S02]  /*22880*/  IMAD R7, R6, c[0x0][0x188], RZ ;  /* 0x0000620006077a24 */ /* 0x001fe400078e02ff */
[----:B----4-:R-:W-:Y:S01]  /*22890*/  IMAD.MOV.U32 R10, RZ, RZ, R9 ;  /* 0x000000ffff0a7224 */ /* 0x010fe200078e0009 */
[----:B------:R0:W-:Y:S04]  /*228a0*/  STL [R1+0x16c0], R8 ;  /* 0x0016c00801007387 */ /* 0x0001e80000100800 */
[----:B0-----:R-:W4:Y:S04]  /*228b0*/  LDL.LU.64 R8, [R1+0x1f10] ;  /* 0x001f100001087983 */ /* 0x001f280000300a00 */
[----:B------:R-:W-:Y:S04]  /*228c0*/  STL [R1+0x24], R2 ;  /* 0x0000240201007387 */ /* 0x000fe80000100800 */
[----:B------:R0:W-:Y:S01]  /*228d0*/  STL [R1+0x16bc], R10 ;  /* 0x0016bc0a01007387 */ /* 0x0001e20000100800 */
[----:B------:R-:W-:-:S02]  /*228e0*/  IMAD.MOV.U32 R13, RZ, RZ, R5 ;  /* 0x000000ffff0d7224 */ /* 0x000fc400078e0005 */
[----:B0-----:R-:W-:Y:S01]  /*228f0*/  IMAD R10, R3, 0x2, R2 ;  /* 0x00000002030a7824 */ /* 0x001fe200078e0202 */
[----:B------:R0:W-:Y:S04]  /*22900*/  STL [R1+0x16c8], R4 ;  /* 0x0016c80401007387 */ /* 0x0001e80000100800 */
[----:B0-----:R-:W2:Y:S04]  /*22910*/  LDL.LU.64 R4, [R1+0x1f08] ;  /* 0x001f080001047983 */ /* 0x001ea80000300a00 */
[----:B------:R-:W-:Y:S01]  /*22920*/  STL [R1+0x2c], R10 ;  /* 0x00002c0a01007387 */ /* 0x000fe20000100800 */
[----:B------:R-:W-:Y:S01]  /*22930*/  @!P1 IMAD.MOV R0, RZ, RZ, -R0 ;  /* 0x000000ffff009224 */ /* 0x000fe200078e0a00 */
[----:B------:R-:W-:-:S05]  /*22940*/  @!P0 LOP3.LUT R0, RZ, c[0x0][0x178], RZ, 0x33, !PT ;  /* 0x00005e00ff008a12 */ /* 0x000fca00078e33ff */
[----:B------:R-:W-:Y:S01]  /*22950*/  IMAD R0, R0, c[0x0][0x184], RZ ;  /* 0x0000610000007a24 */ /* 0x000fe200078e02ff */
[----:B------:R0:W-:Y:S04]  /*22960*/  STL [R1+0x16c4], R13 ;  /* 0x0016c40d01007387 */ /* 0x0001e80000100800 */
[----:B------:R-:W-:Y:S01]  /*22970*/  LEA R2, P0, R0, c[0x0][0x160], 0x1 ;  /* 0x0000580000027a11 */ /* 0x000fe200078008ff */
[----:B0-----:R-:W-:-:S03]  /*22980*/  IMAD R13, R3, 0x2, R10 ;  /* 0x00000002030d7824 */ /* 0x001fc600078e020a */
[----:B------:R-:W-:-:S05]  /*22990*/  LEA R10, P5, R7, R2, 0x1 ;  /* 0x00000002070a7211 */ /* 0x000fca00078a08ff */
[----:B------:R0:W-:Y:S02]  /*229a0*/  STL [R1+0x1ab4], R10 ;  /* 0x001ab40a01007387 */ /* 0x0001e40000100800 */
[----:B0-----:R-:W-:-:S05]  /*229b0*/  LOP3.LUT R10, R6, 0xfe, RZ, 0xfc, !PT ;  /* 0x000000fe060a7812 */ /* 0x001fca00078efcff */
[----:B------:R-:W-:-:S04]  /*229c0*/  IMAD R10, R10, c[0x0][0x188], RZ ;  /* 0x000062000a0a7a24 */ /* 0x000fc800078e02ff */
[----:B------:R-:W-:-:S04]  /*229d0*/  IMAD R10, R3, 0x2, R10 ;  /* 0x00000002030a7824 */ /* 0x000fc800078e020a */
[----:B------:R-:W-:Y:S02]  /*229e0*/  IMAD R10, R3, 0x2, R10 ;  /* 0x00000002030a7824 */ /* 0x000fe400078e020a */
[----:B------:R-:W0:Y:S02]  /*229f0*/  S2R R3, SR_TID.X ;  /* 0x0000000000037919 */ /* 0x000e240000002100 */
[----:B0-----:R-:W-:-:S04]  /*22a00*/  SHF.R.U32.HI R3, RZ, 0x6, R3 ;  /* 0x00000006ff037819 */ /* 0x001fc80000011603 */
[----:B------:R-:W-:-:S04]  /*22a10*/  SGXT.U32 R3, R3, 0x1 ;  /* 0x000000010303781a */ /* 0x000fc80000000000 */
[----:B------:R-:W-:-:S05]  /*22a20*/  LOP3.LUT R3, R3, 0xfe, RZ, 0xfc, !PT ;  /* 0x000000fe03037812 */ /* 0x000fca00078efcff */
[----:B------:R-:W-:Y:S01]  /*22a30*/  IMAD R3, R3, c[0x0][0x188], RZ ;  /* 0x0000620003037a24 */ /* 0x000fe200078e02ff */
[----:B------:R-:W-:Y:S04]  /*22a40*/  STL [R1+0x30], R13 ;  /* 0x0000300d01007387 */ /* 0x000fe80000100800 */
[----:B------:R-:W-:-:S05]  /*22a50*/  LEA R3, P6, R3, R2, 0x1 ;  /* 0x0000000203037211 */ /* 0x000fca00078c08ff */
[----:B------:R0:W-:Y:S02]  /*22a60*/  STL [R1+0x16d0], R3 ;  /* 0x0016d00301007387 */ /* 0x0001e40000100800 */
[----:B0-----:R-:W-:-:S04]  /*22a70*/  IMAD.MOV R3, RZ, RZ, -c[0x0][0x188] ;  /* 0x80006200ff037624 */ /* 0x001fc800078e02ff */
[----:B------:R-:W-:Y:S02]  /*22a80*/  IMAD R13, R3, 0x2, R13 ;  /* 0x00000002030d7824 */ /* 0x000fe400078e020d */
[----:B------:R-:W2:Y:S01]  /*22a90*/  LDL R3, [R1+0x4c] ;  /* 0x00004c0001037983 */ /* 0x000ea20000100800 */
[----:B------:R-:W-:Y:S02]  /*22aa0*/  LEA.HI.X.SX32 R0, R0, c[0x0][0x164], 0x1, P0 ;  /* 0x0000590000007a11 */ /* 0x000fe400000f0eff */
[----:B--2---:R-:W-:-:S05]  /*22ab0*/  LEA R3, P0, R3, R2, 0x1 ;  /* 0x0000000203037211 */ /* 0x004fca00078008ff */
[----:B------:R0:W-:Y:S02]  /*22ac0*/  STL [R1+0x16d8], R3 ;  /* 0x0016d80301007387 */ /* 0x0001e40000100800 */
[----:B0-----:R-:W-:-:S05]  /*22ad0*/  LEA R3, P1, R10, R2, 0x1 ;  /* 0x000000020a037211 */ /* 0x001fca00078208ff */
[----:B------:R0:W-:Y:S02]  /*22ae0*/  STL [R1+0x16e0], R3 ;  /* 0x0016e00301007387 */ /* 0x0001e40000100800 */
[----:B0-----:R-:W-:-:S05]  /*22af0*/  LEA R3, P2, R11, R2, 0x1 ;  /* 0x000000020b037211 */ /* 0x001fca00078408ff */
[----:B------:R0:W-:Y:S04]  /*22b00*/  STL [R1+0x16e8], R3 ;  /* 0x0016e80301007387 */ /* 0x0001e80000100800 */
[----:B------:R1:W-:Y:S01]  /*22b10*/  STL [R1+0x34], R13 ;  /* 0x0000340d01007387 */ /* 0x0003e20000100800 */
[----:B0-----:R-:W-:-:S04]  /*22b20*/  IMAD.MOV R3, RZ, RZ, -c[0x0][0x188] ;  /* 0x80006200ff037624 */ /* 0x001fc800078e02ff */
[----:B-1----:R-:W-:Y:S01]  /*22b30*/  IMAD R13, R3, 0x2, R13 ;  /* 0x00000002030d7824 */ /* 0x002fe200078e020d */
[----:B---3--:R-:W-:-:S05]  /*22b40*/  LEA R3, P3, R12, R2, 0x1 ;  /* 0x000000020c037211 */ /* 0x008fca00078608ff */
[----:B------:R0:W-:Y:S02]  /*22b50*/  STL [R1+0x16f0], R3 ;  /* 0x0016f00301007387 */ /* 0x0001e40000100800 */
[----:B0-----:R-:W-:-:S05]  /*22b60*/  LEA R3, P4, R4, R2, 0x1 ;  /* 0x0000000204037211 */ /* 0x001fca00078808ff */
[----:B------:R0:W-:Y:S02]  /*22b70*/  STL [R1+0x16f8], R3 ;  /* 0x0016f80301007387 */ /* 0x0001e40000100800 */
[----:B0-----:R-:W-:Y:S02]  /*22b80*/  LEA.HI.X.SX32 R3, R7, R0, 0x1, P5 ;  /* 0x0000000007037211 */ /* 0x001fe400028f0eff */
[----:B------:R-:W2:Y:S04]  /*22b90*/  LDL.LU R7, [R1+0x1f04] ;  /* 0x001f040001077983 */ /* 0x000ea80000300800 */
[----:B------:R0:W-:Y:S04]  /*22ba0*/  STL [R1+0x1ab0], R3 ;  /* 0x001ab00301007387 */ /* 0x0001e80000100800 */
[----:B------:R1:W-:Y:S01]  /*22bb0*/  STL [R1+0x38], R13 ;  /* 0x0000380d01007387 */ /* 0x0003e20000100800 */
[----:B0-----:R-:W-:-:S04]  /*22bc0*/  IMAD.MOV R3, RZ, RZ, -c[0x0][0x188] ;  /* 0x80006200ff037624 */ /* 0x001fc800078e02ff */
[----:B-1----:R-:W-:Y:S01]  /*22bd0*/  IMAD R13, R3, 0x2, R13 ;  /* 0x00000002030d7824 */ /* 0x002fe200078e020d */
[----:B------:R-:W-:Y:S02]  /*22be0*/  LOP3.LUT R3, R6, 0xfe, RZ, 0xfc, !PT ;  /* 0x000000fe06037812 */ /* 0x000fe400078efcff */
[----:B------:R-:W-:-:S05]  /*22bf0*/  LEA R6, P5, R5, R2, 0x1 ;  /* 0x0000000205067211 */ /* 0x000fca00078a08ff */
[----:B------:R0:W-:Y:S04]  /*22c00*/  STL [R1+0x1700], R6 ;  /* 0x0017000601007387 */ /* 0x0001e80000100800 */
[----:B0-----:R-:W3:Y:S01]  /*22c10*/  LDL.LU R6, [R1+0x1f00] ;  /* 0x001f000001067983 */ /* 0x001ee20000300800 */
[----:B------:R-:W-:-:S05]  /*22c20*/  IMAD R3, R3, c[0x0][0x188], RZ ;  /* 0x0000620003037a24 */ /* 0x000fca00078e02ff */
[----:B------:R-:W-:-:S05]  /*22c30*/  LEA.HI.X.SX32 R3, R3, R0, 0x1, P6 ;  /* 0x0000000003037211 */ /* 0x000fca00030f0eff */
[----:B------:R3:W-:Y:S02]  /*22c40*/  STL [R1+0x16cc], R3 ;  /* 0x0016cc0301007387 */ /* 0x0007e40000100800 */
[----:B---3--:R-:W-:-:S05]  /*22c50*/  LEA R3, P6, R6, R2, 0x1 ;  /* 0x0000000206037211 */ /* 0x008fca00078c08ff */
[----:B------:R0:W-:Y:S04]  /*22c60*/  STL [R1+0x1708], R3 ;  /* 0x0017080301007387 */ /* 0x0001e80000100800 */
[----:B------:R1:W-:Y:S01]  /*22c70*/  STL [R1+0x3c], R13 ;  /* 0x00003c0d01007387 */ /* 0x0003e20000100800 */
[----:B0-----:R-:W-:-:S04]  /*22c80*/  IMAD.MOV R3, RZ, RZ, -c[0x0][0x188] ;  /* 0x80006200ff037624 */ /* 0x001fc800078e02ff */
[----:B-1----:R-:W-:Y:S02]  /*22c90*/  IMAD R13, R3, 0x2, R13 ;  /* 0x00000002030d7824 */ /* 0x002fe400078e020d */
[----:B------:R-:W3:Y:S02]  /*22ca0*/  LDL.LU R3, [R1+0x4c] ;  /* 0x00004c0001037983 */ /* 0x000ee40000300800 */
[----:B---3--:R-:W-:-:S05]  /*22cb0*/  LEA.HI.X.SX32 R3, R3, R0, 0x1, P0 ;  /* 0x0000000003037211 */ /* 0x008fca00000f0eff */
[----:B------:R2:W-:Y:S02]  /*22cc0*/  STL [R1+0x16d4], R3 ;  /* 0x0016d40301007387 */ /* 0x0005e40000100800 */
[----:B--2---:R-:W-:-:S05]  /*22cd0*/  LEA R3, P0, R7, R2, 0x1 ;  /* 0x0000000207037211 */ /* 0x004fca00078008ff */
[----:B------:R0:W-:Y:S02]  /*22ce0*/  STL [R1+0x1710], R3 ;  /* 0x0017100301007387 */ /* 0x0001e40000100800 */
[----:B0-----:R-:W-:Y:S02]  /*22cf0*/  LEA.HI.X.SX32 R3, R10, R0, 0x1, P1 ;  /* 0x000000000a037211 */ /* 0x001fe400008f0eff */
[----:B------:R-:W2:Y:S04]  /*22d00*/  LDL.LU R10, [R1+0x1efc] ;  /* 0x001efc00010a7983 */ /* 0x000ea80000300800 */
[----:B------:R0:W-:Y:S04]  /*22d10*/  STL [R1+0x16dc], R3 ;  /* 0x0016dc0301007387 */ /* 0x0001e80000100800 */
[----:B------:R1:W-:Y:S01]  /*22d20*/  STL [R1+0x40], R13 ;  /* 0x0000400d01007387 */ /* 0x0003e20000100800 */
[----:B0-----:R-:W-:-:S04]  /*22d30*/  IMAD.MOV R3, RZ, RZ, -c[0x0][0x188] ;  /* 0x80006200ff037624 */ /* 0x001fc800078e02ff */
[----:B-1----:R-:W-:Y:S01]  /*22d40*/  IMAD R13, R3, 0x2, R13 ;  /* 0x00000002030d7824 */ /* 0x002fe200078e020d */
[----:B----4-:R-:W-:-:S05]  /*22d50*/  LEA R3, P1, R8, R2, 0x1 ;  /* 0x0000000208037211 */ /* 0x010fca00078208ff */
[----:B------:R0:W-:Y:S02]  /*22d60*/  STL [R1+0x1718], R3 ;  /* 0x0017180301007387 */ /* 0x0001e40000100800 */
[----:B0-----:R-:W-:Y:S02]  /*22d70*/  LEA.HI.X.SX32 R3, R11, R0, 0x1, P2 ;  /* 0x000000000b037211 */ /* 0x001fe400010f0eff */
[----:B------:R-:W3:Y:S04]  /*22d80*/  LDL.LU R11, [R1+0x1ef8] ;  /* 0x001ef800010b7983 */ /* 0x000ee80000300800 */
[----:B------:R0:W-:Y:S02]  /*22d90*/  STL [R1+0x16e4], R3 ;  /* 0x0016e40301007387 */ /* 0x0001e40000100800 */
[----:B0-----:R-:W-:-:S05]  /*22da0*/  LEA R3, P2, R9, R2, 0x1 ;  /* 0x0000000209037211 */ /* 0x001fca00078408ff */
[----:B------:R0:W-:Y:S04]  /*22db0*/  STL [R1+0x1720], R3 ;  /* 0x0017200301007387 */ /* 0x0001e80000100800 */
[----:B------:R1:W-:Y:S01]  /*22dc0*/  STL [R1+0x44], R13 ;  /* 0x0000440d01007387 */ /* 0x0003e20000100800 */
[----:B0-----:R-:W-:-:S04]  /*22dd0*/  IMAD.MOV R3, RZ, RZ, -c[0x0][0x188] ;  /* 0x80006200ff037624 */ /* 0x001fc800078e02ff */
[----:B-1----:R-:W-:Y:S01]  /*22de0*/  IMAD R13, R3, 0x2, R13 ;  /* 0x00000002030d7824 */ /* 0x002fe200078e020d */
[-C--:B------:R-:W-:Y:S02]  /*22df0*/  LEA.HI.X.SX32 R3, R12, R0.reuse, 0x1, P3 ;  /* 0x000000000c037211 */ /* 0x080fe400018f0eff */
[----:B------:R-:W4:Y:S04]  /*22e00*/  LDL.LU R12, [R1+0x1ef4] ;  /* 0x001ef400010c7983 */ /* 0x000f280000300800 */
[----:B------:R2:W-:Y:S01]  /*22e10*/  STL [R1+0x16ec], R3 ;  /* 0x0016ec0301007387 */ /* 0x0005e20000100800 */
[----:B------:R-:W-:Y:S02]  /*22e20*/  LEA.HI.X.SX32 R4, R4, R0, 0x1, P4 ;  /* 0x0000000004047211 */ /* 0x000fe400020f0eff */
[----:B--2---:R-:W-:-:S05]  /*22e30*/  LEA R3, P3, R10, R2, 0x1 ;  /* 0x000000020a037211 */ /* 0x004fca00078608ff */
[----:B------:R0:W-:Y:S04]  /*22e40*/  STL [R1+0x1728], R3 ;  /* 0x0017280301007387 */ /* 0x0001e80000100800 */
[----:B------:R-:W-:Y:S01]  /*22e50*/  STL [R1+0x48], R13 ;  /* 0x0000480d01007387 */ /* 0x000fe20000100800 */
[----:B0-----:R-:W-:-:S03]  /*22e60*/  IMAD.MOV R3, RZ, RZ, -c[0x0][0x188] ;  /* 0x80006200ff037624 */ /* 0x001fc600078e02ff */
[----:B------:R0:W-:Y:S02]  /*22e70*/  STL [R1+0x16f4], R4 ;  /* 0x0016f40401007387 */ /* 0x0001e40000100800 */
[----:B0-----:R-:W-:Y:S02]  /*22e80*/  IMAD R4, R3, 0x2, R13 ;  /* 0x0000000203047824 */ /* 0x001fe400078e020d */
[----:B------:R-:W2:Y:S01]  /*22e90*/  LDL.LU R13, [R1+0x1ef0] ;  /* 0x001ef000010d7983 */ /* 0x000ea20000300800 */
[----:B------:R-:W-:Y:S02]  /*22ea0*/  LEA.HI.X.SX32 R5, R5, R0, 0x1, P5 ;  /* 0x0000000005057211 */ /* 0x000fe400028f0eff */
[----:B---3--:R-:W-:-:S05]  /*22eb0*/  LEA R3, P4, R11, R2, 0x1 ;  /* 0x000000020b037211 */ /* 0x008fca00078808ff */
[----:B------:R0:W-:Y:S04]  /*22ec0*/  STL [R1+0x1730], R3 ;  /* 0x0017300301007387 */ /* 0x0001e80000100800 */
[----:B------:R4:W-:Y:S01]  /*22ed0*/  STL [R1+0x16fc], R5 ;  /* 0x0016fc0501007387 */ /* 0x0009e20000100800 */
[----:B0-----:R-:W-:Y:S01]  /*22ee0*/  IMAD.MOV R3, RZ, RZ, -c[0x0][0x188] ;  /* 0x80006200ff037624 */ /* 0x001fe200078e02ff */
[----:B----4-:R-:W-:-:S05]  /*22ef0*/  LEA R5, P5, R12, R2, 0x1 ;  /* 0x000000020c057211 */ /* 0x010fca00078a08ff */
[----:B------:R0:W-:Y:S04]  /*22f00*/  STL [R1+0x1738], R5 ;  /* 0x0017380501007387 */ /* 0x0001e80000100800 */
[----:B------:R1:W-:Y:S01]  /*22f10*/  STL [R1+0x1ee0], R4 ;  /* 0x001ee00401007387 */ /* 0x0003e20000100800 */
[----:B0-----:R-:W-:Y:S01]  /*22f20*/  IMAD R5, R3, 0x2, R4 ;  /* 0x0000000203057824 */ /* 0x001fe200078e0204 */
[----:B-1----:R-:W-:-:S05]  /*22f30*/  LEA.HI.X.SX32 R4, R6, R0, 0x1, P6 ;  /* 0x0000000006047211 */ /* 0x002fca00030f0eff */
[----:B------:R0:W-:Y:S02]  /*22f40*/  STL [R1+0x1704], R4 ;  /* 0x0017040401007387 */ /* 0x0001e40000100800 */
[-C--:B0-----:R-:W-:Y:S02]  /*22f50*/  LEA.HI.X.SX32 R4, R7, R0.reuse, 0x1, P0 ;  /* 0x0000000007047211 */ /* 0x081fe400000f0eff */
[----:B------:R-:W-:Y:S02]  /*22f60*/  LEA.HI.X.SX32 R7, R8, R0, 0x1, P1 ;  /* 0x0000000008077211 */ /* 0x000fe400008f0eff */
[----:B--2---:R-:W-:-:S05]  /*22f70*/  LEA R6, P6, R13, R2, 0x1 ;  /* 0x000000020d067211 */ /* 0x004fca00078c08ff */
[----:B------:R0:W-:Y:S04]  /*22f80*/  STL [R1+0x1740], R6 ;  /* 0x0017400601007387 */ /* 0x0001e80000100800 */
[----:B------:R1:W-:Y:S01]  /*22f90*/  STL [R1+0x170c], R4 ;  /* 0x00170c0401007387 */ /* 0x0003e20000100800 */
[----:B0-----:R-:W-:Y:S01]  /*22fa0*/  IMAD R6, R3, 0x2, R5 ;  /* 0x0000000203067824 */ /* 0x001fe200078e0205 */
[-C--:B-----5:R-:W-:Y:S02]  /*22fb0*/  LEA R5, P0, R14, R2.reuse, 0x1 ;  /* 0x000000020e057211 */ /* 0x0a0fe400078008ff */
[----:B-1----:R-:W-:-:S03]  /*22fc0*/  LEA R4, P1, R15, R2, 0x1 ;  /* 0x000000020f047211 */ /* 0x002fc600078208ff */
[----:B------:R0:W-:Y:S04]  /*22fd0*/  STL [R1+0x1748], R5 ;  /* 0x0017480501007387 */ /* 0x0001e80000100800 */
[----:B------:R-:W-:Y:S04]  /*22fe0*/  STL [R1+0x1714], R7 ;  /* 0x0017140701007387 */ /* 0x000fe80000100800 */
[----:B------:R1:W-:Y:S04]  /*22ff0*/  STL [R1+0x1ee4], R6 ;  /* 0x001ee40601007387 */ /* 0x0003e80000100800 */
[----:B------:R2:W-:Y:S01]  /*23000*/  STL [R1+0x1750], R4 ;  /* 0x0017500401007387 */ /* 0x0005e20000100800 */
[----:B0-----:R-:W-:Y:S01]  /*23010*/  IMAD R5, R3, 0x2, R6 ;  /* 0x0000000203057824 */ /* 0x001fe200078e0206 */
[----:B-1----:R-:W-:-:S02]  /*23020*/  LEA.HI.X.SX32 R6, R10, R0, 0x1, P3 ;  /* 0x000000000a067211 */ /* 0x002fc400018f0eff */
[----:B--2---:R-:W-:Y:S02]  /*23030*/  LEA.HI.X.SX32 R4, R9, R0, 0x1, P2 ;  /* 0x0000000009047211 */ /* 0x004fe400010f0eff */
[----:B------:R-:W-:-:S03]  /*23040*/  LEA R7, P2, R16, R2, 0x1 ;  /* 0x0000000210077211 */ /* 0x000fc600078408ff */
[----:B------:R0:W-:Y:S04]  /*23050*/  STL [R1+0x171c], R4 ;  /* 0x00171c0401007387 */ /* 0x0001e80000100800 */
[----:B------:R1:W-:Y:S04]  /*23060*/  STL [R1+0x1758], R7 ;  /* 0x0017580701007387 */ /* 0x0003e80000100800 */
[----:B------:R-:W-:Y:S01]  /*23070*/  STL [R1+0x1ee8], R5 ;  /* 0x001ee80501007387 */ /* 0x000fe20000100800 */
[----:B0-----:R-:W-:-:S03]  /*23080*/  IMAD R4, R3, 0x2, R5 ;  /* 0x0000000203047824 */ /* 0x001fc600078e0205 */
[----:B------:R0:W-:Y:S01]  /*23090*/  STL [R1+0x1724], R6 ;  /* 0x0017240601007387 */ /* 0x0001e20000100800 */
[----:B-1----:R-:W-:Y:S02]  /*230a0*/  LEA R7, P3, R17, R2, 0x1 ;  /* 0x0000000211077211 */ /* 0x002fe400078608ff */
[----:B0-----:R-:W-:Y:S02]  /*230b0*/  LEA.HI.X.SX32 R6, R11, R0, 0x1, P4 ;  /* 0x000000000b067211 */ /* 0x001fe400020f0eff */
[----:B------:R-:W-:Y:S01]  /*230c0*/  LEA R5, P4, R18, R2, 0x1 ;  /* 0x0000000212057211 */ /* 0x000fe200078808ff */
[----:B------:R0:W-:Y:S04]  /*230d0*/  STL [R1+0x1760], R7 ;  /* 0x0017600701007387 */ /* 0x0001e80000100800 */
[----:B------:R1:W-:Y:S04]  /*230e0*/  STL [R1+0x172c], R6 ;  /* 0x00172c0601007387 */ /* 0x0003e80000100800 */
[----:B------:R2:W-:Y:S01]  /*230f0*/  STL [R1+0x1768], R5 ;  /* 0x0017680501007387 */ /* 0x0005e20000100800 */
[----:B0-----:R-:W-:-:S02]  /*23100*/  LEA.HI.X.SX32 R7, R12, R0, 0x1, P5 ;  /* 0x000000000c077211 */ /* 0x001fc400028f0eff */
[----:B-1----:R-:W-:Y:S01]  /*23110*/  LEA R6, P5, R19, R2, 0x1 ;  /* 0x0000000213067211 */ /* 0x002fe200078a08ff */
[----:B------:R-:W-:Y:S01]  /*23120*/  IMAD R4, R3, 0x2, R4 ;  /* 0x0000000203047824 */ /* 0x000fe200078e0204 */
[-C--:B--2---:R-:W-:Y:S01]  /*23130*/  LEA.HI.X.SX32 R5, R13, R0.reuse, 0x1, P6 ;  /* 0x000000000d057211 */ /* 0x084fe200030f0eff */
[----:B------:R-:W-:Y:S02]  /*23140*/  STL [R1+0x1734], R7 ;  /* 0x0017340701007387 */ /* 0x000fe40000100800 */
[----:B------:R-:W-:Y:S02]  /*23150*/  IMAD R10, R3, 0x2, R4 ;  /* 0x00000002030a7824 */ /* 0x000fe400078e0204 */
[----:B------:R0:W-:Y:S01]  /*23160*/  STL [R1+0x1770], R6 ;  /* 0x0017700601007387 */ /* 0x0001e20000100800 */
[----:B------:R-:W-:-:S03]  /*23170*/  LEA.HI.X.SX32 R4, R15, R0, 0x1, P1 ;  /* 0x000000000f047211 */ /* 0x000fc600008f0eff */
[----:B------:R1:W-:Y:S01]  /*23180*/  STL [R1+0x173c], R5 ;  /* 0x00173c0501007387 */ /* 0x0003e20000100800 */
[----:B0-----:R-:W-:Y:S02]  /*23190*/  LEA R6, P6, R20, R2, 0x1 ;  /* 0x0000000214067211 */ /* 0x001fe400078c08ff */
[----:B-1----:R-:W-:-:S03]  /*231a0*/  LEA.HI.X.SX32 R5, R14, R0, 0x1, P0 ;  /* 0x000000000e057211 */ /* 0x002fc600000f0eff */
[----:B------:R0:W-:Y:S04]  /*231b0*/  STL [R1+0x1778], R6 ;  /* 0x0017780601007387 */ /* 0x0001e80000100800 */
[----:B------:R1:W-:Y:S04]  /*231c0*/  STL [R1+0x1744], R5 ;  /* 0x0017440501007387 */ /* 0x0003e80000100800 */
[----:B------:R-:W-:Y:S01]  /*231d0*/  STL [R1+0x1eec], R10 ;  /* 0x001eec0a01007387 */ /* 0x000fe20000100800 */
[----:B0-----:R-:W-:-:S03]  /*231e0*/  LEA.HI.X.SX32 R6, R16, R0, 0x1, P2 ;  /* 0x0000000010067211 */ /* 0x001fc600010f0eff */
[----:B------:R0:W-:Y:S01]  /*231f0*/  STL [R1+0x174c], R4 ;  /* 0x00174c0401007387 */ /* 0x0001e20000100800 */
[-C--:B-1----:R-:W-:Y:S01]  /*23200*/  LEA.HI.X.SX32 R5, R17, R0.reuse, 0x1, P3 ;  /* 0x0000000011057211 */ /* 0x082fe200018f0eff */
[----:B------:R-:W-:Y:S02]  /*23210*/  IMAD R14, R3, 0x2, R10 ;  /* 0x00000002030e7824 */ /* 0x000fe400078e020a */
[----:B------:R1:W-:Y:S01]  /*23220*/  STL [R1+0x1754], R6 ;  /* 0x0017540601007387 */ /* 0x0003e20000100800 */
[----:B0-----:R-:W-:-:S03]  /*23230*/  LEA.HI.X.SX32 R4, R18, R0, 0x1, P4 ;  /* 0x0000000012047211 */ /* 0x001fc600020f0eff */
[----:B------:R0:W-:Y:S01]  /*23240*/  STL [R1+0x175c], R5 ;  /* 0x00175c0501007387 */ /* 0x0001e20000100800 */
[----:B-1----:R-:W-:-:S03]  /*23250*/  LEA.HI.X.SX32 R6, R19, R0, 0x1, P5 ;  /* 0x0000000013067211 */ /* 0x002fc600028f0eff */
[----:B------:R1:W-:Y:S01]  /*23260*/  STL [R1+0x1764], R4 ;  /* 0x0017640401007387 */ /* 0x0003e20000100800 */
[----:B------:R-:W-:Y:S01]  /*23270*/  IMAD R9, R3, 0x2, R14 ;  /* 0x0000000203097824 */ /* 0x000fe200078e020e */
[-C--:B0-----:R-:W-:Y:S02]  /*23280*/  LEA R5, P0, R21, R2.reuse, 0x1 ;  /* 0x0000000215057211 */ /* 0x081fe400078008ff */
[----:B------:R0:W-:Y:S01]  /*23290*/  STL [R1+0x176c], R6 ;  /* 0x00176c0601007387 */ /* 0x0001e20000100800 */
[----:B-1----:R-:W-:-:S03]  /*232a0*/  LEA R4, P1, R22, R2, 0x1 ;  /* 0x0000000216047211 */ /* 0x002fc600078208ff */
[----:B------:R1:W-:Y:S01]  /*232b0*/  STL [R1+0x1780], R5 ;  /* 0x0017800501007387 */ /* 0x0003e20000100800 */
[----:B------:R-:W-:-:S03]  /*232c0*/  IMAD R8, R3, 0x2, R9 ;  /* 0x0000000203087824 */ /* 0x000fc600078e0209 */
[----:B------:R2:W-:Y:S01]  /*232d0*/  STL [R1+0x1788], R4 ;  /* 0x0017880401007387 */ /* 0x0005e20000100800 */
[-C--:B0-----:R-:W-:Y:S02]  /*232e0*/  LEA.HI.X.SX32 R6, R20, R0.reuse, 0x1, P6 ;  /* 0x0000000014067211 */ /* 0x081fe400030f0eff */
[----:B-1----:R-:W-:-:S03]  /*232f0*/  LEA.HI.X.SX32 R5, R21, R0, 0x1, P0 ;  /* 0x0000000015057211 */ /* 0x002fc600000f0eff */
[----:B------:R-:W-:Y:S01]  /*23300*/  STL [R1+0x1774], R6 ;  /* 0x0017740601007387 */ /* 0x000fe20000100800 */
[----:B--2---:R-:W-:-:S03]  /*23310*/  LEA.HI.X.SX32 R4, R22, R0, 0x1, P1 ;  /* 0x0000000016047211 */ /* 0x004fc600008f0eff */
[----:B------:R-:W-:Y:S01]  /*23320*/  STL [R1+0x177c], R5 ;  /* 0x00177c0501007387 */ /* 0x000fe20000100800 */
[----:B------:R-:W-:-:S03]  /*23330*/  IMAD R11, R3, 0x2, R8 ;  /* 0x00000002030b7824 */ /* 0x000fc600078e0208 */
[----:B------:R0:W-:Y:S04]  /*23340*/  STL [R1+0x1edc], R8 ;  /* 0x001edc0801007387 */ /* 0x0001e80000100800 */
[----:B------:R1:W-:Y:S04]  /*23350*/  STL [R1+0x1784], R4 ;  /* 0x0017840401007387 */ /* 0x0003e80000100800 */
[----:B0-----:R-:W2:Y:S01]  /*23360*/  LDL.LU R8, [R1+0x8] ;  /* 0x0000080001087983 */ /* 0x001ea20000300800 */
[-C--:B-1----:R-:W-:Y:S02]  /*23370*/  LEA R4, P0, R23, R2.reuse, 0x1 ;  /* 0x0000000217047211 */ /* 0x082fe400078008ff */
[----:B------:R-:W-:-:S03]  /*23380*/  LEA R5, P1, R24, R2, 0x1 ;  /* 0x0000000218057211 */ /* 0x000fc600078208ff */
[----:B------:R0:W-:Y:S04]  /*23390*/  STL [R1+0x1790], R4 ;  /* 0x0017900401007387 */ /* 0x0001e80000100800 */
[----:B------:R-:W-:Y:S01]  /*233a0*/  STL [R1+0x1798], R5 ;  /* 0x0017980501007387 */ /* 0x000fe20000100800 */
[----:B0-----:R-:W-:-:S05]  /*233b0*/  LEA R4, P2, R25, R2, 0x1 ;  /* 0x0000000219047211 */ /* 0x001fca00078408ff */
[----:B------:R0:W-:Y:S04]  /*233c0*/  STL [R1+0x17a0], R4 ;  /* 0x0017a00401007387 */ /* 0x0001e80000100800 */
[----:B0-----:R-:W3:Y:S04]  /*233d0*/  LDL.LU R4, [R1+0xc] ;  /* 0x00000c0001047983 */ /* 0x001ee80000300800 */
[----:B------:R-:W4:Y:S01]  /*233e0*/  LDL.LU R15, [R1+0x10] ;  /* 0x00001000010f7983 */ /* 0x000f220000300800 */
[-C--:B------:R-:W-:Y:S02]  /*233f0*/  LEA.HI.X.SX32 R5, R23, R0.reuse, 0x1, P0 ;  /* 0x0000000017057211 */ /* 0x080fe400000f0eff */
[----:B------:R-:W-:-:S03]  /*23400*/  LEA.HI.X.SX32 R6, R24, R0, 0x1, P1 ;  /* 0x0000000018067211 */ /* 0x000fc600008f0eff */
[----:B------:R0:W-:Y:S01]  /*23410*/  STL [R1+0x178c], R5 ;  /* 0x00178c0501007387 */ /* 0x0001e20000100800 */
[----:B------:R-:W-:-:S03]  /*23420*/  LEA R10, P0, R26, R2, 0x1 ;  /* 0x000000021a0a7211 */ /* 0x000fc600078008ff */
[----:B------:R1:W-:Y:S01]  /*23430*/  STL [R1+0x1794], R6 ;  /* 0x0017940601007387 */ /* 0x0003e20000100800 */
[----:B0-----:R-:W-:-:S05]  /*23440*/  LEA.HI.X.SX32 R5, R25, R0, 0x1, P2 ;  /* 0x0000000019057211 */ /* 0x001fca00010f0eff */
[----:B------:R0:W-:Y:S01]  /*23450*/  STL [R1+0x179c], R5 ;  /* 0x00179c0501007387 */ /* 0x0001e20000100800 */
[----:B-1----:R-:W-:-:S03]  /*23460*/  LEA R6, P2, R28, R2, 0x1 ;  /* 0x000000021c067211 */ /* 0x002fc600078408ff */
[----:B------:R1:W-:Y:S01]  /*23470*/  STL [R1+0x17a8], R10 ;  /* 0x0017a80a01007387 */ /* 0x0003e20000100800 */
[----:B0-----:R-:W-:-:S05]  /*23480*/  LEA R5, P1, R27, R2, 0x1 ;  /* 0x000000021b057211 */ /* 0x001fca00078208ff */
[----:B------:R0:W-:Y:S04]  /*23490*/  STL [R1+0x17b0], R5 ;  /* 0x0017b00501007387 */ /* 0x0001e80000100800 */
[----:B------:R-:W-:Y:S04]  /*234a0*/  STL [R1+0x17b8], R6 ;  /* 0x0017b80601007387 */ /* 0x000fe80000100800 */
[----:B-1----:R-:W5:Y:S01]  /*234b0*/  LDL.LU R10, [R1+0x14] ;  /* 0x00001400010a7983 */ /* 0x002f620000300800 */
[----:B0-----:R-:W-:-:S03]  /*234c0*/  LEA.HI.X.SX32 R5, R26, R0, 0x1, P0 ;  /* 0x000000001a057211 */ /* 0x001fc600000f0eff */
[----:B------:R-:W5:Y:S04]  /*234d0*/  LDL.LU R22, [R1+0x18] ;  /* 0x0000180001167983 */ /* 0x000f680000300800 */
[----:B------:R0:W-:Y:S04]  /*234e0*/  STL [R1+0x17a4], R5 ;  /* 0x0017a40501007387 */ /* 0x0001e80000100800 */
[----:B------:R-:W5:Y:S01]  /*234f0*/  LDL.LU R19, [R1+0x1c] ;  /* 0x00001c0001137983 */ /* 0x000f620000300800 */
[-C--:B------:R-:W-:Y:S02]  /*23500*/  LEA.HI.X.SX32 R12, R27, R0.reuse, 0x1, P1 ;  /* 0x000000001b0c7211 */ /* 0x080fe400008f0eff */
[----:B0-----:R-:W-:-:S03]  /*23510*/  LEA.HI.X.SX32 R5, R28, R0, 0x1, P2 ;  /* 0x000000001c057211 */ /* 0x001fc600010f0eff */
[----:B------:R-:W-:Y:S01]  /*23520*/  STL [R1+0x17ac], R12 ;  /* 0x0017ac0c01007387 */ /* 0x000fe20000100800 */
[----:B------:R-:W-:-:S03]  /*23530*/  IMAD R17, R3, 0x2, R29 ;  /* 0x0000000203117824 */ /* 0x000fc600078e021d */
[----:B------:R0:W-:Y:S01]  /*23540*/  STL [R1+0x17b4], R5 ;  /* 0x0017b40501007387 */ /* 0x0001e20000100800 */
[----:B------:R-:W-:Y:S01]  /*23550*/  IMAD R6, R3, 0x2, R29 ;  /* 0x0000000203067824 */ /* 0x000fe200078e021d */
[-C--:B------:R-:W-:Y:S02]  /*23560*/  LEA R20, P1, R17, R2.reuse, 0x1 ;  /* 0x0000000211147211 */ /* 0x080fe400078208ff */
[----:B0-----:R-:W-:Y:S01]  /*23570*/  LEA R5, P0, R29, R2, 0x1 ;  /* 0x000000021d057211 */ /* 0x001fe200078008ff */
[----:B------:R-:W-:-:S04]  /*23580*/  IMAD R6, R3, 0x2, R6 ;  /* 0x0000000203067824 */ /* 0x000fc800078e0206 */
[----:B------:R0:W-:Y:S01]  /*23590*/  STL [R1+0x17c0], R5 ;  /* 0x0017c00501007387 */ /* 0x0001e20000100800 */
[----:B------:R-:W-:-:S03]  /*235a0*/  LEA R16, P2, R6, R2, 0x1 ;  /* 0x0000000206107211 */ /* 0x000fc600078408ff */
[----:B0-----:R-:W5:Y:S04]  /*235b0*/  LDL.LU R5, [R1+0x20] ;  /* 0x0000200001057983 */ /* 0x001f680000300800 */
[----:B------:R0:W-:Y:S04]  /*235c0*/  STL [R1+0x17c8], R20 ;  /* 0x0017c81401007387 */ /* 0x0001e80000100800 */
[----:B------:R-:W5:Y:S04]  /*235d0*/  LDL.LU R26, [R1+0x28] ;  /* 0x00002800011a7983 */ /* 0x000f680000300800 */
[----:B------:R-:W-:Y:S04]  /*235e0*/  STL [R1+0x17d0], R16 ;  /* 0x0017d01001007387 */ /* 0x000fe80000100800 */
[----:B------:R-:W5:Y:S01]  /*235f0*/  LDL.LU R23, [R1+0x24] ;  /* 0x0000240001177983 */ /* 0x000f620000300800 */
[----:B------:R-:W-:-:S02]  /*23600*/  LEA.HI.X.SX32 R21, R29, R0, 0x1, P0 ;  /* 0x000000001d157211 */ /* 0x000fc400000f0eff */
[-C--:B0-----:R-:W-:Y:S02]  /*23610*/  LEA.HI.X.SX32 R20, R17, R0.reuse, 0x1, P1 ;  /* 0x0000000011147211 */ /* 0x081fe400008f0eff */
[----:B------:R-:W-:Y:S01]  /*23620*/  LEA.HI.X.SX32 R6, R6, R0, 0x1, P2 ;  /* 0x0000000006067211 */ /* 0x000fe200010f0eff */
[----:B------:R-:W-:Y:S04]  /*23630*/  STL [R1+0x17bc], R21 ;  /* 0x0017bc1501007387 */ /* 0x000fe80000100800 */
[----:B------:R-:W-:Y:S04]  /*23640*/  STL [R1+0x17c4], R20 ;  /* 0x0017c41401007387 */ /* 0x000fe80000100800 */
[----:B------:R0:W-:Y:S04]  /*23650*/  STL [R1+0x17cc], R6 ;  /* 0x0017cc0601007387 */ /* 0x0001e80000100800 */
[----:B0-----:R-:W5:Y:S04]  /*23660*/  LDL.LU R6, [R1+0x2c] ;  /* 0x00002c0001067983 */ /* 0x001f680000300800 */
[----:B------:R-:W5:Y:S01]  /*23670*/  LDL.LU R29, [R1+0x30] ;  /* 0x00003000011d7983 */ /* 0x000f620000300800 */
[----:B--2---:R-:W-:-:S05]  /*23680*/  LEA R20, P0, R8, R2, 0x1 ;  /* 0x0000000208147211 */ /* 0x004fca00078008ff */
[----:B------:R-:W-:Y:S04]  /*23690*/  STL [R1+0x17d8], R20 ;  /* 0x0017d81401007387 */ /* 0x000fe80000100800 */
[----:B------:R-:W2:Y:S01]  /*236a0*/  LDL.LU R21, [R1+0x34] ;  /* 0x0000340001157983 */ /* 0x000ea20000300800 */
[-C--:B---3--:R-:W-:Y:S02]  /*236b0*/  LEA R24, P1, R4, R2.reuse, 0x1 ;  /* 0x0000000204187211 */ /* 0x088fe400078208ff */
[----:B----4-:R-:W-:-:S03]  /*236c0*/  LEA R25, P2, R15, R2, 0x1 ;  /* 0x000000020f197211 */ /* 0x010fc600078408ff */
[----:B------:R0:W-:Y:S04]  /*236d0*/  STL [R1+0x17e0], R24 ;  /* 0x0017e01801007387 */ /* 0x0001e80000100800 */
[----:B------:R1:W-:Y:S01]  /*236e0*/  STL [R1+0x17e8], R25 ;  /* 0x0017e81901007387 */ /* 0x0003e20000100800 */
[-C--:B0-----:R-:W-:Y:S02]  /*236f0*/  LEA.HI.X.SX32 R24, R8, R0.reuse, 0x1, P0 ;  /* 0x0000000008187211 */ /* 0x081fe400000f0eff */
[----:B------:R-:W-:Y:S02]  /*23700*/  LEA.HI.X.SX32 R8, R4, R0, 0x1, P1 ;  /* 0x0000000004087211 */ /* 0x000fe400008f0eff */
[----:B------:R-:W3:Y:S04]  /*23710*/  LDL.LU R4, [R1+0x38] ;  /* 0x0000380001047983 */ /* 0x000ee80000300800 */
[----:B------:R0:W-:Y:S04]  /*23720*/  STL [R1+0x17d4], R24 ;  /* 0x0017d41801007387 */ /* 0x0001e80000100800 */
[----:B------:R-:W4:Y:S04]  /*23730*/  LDL.LU R27, [R1+0x3c] ;  /* 0x00003c00011b7983 */ /* 0x000f280000300800 */
[----:B------:R5:W-:Y:S04]  /*23740*/  STL [R1+0x17dc], R8 ;  /* 0x0017dc0801007387 */ /* 0x000be80000100800 */
[----:B-1----:R-:W4:Y:S01]  /*23750*/  LDL.LU R25, [R1+0x40] ;  /* 0x0000400001197983 */ /* 0x002f220000300800 */
[----:B------:R-:W-:-:S04]  /*23760*/  IMAD R13, R3, 0x2, R11 ;  /* 0x00000002030d7824 */ /* 0x000fc800078e020b */
[----:B------:R-:W-:-:S04]  /*23770*/  IMAD R7, R3, 0x2, R13 ;  /* 0x0000000203077824 */ /* 0x000fc800078e020d */
[----:B------:R-:W-:-:S04]  /*23780*/  IMAD R18, R3, 0x2, R7 ;  /* 0x0000000203127824 */ /* 0x000fc800078e0207 */
[----:B------:R-:W-:-:S04]  /*23790*/  IMAD R12, R3, 0x2, R18 ;  /* 0x00000002030c7824 */ /* 0x000fc800078e0212 */
[----:B------:R-:W-:Y:S01]  /*237a0*/  IMAD R16, R3, 0x2, R12 ;  /* 0x0000000203107824 */ /* 0x000fe200078e020c */
[----:B0-----:R-:W-:-:S03]  /*237b0*/  LEA.HI.X.SX32 R24, R15, R0, 0x1, P2 ;  /* 0x000000000f187211 */ /* 0x001fc600010f0eff */
[C---:B------:R-:W-:Y:S01]  /*237c0*/  IMAD R17, R3.reuse, 0x2, R16 ;  /* 0x0000000203117824 */ /* 0x040fe200078e0210 */
[-C--:B-----5:R-:W-:Y:S01]  /*237d0*/  LEA R8, P0, R10, R2.reuse, 0x1 ;  /* 0x000000020a087211 */ /* 0x0a0fe200078008ff */
[----:B------:R0:W-:Y:S01]  /*237e0*/  STL [R1+0x17e4], R24 ;  /* 0x0017e41801007387 */ /* 0x0001e20000100800 */
[CC--:B------:R-:W-:Y:S01]  /*237f0*/  LEA R28, P1, R22.reuse, R2.reuse, 0x1 ;  /* 0x00000002161c7211 */ /* 0x0c0fe200078208ff */
[C---:B------:R-:W-:Y:S02]  /*23800*/  IMAD R20, R3.reuse, 0x2, R17 ;  /* 0x0000000203147824 */ /* 0x040fe400078e0211 */
[----:B------:R1:W-:Y:S02]  /*23810*/  STL [R1+0x17f0], R8 ;  /* 0x0017f00801007387 */ /* 0x0003e40000100800 */
[----:B------:R-:W-:Y:S01]  /*23820*/  IMAD R15, R3, 0x2, R20 ;  /* 0x00000002030f7824 */ /* 0x000fe200078e0214 */
[----:B0-----:R-:W-:Y:S01]  /*23830*/  LEA R24, P2, R19, R2, 0x1 ;  /* 0x0000000213187211 */ /* 0x001fe200078408ff */
[----:B-1----:R-:W5:Y:S04]  /*23840*/  LDL.LU R8, [R1+0x44] ;  /* 0x0000440001087983 */ /* 0x002f680000300800 */
[----:B------:R0:W-:Y:S01]  /*23850*/  STL [R1+0x17f8], R28 ;  /* 0x0017f81c01007387 */ /* 0x0001e20000100800 */
[----:B------:R-:W-:-:S03]  /*23860*/  LEA.HI.X.SX32 R22, R22, R0, 0x1, P1 ;  /* 0x0000000016167211 */ /* 0x000fc600008f0eff */
[----:B0-----:R-:W5:Y:S04]  /*23870*/  LDL.LU R28, [R1+0x48] ;  /* 0x00004800011c7983 */ /* 0x001f680000300800 */
[----:B------:R0:W-:Y:S02]  /*23880*/  STL [R1+0x1800], R24 ;  /* 0x0018001801007387 */ /* 0x0001e40000100800 */
[----:B0-----:R-:W-:Y:S01]  /*23890*/  IMAD R24, R3, 0x2, R15 ;  /* 0x0000000203187824 */ /* 0x001fe200078e020f */
[-C--:B------:R-:W-:Y:S02]  /*238a0*/  LEA.HI.X.SX32 R3, R10, R0.reuse, 0x1, P0 ;  /* 0x000000000a037211 */ /* 0x080fe400000f0eff */
[----:B------:R-:W5:Y:S04]  /*238b0*/  LDL.LU R10, [R1+0x1eec] ;  /* 0x001eec00010a7983 */ /* 0x000f680000300800 */
[----:B------:R-:W-:Y:S04]  /*238c0*/  STL [R1+0x17ec], R3 ;  /* 0x0017ec0301007387 */ /* 0x000fe80000100800 */
[----:B------:R0:W-:Y:S02]  /*238d0*/  STL [R1+0x17f4], R22 ;  /* 0x0017f41601007387 */ /* 0x0001e40000100800 */
[----:B0-----:R-:W-:-:S05]  /*238e0*/  LEA.HI.X.SX32 R22, R19, R0, 0x1, P2 ;  /* 0x0000000013167211 */ /* 0x001fca00010f0eff */
[----:B------:R0:W-:Y:S02]  /*238f0*/  STL [R1+0x17fc], R22 ;  /* 0x0017fc1601007387 */ /* 0x0001e40000100800 */
[----:B0-----:R-:W-:-:S05]  /*23900*/  LEA R22, P0, R5, R2, 0x1 ;  /* 0x0000000205167211 */ /* 0x001fca00078008ff */
[----:B------:R0:W-:Y:S01]  /*23910*/  STL [R1+0x1808], R22 ;  /* 0x0018081601007387 */ /* 0x0001e20000100800 */
[----:B------:R-:W-:Y:S01]  /*23920*/  IMAD.MOV R3, RZ, RZ, -c[0x0][0x188] ;  /* 0x80006200ff037624 */ /* 0x000fe200078e02ff */
[----:B0-----:R-:W-:-:S03]  /*23930*/  LEA R22, P1, R26, R2, 0x1 ;  /* 0x000000021a167211 */ /* 0x001fc600078208ff */
[----:B------:R-:W-:Y:S02]  /*23940*/  IMAD R19, R3, 0x2, R24 ;  /* 0x0000000203137824 */ /* 0x000fe400078e0218 */
[----:B------:R0:W-:Y:S01]  /*23950*/  STL [R1+0x1810], R22 ;  /* 0x0018101601007387 */ /* 0x0001e20000100800 */
[----:B------:R-:W-:Y:S02]  /*23960*/  LEA.HI.X.SX32 R26, R26, R0, 0x1, P1 ;  /* 0x000000001a1a7211 */ /* 0x000fe400008f0eff */
[----:B0-----:R-:W-:-:S05]  /*23970*/  LEA R22, P2, R23, R2, 0x1 ;  /* 0x0000000217167211 */ /* 0x001fca00078408ff */
        /* <DEDUP_REMOVED lines=15> */
[----:B--2---:R-:W-:-:S05]  /*23a70*/  LEA R26, P2, R21, R2, 0x1 ;  /* 0x00000002151a7211 */ /* 0x004fca00078408ff */
[----:B------:R0:W-:Y:S02]  /*23a80*/  STL [R1+0x1830], R26 ;  /* 0x0018301a01007387 */ /* 0x0001e40000100800 */
[----:B0-----:R-:W-:Y:S01]  /*23a90*/  IMAD R26, R3, 0x2, R23 ;  /* 0x00000002031a7824 */ /* 0x001fe200078e0217 */
[-C--:B------:R-:W-:Y:S02]  /*23aa0*/  LEA.HI.X.SX32 R3, R6, R0.reuse, 0x1, P0 ;  /* 0x0000000006037211 */ /* 0x080fe400000f0eff */
[----:B------:R-:W2:Y:S04]  /*23ab0*/  LDL.LU R6, [R1+0x1ee4] ;  /* 0x001ee40001067983 */ /* 0x000ea80000300800 */
[----:B------:R-:W-:Y:S04]  /*23ac0*/  STL [R1+0x181c], R3 ;  /* 0x00181c0301007387 */ /* 0x000fe80000100800 */
[----:B------:R0:W-:Y:S02]  /*23ad0*/  STL [R1+0x1824], R29 ;  /* 0x0018241d01007387 */ /* 0x0001e40000100800 */
[----:B0-----:R-:W-:-:S05]  /*23ae0*/  LEA.HI.X.SX32 R29, R21, R0, 0x1, P2 ;  /* 0x00000000151d7211 */ /* 0x001fca00010f0eff */
[----:B------:R3:W-:Y:S02]  /*23af0*/  STL [R1+0x182c], R29 ;  /* 0x00182c1d01007387 */ /* 0x0007e40000100800 */
[----:B---3--:R-:W-:-:S05]  /*23b00*/  LEA R29, P0, R4, R2, 0x1 ;  /* 0x00000002041d7211 */ /* 0x008fca00078008ff */
[----:B------:R4:W-:Y:S01]  /*23b10*/  STL [R1+0x1838], R29 ;  /* 0x0018381d01007387 */ /* 0x0009e20000100800 */
[----:B------:R-:W-:Y:S01]  /*23b20*/  IMAD.MOV R3, RZ, RZ, -c[0x0][0x188] ;  /* 0x80006200ff037624 */ /* 0x000fe200078e02ff */
[----:B----4-:R-:W-:-:S03]  /*23b30*/  LEA R29, P1, R27, R2, 0x1 ;  /* 0x000000021b1d7211 */ /* 0x010fc600078208ff */
[----:B------:R-:W-:Y:S02]  /*23b40*/  IMAD R21, R3, 0x2, R26 ;  /* 0x0000000203157824 */ /* 0x000fe400078e021a */
[----:B------:R0:W-:Y:S02]  /*23b50*/  STL [R1+0x1840], R29 ;  /* 0x0018401d01007387 */ /* 0x0001e40000100800 */
[----:B0-----:R-:W-:-:S05]  /*23b60*/  LEA R29, P2, R25, R2, 0x1 ;  /* 0x00000002191d7211 */ /* 0x001fca00078408ff */
[----:B------:R0:W-:Y:S02]  /*23b70*/  STL [R1+0x1848], R29 ;  /* 0x0018481d01007387 */ /* 0x0001e40000100800 */
[----:B0-----:R-:W-:Y:S01]  /*23b80*/  IMAD R29, R3, 0x2, R21 ;  /* 0x00000002031d7824 */ /* 0x001fe200078e0215 */
[-C--:B------:R-:W-:Y:S02]  /*23b90*/  LEA.HI.X.SX32 R3, R4, R0.reuse, 0x1, P0 ;  /* 0x0000000004037211 */ /* 0x080fe400000f0eff */
[----:B------:R-:W3:Y:S01]  /*23ba0*/  LDL.LU R4, [R1+0x1ee0] ;  /* 0x001ee00001047983 */ /* 0x000ee20000300800 */
[----:B------:R-:W-:-:S03]  /*23bb0*/  LEA.HI.X.SX32 R27, R27, R0, 0x1, P1 ;  /* 0x000000001b1b7211 */ /* 0x000fc600008f0eff */
[----:B------:R-:W-:Y:S04]  /*23bc0*/  STL [R1+0x1834], R3 ;  /* 0x0018340301007387 */ /* 0x000fe80000100800 */
[----:B------:R0:W-:Y:S02]  /*23bd0*/  STL [R1+0x183c], R27 ;  /* 0x00183c1b01007387 */ /* 0x0001e40000100800 */
[----:B0-----:R-:W-:-:S05]  /*23be0*/  LEA.HI.X.SX32 R27, R25, R0, 0x1, P2 ;  /* 0x00000000191b7211 */ /* 0x001fca00010f0eff */
[----:B------:R5:W-:Y:S02]  /*23bf0*/  STL [R1+0x1844], R27 ;  /* 0x0018441b01007387 */ /* 0x000be40000100800 */
[----:B-----5:R-:W-:-:S05]  /*23c00*/  LEA R27, P0, R8, R2, 0x1 ;  /* 0x00000002081b7211 */ /* 0x020fca00078008ff */
[----:B------:R0:W-:Y:S01]  /*23c10*/  STL [R1+0x1850], R27 ;  /* 0x0018501b01007387 */ /* 0x0001e20000100800 */
[----:B------:R-:W-:Y:S02]  /*23c20*/  LEA.HI.X.SX32 R8, R8, R0, 0x1, P0 ;  /* 0x0000000008087211 */ /* 0x000fe400000f0eff */
[----:B0-----:R-:W-:Y:S01]  /*23c30*/  LEA R27, P1, R28, R2, 0x1 ;  /* 0x000000021c1b7211 */ /* 0x001fe200078208ff */
[----:B------:R-:W-:-:S04]  /*23c40*/  IMAD.MOV R3, RZ, RZ, -c[0x0][0x188] ;  /* 0x80006200ff037624 */ /* 0x000fc800078e02ff */
[----:B------:R3:W-:Y:S01]  /*23c50*/  STL [R1+0x1858], R27 ;  /* 0x0018581b01007387 */ /* 0x0007e20000100800 */
[----:B------:R-:W-:Y:S01]  /*23c60*/  LEA.HI.X.SX32 R28, R28, R0, 0x1, P1 ;  /* 0x000000001c1c7211 */ /* 0x000fe200008f0eff */
[----:B------:R-:W-:Y:S01]  /*23c70*/  IMAD R25, R3, 0x2, R29 ;  /* 0x0000000203197824 */ /* 0x000fe200078e021d */
[----:B---3--:R-:W-:-:S05]  /*23c80*/  LEA R27, P2, R4, R2, 0x1 ;  /* 0x00000002041b7211 */ /* 0x008fca00078408ff */
[----:B------:R-:W-:Y:S04]  /*23c90*/  STL [R1+0x1860], R27 ;  /* 0x0018601b01007387 */ /* 0x000fe80000100800 */
[----:B------:R0:W-:Y:S04]  /*23ca0*/  STL [R1+0x184c], R8 ;  /* 0x00184c0801007387 */ /* 0x0001e80000100800 */
[----:B------:R-:W-:Y:S01]  /*23cb0*/  STL [R1+0x1854], R28 ;  /* 0x0018541c01007387 */ /* 0x000fe20000100800 */
[----:B0-----:R-:W-:Y:S01]  /*23cc0*/  IMAD R8, R3, 0x2, R4 ;  /* 0x0000000203087824 */ /* 0x001fe200078e0204 */
[----:B------:R-:W-:-:S05]  /*23cd0*/  LEA.HI.X.SX32 R4, R4, R0, 0x1, P2 ;  /* 0x0000000004047211 */ /* 0x000fca00010f0eff */
[----:B------:R0:W-:Y:S02]  /*23ce0*/  STL [R1+0x185c], R4 ;  /* 0x00185c0401007387 */ /* 0x0001e40000100800 */
[----:B0-----:R-:W-:-:S05]  /*23cf0*/  LEA R4, P0, R8, R2, 0x1 ;  /* 0x0000000208047211 */ /* 0x001fca00078008ff */
[----:B------:R2:W-:Y:S01]  /*23d00*/  STL [R1+0x1868], R4 ;  /* 0x0018680401007387 */ /* 0x0005e20000100800 */
[----:B------:R-:W-:Y:S02]  /*23d10*/  LEA.HI.X.SX32 R8, R8, R0, 0x1, P0 ;  /* 0x0000000008087211 */ /* 0x000fe400000f0eff */
[----:B--2---:R-:W-:-:S05]  /*23d20*/  LEA R4, P1, R6, R2, 0x1 ;  /* 0x0000000206047211 */ /* 0x004fca00078208ff */
[----:B------:R0:W-:Y:S02]  /*23d30*/  STL [R1+0x1870], R4 ;  /* 0x0018700401007387 */ /* 0x0001e40000100800 */
[----:B0-----:R-:W-:-:S05]  /*23d40*/  LEA R4, P2, R5, R2, 0x1 ;  /* 0x0000000205047211 */ /* 0x001fca00078408ff */
[----:B------:R-:W-:Y:S04]  /*23d50*/  STL [R1+0x1878], R4 ;  /* 0x0018780401007387 */ /* 0x000fe80000100800 */
[----:B------:R0:W-:Y:S02]  /*23d60*/  STL [R1+0x1864], R8 ;  /* 0x0018640801007387 */ /* 0x0001e40000100800 */
[----:B0-----:R-:W-:Y:S01]  /*23d70*/  LEA.HI.X.SX32 R8, R6, R0, 0x1, P1 ;  /* 0x0000000006087211 */ /* 0x001fe200008f0eff */
[----:B------:R-:W-:-:S04]  /*23d80*/  IMAD R6, R3, 0x2, R5 ;  /* 0x0000000203067824 */ /* 0x000fc800078e0205 */
[----:B------:R0:W-:Y:S01]  /*23d90*/  STL [R1+0x186c], R8 ;  /* 0x00186c0801007387 */ /* 0x0001e20000100800 */
[C---:B------:R-:W-:Y:S02]  /*23da0*/  IMAD R6, R3.reuse, 0x2, R6 ;  /* 0x0000000203067824 */ /* 0x040fe400078e0206 */
[----:B0-----:R-:W-:Y:S01]  /*23db0*/  IMAD R8, R3, 0x2, R5 ;  /* 0x0000000203087824 */ /* 0x001fe200078e0205 */
[----:B------:R-:W-:Y:S01]  /*23dc0*/  LEA.HI.X.SX32 R5, R5, R0, 0x1, P2 ;  /* 0x0000000005057211 */ /* 0x000fe200010f0eff */
[----:B------:R-:W-:-:S04]  /*23dd0*/  IMAD R27, R3, 0x2, R25 ;  /* 0x00000002031b7824 */ /* 0x000fc800078e0219 */
[----:B------:R0:W-:Y:S01]  /*23de0*/  STL [R1+0x1874], R5 ;  /* 0x0018740501007387 */ /* 0x0001e20000100800 */
[----:B------:R-:W-:Y:S01]  /*23df0*/  IMAD R28, R3, 0x2, R27 ;  /* 0x00000002031c7824 */ /* 0x000fe200078e021b */
[----:B0-----:R-:W-:-:S05]  /*23e00*/  LEA R5, P0, R8, R2, 0x1 ;  /* 0x0000000208057211 */ /* 0x001fca00078008ff */
[----:B------:R0:W-:Y:S01]  /*23e10*/  STL [R1+0x1880], R5 ;  /* 0x0018800501007387 */ /* 0x0001e20000100800 */
[----:B------:R-:W-:Y:S01]  /*23e20*/  IMAD R4, R3, 0x2, R28 ;  /* 0x0000000203047824 */ /* 0x000fe200078e021c */
[----:B0-----:R-:W-:-:S03]  /*23e30*/  LEA R5, P1, R6, R2, 0x1 ;  /* 0x0000000206057211 */ /* 0x001fc600078208ff */
[----:B------:R-:W-:Y:S02]  /*23e40*/  IMAD R4, R3, 0x2, R4 ;  /* 0x0000000203047824 */ /* 0x000fe400078e0204 */
[----:B------:R0:W-:Y:S02]  /*23e50*/  STL [R1+0x1888], R5 ;  /* 0x0018880501007387 */ /* 0x0001e40000100800 */
[----:B0-----:R-:W-:-:S05]  /*23e60*/  LEA R5, P2, R10, R2, 0x1 ;  /* 0x000000020a057211 */ /* 0x001fca00078408ff */
[----:B------:R0:W-:Y:S02]  /*23e70*/  STL [R1+0x1890], R5 ;  /* 0x0018900501007387 */ /* 0x0001e40000100800 */
[----:B0-----:R-:W-:Y:S01]  /*23e80*/  IMAD R5, R3, 0x2, R4 ;  /* 0x0000000203057824 */ /* 0x001fe200078e0204 */
[-C--:B------:R-:W-:Y:S02]  /*23e90*/  LEA.HI.X.SX32 R3, R8, R0.reuse, 0x1, P0 ;  /* 0x0000000008037211 */ /* 0x080fe400000f0eff */
[----:B------:R-:W2:Y:S01]  /*23ea0*/  LDL.LU R8, [R1+0x1edc] ;  /* 0x001edc0001087983 */ /* 0x000ea20000300800 */
[-C--:B------:R-:W-:Y:S02]  /*23eb0*/  LEA.HI.X.SX32 R6, R6, R0.reuse, 0x1, P1 ;  /* 0x0000000006067211 */ /* 0x080fe400008f0eff */
[----:B------:R-:W-:Y:S01]  /*23ec0*/  LEA.HI.X.SX32 R10, R10, R0, 0x1, P2 ;  /* 0x000000000a0a7211 */ /* 0x000fe200010f0eff */
[----:B------:R-:W-:Y:S04]  /*23ed0*/  STL [R1+0x187c], R3 ;  /* 0x00187c0301007387 */ /* 0x000fe80000100800 */
[----:B------:R0:W-:Y:S04]  /*23ee0*/  STL [R1+0x1884], R6 ;  /* 0x0018840601007387 */ /* 0x0001e80000100800 */
[----:B------:R1:W-:Y:S01]  /*23ef0*/  STL [R1+0x188c], R10 ;  /* 0x00188c0a01007387 */ /* 0x0003e20000100800 */
[----:B0-----:R-:W-:-:S02]  /*23f00*/  LEA R6, P0, R14, R2, 0x1 ;  /* 0x000000020e067211 */ /* 0x001fc400078008ff */
[----:B-1----:R-:W-:-:S03]  /*23f10*/  LEA R10, P1, R9, R2, 0x1 ;  /* 0x00000002090a7211 */ /* 0x002fc600078208ff */
[----:B------:R-:W-:Y:S01]  /*23f20*/  STL [R1+0x1898], R6 ;  /* 0x0018980601007387 */ /* 0x000fe20000100800 */
[-C--:B------:R-:W-:Y:S02]  /*23f30*/  LEA.HI.X.SX32 R14, R14, R0.reuse, 0x1, P0 ;  /* 0x000000000e0e7211 */ /* 0x080fe400000f0eff */
[----:B------:R-:W-:Y:S01]  /*23f40*/  LEA.HI.X.SX32 R9, R9, R0, 0x1, P1 ;  /* 0x0000000009097211 */ /* 0x000fe200008f0eff */
[----:B------:R0:W-:Y:S01]  /*23f50*/  STL [R1+0x18a0], R10 ;  /* 0x0018a00a01007387 */ /* 0x0001e20000100800 */
[----:B------:R-:W-:-:S04]  /*23f60*/  IMAD.MOV R3, RZ, RZ, -c[0x0][0x188] ;  /* 0x80006200ff037624 */ /* 0x000fc800078e02ff */
[----:B------:R-:W-:-:S04]  /*23f70*/  IMAD R5, R3, 0x2, R5 ;  /* 0x0000000203057824 */ /* 0x000fc800078e0205 */
[----:B0-----:R-:W-:Y:S01]  /*23f80*/  IMAD R10, R3, 0x2, R5 ;  /* 0x00000002030a7824 */ /* 0x001fe200078e0205 */
[----:B--2---:R-:W-:-:S05]  /*23f90*/  LEA R6, P2, R8, R2, 0x1 ;  /* 0x0000000208067211 */ /* 0x004fca00078408ff */
[----:B------:R0:W-:Y:S04]  /*23fa0*/  STL [R1+0x18a8], R6 ;  /* 0x0018a80601007387 */ /* 0x0001e80000100800 */
[----:B------:R1:W-:Y:S01]  /*23fb0*/  STL [R1+0x1894], R14 ;  /* 0x0018940e01007387 */ /* 0x0003e20000100800 */
[----:B0-----:R-:W-:-:S03]  /*23fc0*/  LEA.HI.X.SX32 R6, R8, R0, 0x1, P2 ;  /* 0x0000000008067211 */ /* 0x001fc600010f0eff */
[----:B------:R0:W-:Y:S04]  /*23fd0*/  STL [R1+0x189c], R9 ;  /* 0x00189c0901007387 */ /* 0x0001e80000100800 */
[----:B------:R2:W-:Y:S01]  /*23fe0*/  STL [R1+0x18a4], R6 ;  /* 0x0018a40601007387 */ /* 0x0005e20000100800 */
[-C--:B-1----:R-:W-:Y:S02]  /*23ff0*/  LEA R14, P2, R7, R2.reuse, 0x1 ;  /* 0x00000002070e7211 */ /* 0x082fe400078408ff */
[-C--:B0-----:R-:W-:Y:S02]  /*24000*/  LEA R9, P0, R11, R2.reuse, 0x1 ;  /* 0x000000020b097211 */ /* 0x081fe400078008ff */
[----:B--2---:R-:W-:-:S03]  /*24010*/  LEA R6, P1, R13, R2, 0x1 ;  /* 0x000000020d067211 */ /* 0x004fc600078208ff */
[----:B------:R-:W-:Y:S01]  /*24020*/  STL [R1+0x18b0], R9 ;  /* 0x0018b00901007387 */ /* 0x000fe20000100800 */
[----:B------:R-:W-:-:S03]  /*24030*/  LEA.HI.X.SX32 R7, R7, R0, 0x1, P2 ;  /* 0x0000000007077211 */ /* 0x000fc600010f0eff */
[----:B------:R0:W-:Y:S04]  /*24040*/  STL [R1+0x18b8], R6 ;  /* 0x0018b80601007387 */ /* 0x0001e80000100800 */
[----:B------:R-:W-:Y:S01]  /*24050*/  STL [R1+0x18c0], R14 ;  /* 0x0018c00e01007387 */ /* 0x000fe20000100800 */
[-C--:B0-----:R-:W-:Y:S02]  /*24060*/  LEA.HI.X.SX32 R6, R11, R0.reuse, 0x1, P0 ;  /* 0x000000000b067211 */ /* 0x081fe400000f0eff */
[----:B------:R-:W-:-:S03]  /*24070*/  LEA.HI.X.SX32 R11, R13, R0, 0x1, P1 ;  /* 0x000000000d0b7211 */ /* 0x000fc600008f0eff */
[----:B------:R-:W-:Y:S01]  /*24080*/  STL [R1+0x18ac], R6 ;  /* 0x0018ac0601007387 */ /* 0x000fe20000100800 */
[----:B------:R-:W-:-:S03]  /*24090*/  LEA R13, P0, R18, R2, 0x1 ;  /* 0x00000002120d7211 */ /* 0x000fc600078008ff */
[----:B------:R0:W-:Y:S04]  /*240a0*/  STL [R1+0x18b4], R11 ;  /* 0x0018b40b01007387 */ /* 0x0001e80000100800 */
[----:B------:R1:W-:Y:S04]  /*240b0*/  STL [R1+0x18bc], R7 ;  /* 0x0018bc0701007387 */ /* 0x0003e80000100800 */
[----:B------:R-:W-:Y:S01]  /*240c0*/  STL [R1+0x18c8], R13 ;  /* 0x0018c80d01007387 */ /* 0x000fe20000100800 */
[-C--:B0-----:R-:W-:Y:S02]  /*240d0*/  LEA R11, P2, R16, R2.reuse, 0x1 ;  /* 0x00000002100b7211 */ /* 0x081fe400078408ff */
[----:B-1----:R-:W-:-:S05]  /*240e0*/  LEA R7, P1, R12, R2, 0x1 ;  /* 0x000000020c077211 */ /* 0x002fca00078208ff */
[----:B------:R0:W-:Y:S01]  /*240f0*/  STL [R1+0x18d0], R7 ;  /* 0x0018d00701007387 */ /* 0x0001e20000100800 */
[----:B------:R-:W-:-:S03]  /*24100*/  LEA.HI.X.SX32 R12, R12, R0, 0x1, P1 ;  /* 0x000000000c0c7211 */ /* 0x000fc600008f0eff */
[----:B------:R1:W-:Y:S01]  /*24110*/  STL [R1+0x18d8], R11 ;  /* 0x0018d80b01007387 */ /* 0x0003e20000100800 */
[-C--:B0-----:R-:W-:Y:S02]  /*24120*/  LEA.HI.X.SX32 R7, R18, R0.reuse, 0x1, P0 ;  /* 0x0000000012077211 */ /* 0x081fe400000f0eff */
[----:B-1----:R-:W-:-:S03]  /*24130*/  LEA.HI.X.SX32 R11, R16, R0, 0x1, P2 ;  /* 0x00000000100b7211 */ /* 0x002fc600010f0eff */
[----:B------:R-:W-:Y:S01]  /*24140*/  STL [R1+0x18c4], R7 ;  /* 0x0018c40701007387 */ /* 0x000fe20000100800 */
[----:B------:R-:W-:-:S03]  /*24150*/  LEA R13, P1, R20, R2, 0x1 ;  /* 0x00000002140d7211 */ /* 0x000fc600078208ff */
[----:B------:R0:W-:Y:S04]  /*24160*/  STL [R1+0x18cc], R12 ;  /* 0x0018cc0c01007387 */ /* 0x0001e80000100800 */
[----:B------:R1:W-:Y:S01]  /*24170*/  STL [R1+0x18d4], R11 ;  /* 0x0018d40b01007387 */ /* 0x0003e20000100800 */
[-C--:B0-----:R-:W-:Y:S02]  /*24180*/  LEA R12, P0, R17, R2.reuse, 0x1 ;  /* 0x00000002110c7211 */ /* 0x081fe400078008ff */
[----:B-1----:R-:W-:-:S03]  /*24190*/  LEA R11, P2, R15, R2, 0x1 ;  /* 0x000000020f0b7211 */ /* 0x002fc600078408ff */
[----:B------:R-:W-:Y:S01]  /*241a0*/  STL [R1+0x18e0], R12 ;  /* 0x0018e00c01007387 */ /* 0x000fe20000100800 */
[----:B------:R-:W-:-:S03]  /*241b0*/  LEA.HI.X.SX32 R16, R20, R0, 0x1, P1 ;  /* 0x0000000014107211 */ /* 0x000fc600008f0eff */
[----:B------:R0:W-:Y:S04]  /*241c0*/  STL [R1+0x18e8], R13 ;  /* 0x0018e80d01007387 */ /* 0x0001e80000100800 */
[----:B------:R1:W-:Y:S01]  /*241d0*/  STL [R1+0x18f0], R11 ;  /* 0x0018f00b01007387 */ /* 0x0003e20000100800 */
[-C--:B0-----:R-:W-:Y:S02]  /*241e0*/  LEA.HI.X.SX32 R13, R17, R0.reuse, 0x1, P0 ;  /* 0x00000000110d7211 */ /* 0x081fe400000f0eff */
[----:B-1----:R-:W-:-:S03]  /*241f0*/  LEA.HI.X.SX32 R11, R15, R0, 0x1, P2 ;  /* 0x000000000f0b7211 */ /* 0x002fc600010f0eff */
[----:B------:R-:W-:Y:S04]  /*24200*/  STL [R1+0x18dc], R13 ;  /* 0x0018dc0d01007387 */ /* 0x000fe80000100800 */
[----:B------:R0:W-:Y:S01]  /*24210*/  STL [R1+0x18e4], R16 ;  /* 0x0018e41001007387 */ /* 0x0001e20000100800 */
[----:B------:R-:W-:-:S03]  /*24220*/  LEA R15, P2, R22, R2, 0x1 ;  /* 0x00000002160f7211 */ /* 0x000fc600078408ff */
[----:B------:R1:W-:Y:S01]  /*24230*/  STL [R1+0x18ec], R11 ;  /* 0x0018ec0b01007387 */ /* 0x0003e20000100800 */
[-C--:B0-----:R-:W-:Y:S02]  /*24240*/  LEA R16, P0, R24, R2.reuse, 0x1 ;  /* 0x0000000218107211 */ /* 0x081fe400078008ff */
[----:B-1----:R-:W-:-:S03]  /*24250*/  LEA R11, P1, R19, R2, 0x1 ;  /* 0x00000002130b7211 */ /* 0x002fc600078208ff */
[----:B------:R-:W-:Y:S04]  /*24260*/  STL [R1+0x18f8], R16 ;  /* 0x0018f81001007387 */ /* 0x000fe80000100800 */
        /* <DEDUP_REMOVED lines=9> */
[CC--:B0-----:R-:W-:Y:S02]  /*24300*/  LEA R17, P2, R21.reuse, R2.reuse, 0x1 ;  /* 0x0000000215117211 */ /* 0x0c1fe400078408ff */
[----:B-1----:R-:W-:Y:S01]  /*24310*/  LEA R15, P1, R26, R2, 0x1 ;  /* 0x000000021a0f7211 */ /* 0x002fe200078208ff */
[----:B------:R0:W-:Y:S04]  /*24320*/  STL [R1+0x1910], R18 ;  /* 0x0019101201007387 */ /* 0x0001e80000100800 */
[----:B------:R1:W-:Y:S04]  /*24330*/  STL [R1+0x1918], R15 ;  /* 0x0019180f01007387 */ /* 0x0003e80000100800 */
[----:B------:R2:W-:Y:S01]  /*24340*/  STL [R1+0x1920], R17 ;  /* 0x0019201101007387 */ /* 0x0005e20000100800 */
[----:B0-----:R-:W-:-:S02]  /*24350*/  LEA.HI.X.SX32 R18, R21, R0, 0x1, P2 ;  /* 0x0000000015127211 */ /* 0x001fc400010f0eff */
[-C--:B-1----:R-:W-:Y:S02]  /*24360*/  LEA.HI.X.SX32 R15, R23, R0.reuse, 0x1, P0 ;  /* 0x00000000170f7211 */ /* 0x082fe400000f0eff */
[----:B--2---:R-:W-:-:S03]  /*24370*/  LEA.HI.X.SX32 R17, R26, R0, 0x1, P1 ;  /* 0x000000001a117211 */ /* 0x004fc600008f0eff */
[----:B------:R-:W-:Y:S01]  /*24380*/  STL [R1+0x190c], R15 ;  /* 0x00190c0f01007387 */ /* 0x000fe20000100800 */
[----:B------:R-:W-:-:S03]  /*24390*/  LEA R20, P1, R25, R2, 0x1 ;  /* 0x0000000219147211 */ /* 0x000fc600078208ff */
[----:B------:R0:W-:Y:S04]  /*243a0*/  STL [R1+0x1914], R17 ;  /* 0x0019141101007387 */ /* 0x0001e80000100800 */
[----:B------:R1:W-:Y:S01]  /*243b0*/  STL [R1+0x191c], R18 ;  /* 0x00191c1201007387 */ /* 0x0003e20000100800 */
[-C--:B0-----:R-:W-:Y:S02]  /*243c0*/  LEA R17, P0, R29, R2.reuse, 0x1 ;  /* 0x000000021d117211 */ /* 0x081fe400078008ff */
[----:B-1----:R-:W-:-:S03]  /*243d0*/  LEA R18, P2, R27, R2, 0x1 ;  /* 0x000000021b127211 */ /* 0x002fc600078408ff */
[----:B------:R-:W-:Y:S01]  /*243e0*/  STL [R1+0x1928], R17 ;  /* 0x0019281101007387 */ /* 0x000fe20000100800 */
[----:B------:R-:W-:-:S03]  /*243f0*/  IMAD R22, R3, 0x2, R28 ;  /* 0x0000000203167824 */ /* 0x000fc600078e021c */
[----:B------:R0:W-:Y:S01]  /*24400*/  STL [R1+0x1930], R20 ;  /* 0x0019301401007387 */ /* 0x0001e20000100800 */
[----:B------:R-:W-:-:S03]  /*24410*/  LEA.HI.X.SX32 R21, R27, R0, 0x1, P2 ;  /* 0x000000001b157211 */ /* 0x000fc600010f0eff */
[----:B------:R1:W-:Y:S01]  /*24420*/  STL [R1+0x1938], R18 ;  /* 0x0019381201007387 */ /* 0x0003e20000100800 */
[-C--:B0-----:R-:W-:Y:S02]  /*24430*/  LEA.HI.X.SX32 R20, R29, R0.reuse, 0x1, P0 ;  /* 0x000000001d147211 */ /* 0x081fe400000f0eff */
[----:B-1----:R-:W-:-:S03]  /*24440*/  LEA.HI.X.SX32 R18, R25, R0, 0x1, P1 ;  /* 0x0000000019127211 */ /* 0x002fc600008f0eff */
[----:B------:R0:W-:Y:S01]  /*24450*/  STL [R1+0x1924], R20 ;  /* 0x0019241401007387 */ /* 0x0001e20000100800 */
[----:B------:R-:W-:-:S03]  /*24460*/  LEA R23, P1, R22, R2, 0x1 ;  /* 0x0000000216177211 */ /* 0x000fc600078208ff */
[----:B------:R-:W-:Y:S04]  /*24470*/  STL [R1+0x192c], R18 ;  /* 0x00192c1201007387 */ /* 0x000fe80000100800 */
[----:B------:R1:W-:Y:S01]  /*24480*/  STL [R1+0x1934], R21 ;  /* 0x0019341501007387 */ /* 0x0003e20000100800 */
[----:B0-----:R-:W-:Y:S01]  /*24490*/  LEA R20, P0, R28, R2, 0x1 ;  /* 0x000000021c147211 */ /* 0x001fe200078008ff */
[----:B------:R-:W-:-:S04]  /*244a0*/  IMAD R24, R3, 0x2, R4 ;  /* 0x0000000203187824 */ /* 0x000fc800078e0204 */
[----:B------:R-:W-:Y:S01]  /*244b0*/  STL [R1+0x1940], R20 ;  /* 0x0019401401007387 */ /* 0x000fe20000100800 */
[----:B-1----:R-:W-:-:S03]  /*244c0*/  LEA R21, P2, R4, R2, 0x1 ;  /* 0x0000000204157211 */ /* 0x002fc600078408ff */
[----:B------:R0:W-:Y:S04]  /*244d0*/  STL [R1+0x1948], R23 ;  /* 0x0019481701007387 */ /* 0x0001e80000100800 */
[----:B------:R1:W-:Y:S01]  /*244e0*/  STL [R1+0x1950], R21 ;  /* 0x0019501501007387 */ /* 0x0003e20000100800 */
[-C--:B0-----:R-:W-:Y:S02]  /*244f0*/  LEA.HI.X.SX32 R23, R28, R0.reuse, 0x1, P0 ;  /* 0x000000001c177211 */ /* 0x081fe400000f0eff */
[-C--:B-1----:R-:W-:Y:S02]  /*24500*/  LEA.HI.X.SX32 R21, R22, R0.reuse, 0x1, P1 ;  /* 0x0000000016157211 */ /* 0x082fe400008f0eff */
[----:B------:R-:W-:Y:S01]  /*24510*/  LEA.HI.X.SX32 R22, R4, R0, 0x1, P2 ;  /* 0x0000000004167211 */ /* 0x000fe200010f0eff */
[----:B------:R0:W-:Y:S01]  /*24520*/  STL [R1+0x193c], R23 ;  /* 0x00193c1701007387 */ /* 0x0001e20000100800 */
[----:B------:R-:W-:-:S03]  /*24530*/  IMAD R8, R3, 0x2, R10 ;  /* 0x0000000203087824 */ /* 0x000fc600078e020a */
[----:B------:R1:W-:Y:S04]  /*24540*/  STL [R1+0x1944], R21 ;  /* 0x0019441501007387 */ /* 0x0003e80000100800 */
[----:B------:R2:W-:Y:S01]  /*24550*/  STL [R1+0x194c], R22 ;  /* 0x00194c1601007387 */ /* 0x0005e20000100800 */
[-C--:B0-----:R-:W-:Y:S02]  /*24560*/  LEA R23, P1, R5, R2.reuse, 0x1 ;  /* 0x0000000205177211 */ /* 0x081fe400078208ff */
[-C--:B-1----:R-:W-:Y:S01]  /*24570*/  LEA R21, P0, R24, R2.reuse, 0x1 ;  /* 0x0000000218157211 */ /* 0x082fe200078008ff */
[----:B------:R-:W-:Y:S01]  /*24580*/  IMAD R9, R3, 0x2, R8 ;  /* 0x0000000203097824 */ /* 0x000fe200078e0208 */
[----:B--2---:R-:W-:-:S03]  /*24590*/  LEA R22, P2, R10, R2, 0x1 ;  /* 0x000000020a167211 */ /* 0x004fc600078408ff */
[----:B------:R-:W-:Y:S01]  /*245a0*/  STL [R1+0x1958], R21 ;  /* 0x0019581501007387 */ /* 0x000fe20000100800 */
[----:B------:R-:W-:-:S03]  /*245b0*/  LEA.HI.X.SX32 R24, R24, R0, 0x1, P0 ;  /* 0x0000000018187211 */ /* 0x000fc600000f0eff */
[----:B------:R0:W-:Y:S01]  /*245c0*/  STL [R1+0x1960], R23 ;  /* 0x0019601701007387 */ /* 0x0001e20000100800 */
[----:B------:R-:W-:-:S03]  /*245d0*/  IMAD R6, R3, 0x2, R9 ;  /* 0x0000000203067824 */ /* 0x000fc600078e0209 */
[----:B------:R1:W-:Y:S01]  /*245e0*/  STL [R1+0x1968], R22 ;  /* 0x0019681601007387 */ /* 0x0003e20000100800 */
[----:B0-----:R-:W-:-:S03]  /*245f0*/  LEA.HI.X.SX32 R23, R5, R0, 0x1, P1 ;  /* 0x0000000005177211 */ /* 0x001fc600008f0eff */
[----:B------:R-:W-:Y:S01]  /*24600*/  STL [R1+0x1954], R24 ;  /* 0x0019541801007387 */ /* 0x000fe20000100800 */
[----:B-1----:R-:W-:-:S03]  /*24610*/  LEA.HI.X.SX32 R22, R10, R0, 0x1, P2 ;  /* 0x000000000a167211 */ /* 0x002fc600010f0eff */
[----:B------:R0:W-:Y:S01]  /*24620*/  STL [R1+0x195c], R23 ;  /* 0x00195c1701007387 */ /* 0x0001e20000100800 */
[C---:B------:R-:W-:Y:S01]  /*24630*/  LEA R10, P0, R8.reuse, R2, 0x1 ;  /* 0x00000002080a7211 */ /* 0x040fe200078008ff */
[----:B------:R-:W-:Y:S02]  /*24640*/  IMAD R14, R3, 0x2, R6 ;  /* 0x00000002030e7824 */ /* 0x000fe400078e0206 */
[----:B------:R1:W-:Y:S01]  /*24650*/  STL [R1+0x1964], R22 ;  /* 0x0019641601007387 */ /* 0x0003e20000100800 */
[----:B------:R-:W-:Y:S02]  /*24660*/  LEA.HI.X.SX32 R8, R8, R0, 0x1, P0 ;  /* 0x0000000008087211 */ /* 0x000fe400000f0eff */
[CC--:B0-----:R-:W-:Y:S02]  /*24670*/  LEA R23, P1, R9.reuse, R2.reuse, 0x1 ;  /* 0x0000000209177211 */ /* 0x0c1fe400078208ff */
[C---:B-1----:R-:W-:Y:S01]  /*24680*/  LEA R22, P2, R6.reuse, R2, 0x1 ;  /* 0x0000000206167211 */ /* 0x042fe200078408ff */
[----:B------:R-:W-:Y:S01]  /*24690*/  STL [R1+0x1970], R10 ;  /* 0x0019700a01007387 */ /* 0x000fe20000100800 */
[-C--:B------:R-:W-:Y:S01]  /*246a0*/  LEA.HI.X.SX32 R9, R9, R0.reuse, 0x1, P1 ;  /* 0x0000000009097211 */ /* 0x080fe200008f0eff */
[C---:B------:R-:W-:Y:S01]  /*246b0*/  IMAD R7, R3.reuse, 0x2, R14 ;  /* 0x0000000203077824 */ /* 0x040fe200078e020e */
[----:B------:R-:W-:Y:S01]  /*246c0*/  LEA.HI.X.SX32 R6, R6, R0, 0x1, P2 ;  /* 0x0000000006067211 */ /* 0x000fe200010f0eff */
[----:B------:R-:W-:Y:S04]  /*246d0*/  STL [R1+0x1978], R23 ;  /* 0x0019781701007387 */ /* 0x000fe80000100800 */
[----:B------:R-:W-:Y:S01]  /*246e0*/  STL [R1+0x1980], R22 ;  /* 0x0019801601007387 */ /* 0x000fe20000100800 */
[----:B------:R-:W-:-:S03]  /*246f0*/  IMAD R12, R3, 0x2, R7 ;  /* 0x00000002030c7824 */ /* 0x000fc600078e0207 */
[----:B------:R-:W-:Y:S04]  /*24700*/  STL [R1+0x196c], R8 ;  /* 0x00196c0801007387 */ /* 0x000fe80000100800 */
[----:B------:R0:W-:Y:S04]  /*24710*/  STL [R1+0x1974], R9 ;  /* 0x0019740901007387 */ /* 0x0001e80000100800 */
[----:B------:R1:W-:Y:S01]  /*24720*/  STL [R1+0x197c], R6 ;  /* 0x00197c0601007387 */ /* 0x0003e20000100800 */
[----:B------:R-:W-:Y:S01]  /*24730*/  IMAD R13, R3, 0x2, R12 ;  /* 0x00000002030d7824 */ /* 0x000fe200078e020c */
[----:B0-----:R-:W-:-:S02]  /*24740*/  LEA R9, P0, R14, R2, 0x1 ;  /* 0x000000020e097211 */ /* 0x001fc400078008ff */
[----:B-1----:R-:W-:-:S03]  /*24750*/  LEA R6, P1, R7, R2, 0x1 ;  /* 0x0000000207067211 */ /* 0x002fc600078208ff */
[----:B------:R-:W-:Y:S01]  /*24760*/  STL [R1+0x1988], R9 ;  /* 0x0019880901007387 */ /* 0x000fe20000100800 */
[----:B------:R-:W-:Y:S01]  /*24770*/  LEA R22, P2, R12, R2, 0x1 ;  /* 0x000000020c167211 */ /* 0x000fe200078408ff */
[C---:B------:R-:W-:Y:S02]  /*24780*/  IMAD R16, R3.reuse, 0x2, R13 ;  /* 0x0000000203107824 */ /* 0x040fe400078e020d */
[----:B------:R0:W-:Y:S02]  /*24790*/  STL [R1+0x1990], R6 ;  /* 0x0019900601007387 */ /* 0x0001e40000100800 */
[----:B------:R-:W-:Y:S02]  /*247a0*/  IMAD R11, R3, 0x2, R16 ;  /* 0x00000002030b7824 */ /* 0x000fe400078e0210 */
[----:B------:R-:W-:Y:S01]  /*247b0*/  STL [R1+0x1998], R22 ;  /* 0x0019981601007387 */ /* 0x000fe20000100800 */
[-C--:B0-----:R-:W-:Y:S02]  /*247c0*/  LEA.HI.X.SX32 R6, R14, R0.reuse, 0x1, P0 ;  /* 0x000000000e067211 */ /* 0x081fe400000f0eff */
[----:B------:R-:W-:-:S02]  /*247d0*/  LEA.HI.X.SX32 R14, R7, R0, 0x1, P1 ;  /* 0x00000000070e7211 */ /* 0x000fc400008f0eff */
[----:B------:R-:W-:Y:S01]  /*247e0*/  LEA.HI.X.SX32 R7, R12, R0, 0x1, P2 ;  /* 0x000000000c077211 */ /* 0x000fe200010f0eff */
[----:B------:R-:W-:Y:S04]  /*247f0*/  STL [R1+0x1984], R6 ;  /* 0x0019840601007387 */ /* 0x000fe80000100800 */
[----:B------:R0:W-:Y:S01]  /*24800*/  STL [R1+0x198c], R14 ;  /* 0x00198c0e01007387 */ /* 0x0001e20000100800 */
[----:B------:R-:W-:-:S03]  /*24810*/  IMAD R19, R3, 0x2, R11 ;  /* 0x0000000203137824 */ /* 0x000fc600078e020b */
[----:B------:R1:W-:Y:S01]  /*24820*/  STL [R1+0x1994], R7 ;  /* 0x0019940701007387 */ /* 0x0003e20000100800 */
[-C--:B------:R-:W-:Y:S02]  /*24830*/  LEA R12, P2, R11, R2.reuse, 0x1 ;  /* 0x000000020b0c7211 */ /* 0x080fe400078408ff */
[-C--:B0-----:R-:W-:Y:S02]  /*24840*/  LEA R14, P0, R13, R2.reuse, 0x1 ;  /* 0x000000020d0e7211 */ /* 0x081fe400078008ff */
[----:B-1----:R-:W-:-:S03]  /*24850*/  LEA R7, P1, R16, R2, 0x1 ;  /* 0x0000000210077211 */ /* 0x002fc600078208ff */
[----:B------:R-:W-:Y:S01]  /*24860*/  STL [R1+0x19a0], R14 ;  /* 0x0019a00e01007387 */ /* 0x000fe20000100800 */
[----:B------:R-:W-:-:S03]  /*24870*/  IMAD R15, R3, 0x2, R19 ;  /* 0x00000002030f7824 */ /* 0x000fc600078e0213 */
[----:B------:R0:W-:Y:S01]  /*24880*/  STL [R1+0x19a8], R7 ;  /* 0x0019a80701007387 */ /* 0x0001e20000100800 */
[----:B------:R-:W-:-:S03]  /*24890*/  IMAD R17, R3, 0x2, R15 ;  /* 0x0000000203117824 */ /* 0x000fc600078e020f */
[----:B------:R1:W-:Y:S01]  /*248a0*/  STL [R1+0x19b0], R12 ;  /* 0x0019b00c01007387 */ /* 0x0003e20000100800 */
[-C--:B0-----:R-:W-:Y:S02]  /*248b0*/  LEA.HI.X.SX32 R7, R13, R0.reuse, 0x1, P0 ;  /* 0x000000000d077211 */ /* 0x081fe400000f0eff */
[-C--:B------:R-:W-:Y:S02]  /*248c0*/  LEA.HI.X.SX32 R13, R16, R0.reuse, 0x1, P1 ;  /* 0x00000000100d7211 */ /* 0x080fe400008f0eff */
[----:B-1----:R-:W-:Y:S01]  /*248d0*/  LEA.HI.X.SX32 R12, R11, R0, 0x1, P2 ;  /* 0x000000000b0c7211 */ /* 0x002fe200010f0eff */
[----:B------:R-:W-:Y:S01]  /*248e0*/  STL [R1+0x199c], R7 ;  /* 0x00199c0701007387 */ /* 0x000fe20000100800 */
[----:B------:R-:W-:-:S03]  /*248f0*/  LEA R11, P0, R19, R2, 0x1 ;  /* 0x00000002130b7211 */ /* 0x000fc600078008ff */
[----:B------:R0:W-:Y:S01]  /*24900*/  STL [R1+0x19a4], R13 ;  /* 0x0019a40d01007387 */ /* 0x0001e20000100800 */
[----:B------:R-:W-:-:S03]  /*24910*/  IMAD R18, R3, 0x2, R17 ;  /* 0x0000000203127824 */ /* 0x000fc600078e0211 */
[----:B------:R1:W-:Y:S01]  /*24920*/  STL [R1+0x19ac], R12 ;  /* 0x0019ac0c01007387 */ /* 0x0003e20000100800 */
[----:B------:R-:W-:Y:S01]  /*24930*/  IMAD R20, R3, 0x2, R18 ;  /* 0x0000000203147824 */ /* 0x000fe200078e0212 */
[-C--:B0-----:R-:W-:Y:S02]  /*24940*/  LEA R13, P2, R17, R2.reuse, 0x1 ;  /* 0x00000002110d7211 */ /* 0x081fe400078408ff */
[----:B-1----:R-:W-:Y:S01]  /*24950*/  LEA R12, P1, R15, R2, 0x1 ;  /* 0x000000020f0c7211 */ /* 0x002fe200078208ff */
[----:B------:R-:W-:Y:S04]  /*24960*/  STL [R1+0x19b8], R11 ;  /* 0x0019b80b01007387 */ /* 0x000fe80000100800 */
[----:B------:R0:W-:Y:S04]  /*24970*/  STL [R1+0x19c0], R12 ;  /* 0x0019c00c01007387 */ /* 0x0001e80000100800 */
[----:B------:R1:W-:Y:S01]  /*24980*/  STL [R1+0x19c8], R13 ;  /* 0x0019c80d01007387 */ /* 0x0003e20000100800 */
[----:B------:R-:W-:Y:S01]  /*24990*/  IMAD R4, R3, 0x2, R20 ;  /* 0x0000000203047824 */ /* 0x000fe200078e0214 */
[----:B0-----:R-:W-:-:S02]  /*249a0*/  LEA.HI.X.SX32 R12, R19, R0, 0x1, P0 ;  /* 0x00000000130c7211 */ /* 0x001fc400000f0eff */
[-C--:B-1----:R-:W-:Y:S02]  /*249b0*/  LEA.HI.X.SX32 R13, R15, R0.reuse, 0x1, P1 ;  /* 0x000000000f0d7211 */ /* 0x082fe400008f0eff */
[----:B------:R-:W-:Y:S01]  /*249c0*/  LEA.HI.X.SX32 R15, R17, R0, 0x1, P2 ;  /* 0x00000000110f7211 */ /* 0x000fe200010f0eff */
[----:B------:R-:W-:Y:S01]  /*249d0*/  STL [R1+0x19b4], R12 ;  /* 0x0019b40c01007387 */ /* 0x000fe20000100800 */
[----:B------:R-:W-:-:S03]  /*249e0*/  LEA R16, P1, R20, R2, 0x1 ;  /* 0x0000000214107211 */ /* 0x000fc600078208ff */
[----:B------:R0:W-:Y:S01]  /*249f0*/  STL [R1+0x19bc], R13 ;  /* 0x0019bc0d01007387 */ /* 0x0001e20000100800 */
[----:B------:R-:W-:-:S03]  /*24a00*/  IMAD R21, R3, 0x2, R4 ;  /* 0x0000000203157824 */ /* 0x000fc600078e0204 */
[----:B------:R1:W-:Y:S01]  /*24a10*/  STL [R1+0x19c4], R15 ;  /* 0x0019c40f01007387 */ /* 0x0003e20000100800 */
[-C--:B0-----:R-:W-:Y:S02]  /*24a20*/  LEA R13, P0, R18, R2.reuse, 0x1 ;  /* 0x00000002120d7211 */ /* 0x081fe400078008ff */
[----:B-1----:R-:W-:-:S03]  /*24a30*/  LEA R15, P2, R4, R2, 0x1 ;  /* 0x00000002040f7211 */ /* 0x002fc600078408ff */
[----:B------:R-:W-:Y:S01]  /*24a40*/  STL [R1+0x19d0], R13 ;  /* 0x0019d00d01007387 */ /* 0x000fe20000100800 */
[C---:B------:R-:W-:Y:S01]  /*24a50*/  IMAD R5, R3.reuse, 0x2, R21 ;  /* 0x0000000203057824 */ /* 0x040fe200078e0215 */
[----:B------:R-:W-:Y:S02]  /*24a60*/  LEA.HI.X.SX32 R17, R18, R0, 0x1, P0 ;  /* 0x0000000012117211 */ /* 0x000fe400000f0eff */
[----:B------:R0:W-:Y:S04]  /*24a70*/  STL [R1+0x19d8], R16 ;  /* 0x0019d81001007387 */ /* 0x0001e80000100800 */
[----:B------:R1:W-:Y:S01]  /*24a80*/  STL [R1+0x19e0], R15 ;  /* 0x0019e00f01007387 */ /* 0x0003e20000100800 */
[----:B------:R-:W-:-:S03]  /*24a90*/  IMAD R10, R3, 0x2, R5 ;  /* 0x00000002030a7824 */ /* 0x000fc600078e0205 */
[----:B------:R2:W-:Y:S01]  /*24aa0*/  STL [R1+0x19cc], R17 ;  /* 0x0019cc1101007387 */ /* 0x0005e20000100800 */
[-C--:B0-----:R-:W-:Y:S02]  /*24ab0*/  LEA.HI.X.SX32 R16, R4, R0.reuse, 0x1, P2 ;  /* 0x0000000004107211 */ /* 0x081fe400010f0eff */
[----:B-1----:R-:W-:Y:S01]  /*24ac0*/  LEA.HI.X.SX32 R15, R20, R0, 0x1, P1 ;  /* 0x00000000140f7211 */ /* 0x002fe200008f0eff */
[----:B------:R-:W-:-:S04]  /*24ad0*/  IMAD R8, R3, 0x2, R10 ;  /* 0x0000000203087824 */ /* 0x000fc800078e020a */
[----:B------:R0:W-:Y:S01]  /*24ae0*/  STL [R1+0x19d4], R15 ;  /* 0x0019d40f01007387 */ /* 0x0001e20000100800 */
[----:B--2---:R-:W-:-:S03]  /*24af0*/  LEA R17, P1, R5, R2, 0x1 ;  /* 0x0000000205117211 */ /* 0x004fc600078208ff */
[----:B------:R1:W-:Y:S01]  /*24b00*/  STL [R1+0x19dc], R16 ;  /* 0x0019dc1001007387 */ /* 0x0003e20000100800 */
[----:B------:R-:W-:Y:S01]  /*24b10*/  IMAD R9, R3, 0x2, R8 ;  /* 0x0000000203097824 */ /* 0x000fe200078e0208 */
[-C--:B0-----:R-:W-:Y:S02]  /*24b20*/  LEA R15, P0, R21, R2.reuse, 0x1 ;  /* 0x00000002150f7211 */ /* 0x081fe400078008ff */
[----:B-1----:R-:W-:-:S03]  /*24b30*/  LEA R16, P2, R10, R2, 0x1 ;  /* 0x000000020a107211 */ /* 0x002fc600078408ff */
        /* <DEDUP_REMOVED lines=10> */
[C---:B------:R-:W-:Y:S02]  /*24be0*/  IMAD R14, R3.reuse, 0x2, R6 ;  /* 0x00000002030e7824 */ /* 0x040fe400078e0206 */
[----:B------:R1:W-:Y:S01]  /*24bf0*/  STL [R1+0x19f4], R16 ;  /* 0x0019f41001007387 */ /* 0x0003e20000100800 */
[----:B------:R-:W-:Y:S01]  /*24c00*/  LEA.HI.X.SX32 R8, R8, R0, 0x1, P0 ;  /* 0x0000000008087211 */ /* 0x000fe200000f0eff */
[----:B------:R-:W-:Y:S01]  /*24c10*/  IMAD R7, R3, 0x2, R14 ;  /* 0x0000000203077824 */ /* 0x000fe200078e020e */
[CC--:B0-----:R-:W-:Y:S02]  /*24c20*/  LEA R17, P1, R9.reuse, R2.reuse, 0x1 ;  /* 0x0000000209117211 */ /* 0x0c1fe400078208ff */
[----:B-1----:R-:W-:Y:S01]  /*24c30*/  LEA R16, P2, R6, R2, 0x1 ;  /* 0x0000000206107211 */ /* 0x002fe200078408ff */
[----:B------:R-:W-:Y:S01]  /*24c40*/  STL [R1+0x1a00], R10 ;  /* 0x001a000a01007387 */ /* 0x000fe20000100800 */
[----:B------:R-:W-:-:S02]  /*24c50*/  LEA.HI.X.SX32 R9, R9, R0, 0x1, P1 ;  /* 0x0000000009097211 */ /* 0x000fc400008f0eff */
[----:B------:R-:W-:Y:S01]  /*24c60*/  LEA.HI.X.SX32 R6, R6, R0, 0x1, P2 ;  /* 0x0000000006067211 */ /* 0x000fe200010f0eff */
[----:B------:R-:W-:Y:S01]  /*24c70*/  STL [R1+0x1a08], R17 ;  /* 0x001a081101007387 */ /* 0x000fe20000100800 */
[----:B------:R-:W-:-:S03]  /*24c80*/  IMAD R11, R3, 0x2, R7 ;  /* 0x00000002030b7824 */ /* 0x000fc600078e0207 */
[----:B------:R0:W-:Y:S04]  /*24c90*/  STL [R1+0x1a10], R16 ;  /* 0x001a101001007387 */ /* 0x0001e80000100800 */
[----:B------:R-:W-:Y:S01]  /*24ca0*/  STL [R1+0x19fc], R8 ;  /* 0x0019fc0801007387 */ /* 0x000fe20000100800 */
[----:B------:R-:W-:-:S03]  /*24cb0*/  IMAD R12, R3, 0x2, R11 ;  /* 0x00000002030c7824 */ /* 0x000fc600078e020b */
[----:B------:R1:W-:Y:S04]  /*24cc0*/  STL [R1+0x1a04], R9 ;  /* 0x001a040901007387 */ /* 0x0003e80000100800 */
[----:B------:R2:W-:Y:S01]  /*24cd0*/  STL [R1+0x1a0c], R6 ;  /* 0x001a0c0601007387 */ /* 0x0005e20000100800 */
[-C--:B0-----:R-:W-:Y:S02]  /*24ce0*/  LEA R16, P2, R11, R2.reuse, 0x1 ;  /* 0x000000020b107211 */ /* 0x081fe400078408ff */
[-C--:B-1----:R-:W-:Y:S02]  /*24cf0*/  LEA R9, P0, R14, R2.reuse, 0x1 ;  /* 0x000000020e097211 */ /* 0x082fe400078008ff */
[----:B--2---:R-:W-:-:S03]  /*24d00*/  LEA R6, P1, R7, R2, 0x1 ;  /* 0x0000000207067211 */ /* 0x004fc600078208ff */
[----:B------:R-:W-:Y:S01]  /*24d10*/  STL [R1+0x1a18], R9 ;  /* 0x001a180901007387 */ /* 0x000fe20000100800 */
[----:B------:R-:W-:-:S03]  /*24d20*/  IMAD R13, R3, 0x2, R12 ;  /* 0x00000002030d7824 */ /* 0x000fc600078e020c */
[----:B------:R0:W-:Y:S01]  /*24d30*/  STL [R1+0x1a20], R6 ;  /* 0x001a200601007387 */ /* 0x0001e20000100800 */
[----:B------:R-:W-:-:S03]  /*24d40*/  IMAD R4, R3, 0x2, R13 ;  /* 0x0000000203047824 */ /* 0x000fc600078e020d */
[----:B------:R-:W-:Y:S01]  /*24d50*/  STL [R1+0x1a28], R16 ;  /* 0x001a281001007387 */ /* 0x000fe20000100800 */
[-C--:B0-----:R-:W-:Y:S02]  /*24d60*/  LEA.HI.X.SX32 R6, R14, R0.reuse, 0x1, P0 ;  /* 0x000000000e067211 */ /* 0x081fe400000f0eff */
[-C--:B------:R-:W-:Y:S02]  /*24d70*/  LEA.HI.X.SX32 R14, R7, R0.reuse, 0x1, P1 ;  /* 0x00000000070e7211 */ /* 0x080fe400008f0eff */
[----:B------:R-:W-:Y:S01]  /*24d80*/  LEA.HI.X.SX32 R7, R11, R0, 0x1, P2 ;  /* 0x000000000b077211 */ /* 0x000fe200010f0eff */
[----:B------:R-:W-:Y:S01]  /*24d90*/  STL [R1+0x1a14], R6 ;  /* 0x001a140601007387 */ /* 0x000fe20000100800 */
[----:B------:R-:W-:-:S03]  /*24da0*/  LEA R11, P0, R12, R2, 0x1 ;  /* 0x000000020c0b7211 */ /* 0x000fc600078008ff */
[----:B------:R0:W-:Y:S01]  /*24db0*/  STL [R1+0x1a1c], R14 ;  /* 0x001a1c0e01007387 */ /* 0x0001e20000100800 */
[----:B------:R-:W-:-:S03]  /*24dc0*/  IMAD R15, R3, 0x2, R4 ;  /* 0x00000002030f7824 */ /* 0x000fc600078e0204 */
[----:B------:R1:W-:Y:S01]  /*24dd0*/  STL [R1+0x1a24], R7 ;  /* 0x001a240701007387 */ /* 0x0003e20000100800 */
[----:B0-----:R-:W-:-:S03]  /*24de0*/  LEA R14, P1, R13, R2, 0x1 ;  /* 0x000000020d0e7211 */ /* 0x001fc600078208ff */
[----:B------:R-:W-:Y:S01]  /*24df0*/  STL [R1+0x1a30], R11 ;  /* 0x001a300b01007387 */ /* 0x000fe20000100800 */
[----:B-1----:R-:W-:-:S03]  /*24e00*/  LEA R7, P2, R4, R2, 0x1 ;  /* 0x0000000204077211 */ /* 0x002fc600078408ff */
[----:B------:R0:W-:Y:S01]  /*24e10*/  STL [R1+0x1a38], R14 ;  /* 0x001a380e01007387 */ /* 0x0001e20000100800 */
[----:B------:R-:W-:-:S03]  /*24e20*/  IMAD R5, R3, 0x2, R15 ;  /* 0x0000000203057824 */ /* 0x000fc600078e020f */
[----:B------:R1:W-:Y:S01]  /*24e30*/  STL [R1+0x1a40], R7 ;  /* 0x001a400701007387 */ /* 0x0003e20000100800 */
[----:B------:R-:W-:Y:S01]  /*24e40*/  IMAD R10, R3, 0x2, R5 ;  /* 0x00000002030a7824 */ /* 0x000fe200078e0205 */
[-C--:B0-----:R-:W-:Y:S02]  /*24e50*/  LEA.HI.X.SX32 R14, R12, R0.reuse, 0x1, P0 ;  /* 0x000000000c0e7211 */ /* 0x081fe400000f0eff */
[-C--:B------:R-:W-:Y:S02]  /*24e60*/  LEA.HI.X.SX32 R12, R4, R0.reuse, 0x1, P2 ;  /* 0x00000000040c7211 */ /* 0x080fe400010f0eff */
[----:B-1----:R-:W-:Y:S01]  /*24e70*/  LEA.HI.X.SX32 R7, R13, R0, 0x1, P1 ;  /* 0x000000000d077211 */ /* 0x002fe200008f0eff */
[----:B------:R-:W-:Y:S01]  /*24e80*/  STL [R1+0x1a2c], R14 ;  /* 0x001a2c0e01007387 */ /* 0x000fe20000100800 */
[----:B------:R-:W-:-:S03]  /*24e90*/  LEA R13, P1, R5, R2, 0x1 ;  /* 0x00000002050d7211 */ /* 0x000fc600078208ff */
[----:B------:R0:W-:Y:S04]  /*24ea0*/  STL [R1+0x1a34], R7 ;  /* 0x001a340701007387 */ /* 0x0001e80000100800 */
[----:B------:R1:W-:Y:S01]  /*24eb0*/  STL [R1+0x1a3c], R12 ;  /* 0x001a3c0c01007387 */ /* 0x0003e20000100800 */
[----:B------:R-:W-:Y:S01]  /*24ec0*/  IMAD R8, R3, 0x2, R10 ;  /* 0x0000000203087824 */ /* 0x000fe200078e020a */
[-C--:B0-----:R-:W-:Y:S02]  /*24ed0*/  LEA R7, P0, R15, R2.reuse, 0x1 ;  /* 0x000000020f077211 */ /* 0x081fe400078008ff */
[----:B-1----:R-:W-:-:S03]  /*24ee0*/  LEA R12, P2, R10, R2, 0x1 ;  /* 0x000000020a0c7211 */ /* 0x002fc600078408ff */
[----:B------:R-:W-:Y:S01]  /*24ef0*/  STL [R1+0x1a48], R7 ;  /* 0x001a480701007387 */ /* 0x000fe20000100800 */
[----:B------:R-:W-:-:S03]  /*24f00*/  IMAD R9, R3, 0x2, R8 ;  /* 0x0000000203097824 */ /* 0x000fc600078e0208 */
[----:B------:R0:W-:Y:S04]  /*24f10*/  STL [R1+0x1a50], R13 ;  /* 0x001a500d01007387 */ /* 0x0001e80000100800 */
[----:B------:R1:W-:Y:S01]  /*24f20*/  STL [R1+0x1a58], R12 ;  /* 0x001a580c01007387 */ /* 0x0003e20000100800 */
[-C--:B0-----:R-:W-:Y:S02]  /*24f30*/  LEA.HI.X.SX32 R13, R15, R0.reuse, 0x1, P0 ;  /* 0x000000000f0d7211 */ /* 0x081fe400000f0eff */
[-C--:B-1----:R-:W-:Y:S02]  /*24f40*/  LEA.HI.X.SX32 R12, R5, R0.reuse, 0x1, P1 ;  /* 0x00000000050c7211 */ /* 0x082fe400008f0eff */
[----:B------:R-:W-:Y:S01]  /*24f50*/  LEA.HI.X.SX32 R5, R10, R0, 0x1, P2 ;  /* 0x000000000a057211 */ /* 0x000fe200010f0eff */
[----:B------:R-:W-:Y:S01]  /*24f60*/  STL [R1+0x1a44], R13 ;  /* 0x001a440d01007387 */ /* 0x000fe20000100800 */
[----:B------:R-:W-:-:S03]  /*24f70*/  IMAD R6, R3, 0x2, R9 ;  /* 0x0000000203067824 */ /* 0x000fc600078e0209 */
[----:B------:R0:W-:Y:S01]  /*24f80*/  STL [R1+0x1a4c], R12 ;  /* 0x001a4c0c01007387 */ /* 0x0001e20000100800 */
[----:B------:R-:W-:-:S03]  /*24f90*/  IMAD R11, R3, 0x2, R6 ;  /* 0x00000002030b7824 */ /* 0x000fc600078e0206 */
[----:B------:R1:W-:Y:S01]  /*24fa0*/  STL [R1+0x1a54], R5 ;  /* 0x001a540501007387 */ /* 0x0003e20000100800 */
[-C--:B0-----:R-:W-:Y:S02]  /*24fb0*/  LEA R12, P0, R8, R2.reuse, 0x1 ;  /* 0x00000002080c7211 */ /* 0x081fe400078008ff */
[----:B-1----:R-:W-:-:S03]  /*24fc0*/  LEA R5, P1, R9, R2, 0x1 ;  /* 0x0000000209057211 */ /* 0x002fc600078208ff */
[----:B------:R-:W-:Y:S01]  /*24fd0*/  STL [R1+0x1a60], R12 ;  /* 0x001a600c01007387 */ /* 0x000fe20000100800 */
[C---:B------:R-:W-:Y:S01]  /*24fe0*/  LEA R13, P2, R6.reuse, R2, 0x1 ;  /* 0x00000002060d7211 */ /* 0x040fe200078408ff */
[C---:B------:R-:W-:Y:S02]  /*24ff0*/  IMAD R4, R3.reuse, 0x2, R11 ;  /* 0x0000000203047824 */ /* 0x040fe400078e020b */
[----:B------:R0:W-:Y:S01]  /*25000*/  STL [R1+0x1a68], R5 ;  /* 0x001a680501007387 */ /* 0x0001e20000100800 */
[-C--:B------:R-:W-:Y:S01]  /*25010*/  LEA.HI.X.SX32 R6, R6, R0.reuse, 0x1, P2 ;  /* 0x0000000006067211 */ /* 0x080fe200010f0eff */
[----:B------:R-:W-:Y:S02]  /*25020*/  IMAD R7, R3, 0x2, R4 ;  /* 0x0000000203077824 */ /* 0x000fe400078e0204 */
[----:B------:R-:W-:Y:S01]  /*25030*/  STL [R1+0x1a70], R13 ;  /* 0x001a700d01007387 */ /* 0x000fe20000100800 */
[-C--:B0-----:R-:W-:Y:S02]  /*25040*/  LEA.HI.X.SX32 R5, R8, R0.reuse, 0x1, P0 ;  /* 0x0000000008057211 */ /* 0x081fe400000f0eff */
[----:B------:R-:W-:-:S03]  /*25050*/  LEA.HI.X.SX32 R8, R9, R0, 0x1, P1 ;  /* 0x0000000009087211 */ /* 0x000fc600008f0eff */
        /* <DEDUP_REMOVED lines=8> */
[----:B------:R-:W-:-:S03]  /*250e0*/  IMAD R12, R3, 0x2, R10 ;  /* 0x00000002030c7824 */ /* 0x000fc600078e020a */
[----:B------:R0:W-:Y:S01]  /*250f0*/  STL [R1+0x1a80], R9 ;  /* 0x001a800901007387 */ /* 0x0001e20000100800 */
[----:B------:R-:W-:-:S03]  /*25100*/  IMAD R5, R3, 0x2, R12 ;  /* 0x0000000203057824 */ /* 0x000fc600078e020c */
[----:B------:R1:W-:Y:S01]  /*25110*/  STL [R1+0x1a88], R6 ;  /* 0x001a880601007387 */ /* 0x0003e20000100800 */
[-C--:B------:R-:W-:Y:S02]  /*25120*/  LEA.HI.X.SX32 R7, R7, R0.reuse, 0x1, P2 ;  /* 0x0000000007077211 */ /* 0x080fe400010f0eff */
[-C--:B0-----:R-:W-:Y:S02]  /*25130*/  LEA.HI.X.SX32 R9, R11, R0.reuse, 0x1, P0 ;  /* 0x000000000b097211 */ /* 0x081fe400000f0eff */
[----:B-1----:R-:W-:-:S03]  /*25140*/  LEA.HI.X.SX32 R6, R4, R0, 0x1, P1 ;  /* 0x0000000004067211 */ /* 0x002fc600008f0eff */
[----:B------:R0:W-:Y:S01]  /*25150*/  STL [R1+0x1a74], R9 ;  /* 0x001a740901007387 */ /* 0x0001e20000100800 */
[----:B------:R-:W-:-:S03]  /*25160*/  IMAD R8, R3, 0x2, R5 ;  /* 0x0000000203087824 */ /* 0x000fc600078e0205 */
[----:B------:R1:W-:Y:S01]  /*25170*/  STL [R1+0x1a7c], R6 ;  /* 0x001a7c0601007387 */ /* 0x0003e20000100800 */
[----:B------:R-:W-:-:S03]  /*25180*/  IMAD R4, R3, 0x2, R8 ;  /* 0x0000000203047824 */ /* 0x000fc600078e0208 */
[----:B------:R2:W-:Y:S01]  /*25190*/  STL [R1+0x1a84], R7 ;  /* 0x001a840701007387 */ /* 0x0005e20000100800 */
[-C--:B0-----:R-:W-:Y:S02]  /*251a0*/  LEA R9, P1, R12, R2.reuse, 0x1 ;  /* 0x000000020c097211 */ /* 0x081fe400078208ff */
[-C--:B-1----:R-:W-:Y:S01]  /*251b0*/  LEA R6, P0, R10, R2.reuse, 0x1 ;  /* 0x000000020a067211 */ /* 0x082fe200078008ff */
[----:B------:R-:W0:Y:S01]  /*251c0*/  S2R R22, SR_TID.X ;  /* 0x0000000000167919 */ /* 0x000e220000002100 */
[----:B--2---:R-:W-:-:S03]  /*251d0*/  LEA R7, P2, R5, R2, 0x1 ;  /* 0x0000000205077211 */ /* 0x004fc600078408ff */
[----:B------:R1:W-:Y:S04]  /*251e0*/  STL [R1+0x1a90], R6 ;  /* 0x001a900601007387 */ /* 0x0003e80000100800 */
[----:B------:R2:W-:Y:S01]  /*251f0*/  STL [R1+0x1a98], R9 ;  /* 0x001a980901007387 */ /* 0x0005e20000100800 */
[----:B------:R-:W-:-:S03]  /*25200*/  LEA.HI.X.SX32 R5, R5, R0, 0x1, P2 ;  /* 0x0000000005057211 */ /* 0x000fc600010f0eff */
[----:B------:R3:W-:Y:S01]  /*25210*/  STL [R1+0x1aa0], R7 ;  /* 0x001aa00701007387 */ /* 0x0007e20000100800 */
[----:B-1----:R-:W-:Y:S01]  /*25220*/  IMAD R6, R3, 0x2, R4 ;  /* 0x0000000203067824 */ /* 0x002fe200078e0204 */
[-C--:B--2---:R-:W-:Y:S02]  /*25230*/  LEA.HI.X.SX32 R9, R10, R0.reuse, 0x1, P0 ;  /* 0x000000000a097211 */ /* 0x084fe400000f0eff */
[----:B---3--:R-:W-:-:S03]  /*25240*/  LEA.HI.X.SX32 R7, R12, R0, 0x1, P1 ;  /* 0x000000000c077211 */ /* 0x008fc600008f0eff */
[----:B------:R1:W-:Y:S01]  /*25250*/  STL [R1+0x1a8c], R9 ;  /* 0x001a8c0901007387 */ /* 0x0003e20000100800 */
[----:B------:R-:W-:-:S03]  /*25260*/  IMAD R3, R3, 0x2, R6 ;  /* 0x0000000203037824 */ /* 0x000fc600078e0206 */
[----:B------:R2:W-:Y:S04]  /*25270*/  STL [R1+0x1a94], R7 ;  /* 0x001a940701007387 */ /* 0x0005e80000100800 */
[----:B------:R3:W-:Y:S01]  /*25280*/  STL [R1+0x1a9c], R5 ;  /* 0x001a9c0501007387 */ /* 0x0007e20000100800 */
[-C--:B-1----:R-:W-:Y:S02]  /*25290*/  LEA R9, P0, R8, R2.reuse, 0x1 ;  /* 0x0000000208097211 */ /* 0x082fe400078008ff */
[----:B--2---:R-:W-:-:S03]  /*252a0*/  LEA R7, P1, R4, R2, 0x1 ;  /* 0x0000000204077211 */ /* 0x004fc600078208ff */
[----:B------:R-:W-:Y:S01]  /*252b0*/  STL [R1+0x1aa4], R9 ;  /* 0x001aa40901007387 */ /* 0x000fe20000100800 */
[-C--:B---3--:R-:W-:Y:S02]  /*252c0*/  LEA R5, P2, R6, R2.reuse, 0x1 ;  /* 0x0000000206057211 */ /* 0x088fe400078408ff */
[----:B------:R-:W-:Y:S01]  /*252d0*/  LEA R2, P3, R3, R2, 0x1 ;  /* 0x0000000203027211 */ /* 0x000fe200078608ff */
[----:B------:R-:W-:Y:S01]  /*252e0*/  STL [R1+0x1aa8], R7 ;  /* 0x001aa80701007387 */ /* 0x000fe20000100800 */
[----:B------:R-:W-:-:S03]  /*252f0*/  LEA.HI.X.SX32 R4, R4, R0, 0x1, P1 ;  /* 0x0000000004047211 */ /* 0x000fc600008f0eff */
[----:B------:R1:W-:Y:S04]  /*25300*/  STL [R1+0x1aac], R5 ;  /* 0x001aac0501007387 */ /* 0x0003e80000100800 */
[----:B------:R2:W-:Y:S01]  /*25310*/  STL [R1+0x910], R2 ;  /* 0x0009100201007387 */ /* 0x0005e20000100800 */
[-C--:B-1----:R-:W-:Y:S02]  /*25320*/  LEA.HI.X.SX32 R5, R8, R0.reuse, 0x1, P0 ;  /* 0x0000000008057211 */ /* 0x082fe400000f0eff */
[-C--:B--2---:R-:W-:Y:S02]  /*25330*/  LEA.HI.X.SX32 R2, R6, R0.reuse, 0x1, P2 ;  /* 0x0000000006027211 */ /* 0x084fe400010f0eff */
[----:B------:R-:W-:Y:S01]  /*25340*/  LEA.HI.X.SX32 R0, R3, R0, 0x1, P3 ;  /* 0x0000000003007211 */ /* 0x000fe200018f0eff */
[----:B------:R-:W-:Y:S01]  /*25350*/  STL [R1+0x900], R5 ;  /* 0x0009000501007387 */ /* 0x000fe20000100800 */
[----:B0-----:R-:W-:-:S03]  /*25360*/  IMAD.SHL.U32 R3, R22, 0x40, RZ ;  /* 0x0000004016037824 */ /* 0x001fc600078e00ff */
[----:B------:R0:W-:Y:S04]  /*25370*/  STL [R1+0x908], R4 ;  /* 0x0009080401007387 */ /* 0x0001e80000100800 */
[----:B------:R1:W-:Y:S04]  /*25380*/  STL [R1+0x90c], R2 ;  /* 0x00090c0201007387 */ /* 0x0003e80000100800 */
[----:B------:R2:W-:Y:S04]  /*25390*/  STL [R1+0x904], R0 ;  /* 0x0009040001007387 */ /* 0x0005e80000100800 */
[----:B------:R3:W-:Y:S04]  /*253a0*/  STL [R1+0x470], RZ ;  /* 0x000470ff01007387 */ /* 0x0007e80000100800 */
[----:B------:R3:W-:Y:S04]  /*253b0*/  STL [R1+0x474], RZ ;  /* 0x000474ff01007387 */ /* 0x0007e80000100800 */
[----:B------:R3:W-:Y:S04]  /*253c0*/  STL [R1+0x1cd4], R3 ;  /* 0x001cd40301007387 */ /* 0x0007e80000100800 */
        /* <DEDUP_REMOVED lines=28> */
[----:B------:R-:W4:Y:S04]  /*25590*/  S2R R24, SR_TID.X ;  /* 0x0000000000187919 */ /* 0x000f280000002100 */
        /* <DEDUP_REMOVED lines=20> */
[----:B----4-:R-:W-:-:S05]  /*256e0*/  LOP3.LUT R24, R24, 0x7f, RZ, 0xc0, !PT ;  /* 0x0000007f18187812 */ /* 0x010fca00078ec0ff */
[----:B0-----:R-:W-:Y:S02]  /*256f0*/  IMAD.SHL.U32 R4, R24, 0x2, RZ ;  /* 0x0000000218047824 */ /* 0x001fe400078e00ff */
[----:B------:R-:W-:Y:S01]  /*25700*/  IMAD.MOV.U32 R24, RZ, RZ, c[0x0][0x18c] ;  /* 0x00006300ff187624 */ /* 0x000fe200078e00ff */
[----:B------:R-:W-:-:S03]  /*25710*/  ULDC UR4, c[0x0][0x188] ;  /* 0x0000620000047ab9 */ /* 0x000fc60000000800 */
[----:B-1----:R-:W-:Y:S01]  /*25720*/  IMAD.SHL.U32 R2, R24, 0x100, RZ ;  /* 0x0000010018027824 */ /* 0x002fe200078e00ff */
[----:B------:R-:W-:-:S04]  /*25730*/  USHF.L.U32 UR4, UR4, 0x8, URZ ;  /* 0x0000000804047899 */ /* 0x000fc8000800063f */
[----:B--2---:R-:W-:Y:S01]  /*25740*/  SHF.R.S32.HI R0, RZ, 0x1f, R2 ;  /* 0x0000001fff007819 */ /* 0x004fe20000011402 */
[----:B------:R-:W-:Y:S02]  /*25750*/  USHF.R.S32.HI UR5, URZ, 0x1f, UR4 ;  /* 0x0000001f3f057899 */ /* 0x000fe40008011404 */
[----:B---3--:R-:W0:Y:S01]  /*25760*/  S2R R24, SR_TID.X ;  /* 0x0000000000187919 */ /* 0x008e220000002100 */
[----:B------:R-:W-:Y:S01]  /*25770*/  IMAD.MOV.U32 R26, RZ, RZ, 0xff ;  /* 0x000000ffff1a7424 */ /* 0x000fe200078e00ff */
[----:B------:R-:W-:Y:S01]  /*25780*/  SHF.L.U64.HI R0, R2, 0x1, R0 ;  /* 0x0000000102007819 */ /* 0x000fe20000010200 */
[----:B------:R-:W-:Y:S01]  /*25790*/  USHF.L.U32 UR10, UR4, 0x1, URZ ;  /* 0x00000001040a7899 */ /* 0x000fe2000800063f */
[----:B------:R-:W-:Y:S01]  /*257a0*/  STL [R1+0x4c8], RZ ;  /* 0x0004c8ff01007387 */ /* 0x000fe20000100800 */
[----:B------:R-:W-:Y:S01]  /*257b0*/  USHF.L.U64.HI UR5, UR4, 0x1, UR5 ;  /* 0x0000000104057899 */ /* 0x000fe20008010205 */
[----:B------:R-:W-:Y:S02]  /*257c0*/  IADD3 R26, R26, c[0x0][0x180], RZ ;  /* 0x000060001a1a7a10 */ /* 0x000fe40007ffe0ff */
[----:B------:R-:W-:Y:S02]  /*257d0*/  STL [R1+0x4cc], RZ ;  /* 0x0004ccff01007387 */ /* 0x000fe40000100800 */
[----:B------:R-:W-:-:S02]  /*257e0*/  SHF.R.S32.HI R23, RZ, 0x1f, R26 ;  /* 0x0000001fff177819 */ /* 0x000fc4000001141a */
[----:B------:R-:W-:Y:S02]  /*257f0*/  STL [R1+0x4b0], RZ ;  /* 0x0004b0ff01007387 */ /* 0x000fe40000100800 */
[----:B------:R-:W-:Y:S02]  /*25800*/  LEA.HI R26, R23, R26, RZ, 0x8 ;  /* 0x0000001a171a7211 */ /* 0x000fe400078f40ff */
[----:B------:R-:W-:Y:S02]  /*25810*/  LOP3.LUT P4, RZ, R22, 0x40, RZ, 0xc0, !PT ;  /* 0x0000004016ff7812 */ /* 0x000fe4000788c0ff */
[----:B------:R-:W-:Y:S02]  /*25820*/  LOP3.LUT R2, R4, 0x20, RZ, 0x3c, !PT ;  /* 0x0000002004027812 */ /* 0x000fe400078e3cff */
[C---:B0-----:R-:W-:Y:S01]  /*25830*/  LOP3.LUT R23, R24.reuse, 0x7, RZ, 0xc0, !PT ;  /* 0x0000000718177812 */ /* 0x041fe200078ec0ff */
[----:B------:R-:W-:Y:S01]  /*25840*/  IMAD.SHL.U32 R24, R24, 0x2, RZ ;  /* 0x0000000218187824 */ /* 0x000fe200078e00ff */
[----:B------:R-:W-:-:S03]  /*25850*/  SHF.R.S32.HI R5, RZ, 0x8, R26 ;  /* 0x00000008ff057819 */ /* 0x000fc6000001141a */
[----:B------:R-:W-:-:S05]  /*25860*/  IMAD R23, R23, 0x90, RZ ;  /* 0x0000009017177824 */ /* 0x000fca00078e02ff */
[----:B------:R-:W-:-:S04]  /*25870*/  LOP3.LUT R24, R23, 0x10, R24, 0x78, !PT ;  /* 0x0000001017187812 */ /* 0x000fc800078e7818 */
[----:B------:R-:W-:-:S05]  /*25880*/  LOP3.LUT R3, R24, 0x400, R3, 0xf8, !PT ;  /* 0x0000040018037812 */ /* 0x000fca00078ef803 */
[----:B------:R0:W-:Y:S04]  /*25890*/  STL [R1+0x398], R3 ;  /* 0x0003980301007387 */ /* 0x0001e80000100800 */
[----:B------:R-:W-:Y:S04]  /*258a0*/  STL [R1+0x4b4], RZ ;  /* 0x0004b4ff01007387 */ /* 0x000fe80000100800 */
        /* <DEDUP_REMOVED lines=54> */
[----:B------:R-:W2:Y:S01]  /*25c10*/  LDL R24, [R1+0x38c] ;  /* 0x00038c0001187983 */ /* 0x000ea20000100800 */
[----:B------:R-:W-:Y:S01]  /*25c20*/  SEL R22, RZ, 0x90, !P4 ;  /* 0x00000090ff167807 */ /* 0x000fe20006000000 */
[----:B------:R-:W-:Y:S01]  /*25c30*/  UMOV UR4, URZ ;  /* 0x0000003f00047c82 */ /* 0x000fe20008000000 */
[C---:B------:R-:W-:Y:S01]  /*25c40*/  LOP3.LUT R2, R4.reuse, 0x40, RZ, 0x3c, !PT ;  /* 0x0000004004027812 */ /* 0x040fe200078e3cff */
[----:B------:R-:W1:Y:S01]  /*25c50*/  S2R R23, SR_TID.X ;  /* 0x0000000000177919 */ /* 0x000e620000002100 */
[----:B------:R-:W-:-:S02]  /*25c60*/  LOP3.LUT R2, R4, 0x50, RZ, 0x3c, !PT ;  /* 0x0000005004027812 */ /* 0x000fc400078e3cff */
[C---:B------:R-:W-:Y:S01]  /*25c70*/  LOP3.LUT R6, R4.reuse, 0x10, RZ, 0x3c, !PT ;  /* 0x0000001004067812 */ /* 0x040fe200078e3cff */
[----:B------:R-:W-:Y:S01]  /*25c80*/  STL [R1+0x3b0], RZ ;  /* 0x0003b0ff01007387 */ /* 0x000fe20000100800 */
[C---:B------:R-:W-:Y:S02]  /*25c90*/  LOP3.LUT R5, R4.reuse, 0x30, RZ, 0x3c, !PT ;  /* 0x0000003004057812 */ /* 0x040fe400078e3cff */
[C---:B------:R-:W-:Y:S01]  /*25ca0*/  LOP3.LUT R6, R4.reuse, 0x60, RZ, 0x3c, !PT ;  /* 0x0000006004067812 */ /* 0x040fe200078e3cff */
[----:B------:R-:W-:Y:S01]  /*25cb0*/  STL [R1+0x3b4], RZ ;  /* 0x0003b4ff01007387 */ /* 0x000fe20000100800 */
[----:B------:R-:W-:-:S03]  /*25cc0*/  LOP3.LUT R5, R4, 0x70, RZ, 0x3c, !PT ;  /* 0x0000007004057812 */ /* 0x000fc600078e3cff */
[----:B------:R-:W-:Y:S04]  /*25cd0*/  STL [R1+0x3b8], RZ ;  /* 0x0003b8ff01007387 */ /* 0x000fe80000100800 */
[----:B------:R-:W-:Y:S04]  /*25ce0*/  STL [R1+0x3bc], RZ ;  /* 0x0003bcff01007387 */ /* 0x000fe80000100800 */
[----:B------:R-:W-:Y:S01]  /*25cf0*/  STL [R1+0x370], RZ ;  /* 0x000370ff01007387 */ /* 0x000fe20000100800 */
[----:B-1----:R-:W-:-:S03]  /*25d00*/  LOP3.LUT R23, R23, 0x3f, RZ, 0xc0, !PT ;  /* 0x0000003f17177812 */ /* 0x002fc600078ec0ff */
[----:B------:R-:W-:Y:S02]  /*25d10*/  STL [R1+0x374], RZ ;  /* 0x000374ff01007387 */ /* 0x000fe40000100800 */
[----:B------:R-:W-:Y:S02]  /*25d20*/  IMAD.SHL.U32 R23, R23, 0x2, RZ ;  /* 0x0000000217177824 */ /* 0x000fe400078e00ff */
[----:B------:R-:W-:Y:S04]  /*25d30*/  STL [R1+0x378], RZ ;  /* 0x000378ff01007387 */ /* 0x000fe80000100800 */
[----:B------:R-:W-:Y:S01]  /*25d40*/  STL [R1+0x37c], RZ ;  /* 0x00037cff01007387 */ /* 0x000fe20000100800 */
[----:B------:R-:W-:-:S03]  /*25d50*/  LOP3.LUT R22, R22, R23, RZ, 0x3c, !PT ;  /* 0x0000001716167212 */ /* 0x000fc600078e3cff */
[----:B------:R-:W-:Y:S01]  /*25d60*/  STL [R1+0x360], RZ ;  /* 0x000360ff01007387 */ /* 0x000fe20000100800 */
[C---:B------:R-:W-:Y:S02]  /*25d70*/  LOP3.LUT R2, R22.reuse, 0x20, RZ, 0x3c, !PT ;  /* 0x0000002016027812 */ /* 0x040fe400078e3cff */
[C---:B------:R-:W-:Y:S01]  /*25d80*/  LOP3.LUT R2, R3.reuse, 0x20, RZ, 0x3c, !PT ;  /* 0x0000002003027812 */ /* 0x040fe200078e3cff */
[----:B------:R-:W-:Y:S01]  /*25d90*/  STL [R1+0x364], RZ ;  /* 0x000364ff01007387 */ /* 0x000fe20000100800 */
[C---:B------:R-:W-:Y:S02]  /*25da0*/  LOP3.LUT R4, R22.reuse, 0x40, RZ, 0x3c, !PT ;  /* 0x0000004016047812 */ /* 0x040fe400078e3cff */
[C---:B------:R-:W-:Y:S01]  /*25db0*/  LOP3.LUT R4, R3.reuse, 0x40, RZ, 0x3c, !PT ;  /* 0x0000004003047812 */ /* 0x040fe200078e3cff */
[----:B------:R-:W-:Y:S01]  /*25dc0*/  STL [R1+0x368], RZ ;  /* 0x000368ff01007387 */ /* 0x000fe20000100800 */
[----:B0-----:R-:W-:Y:S02]  /*25dd0*/  LOP3.LUT R3, R3, 0x60, RZ, 0x3c, !PT ;  /* 0x0000006003037812 */ /* 0x001fe400078e3cff */
[----:B------:R-:W-:Y:S01]  /*25de0*/  LOP3.LUT R5, R22, 0x60, RZ, 0x3c, !PT ;  /* 0x0000006016057812 */ /* 0x000fe200078e3cff */
        /* <DEDUP_REMOVED lines=9> */
[----:B------:R2:W-:Y:S04]  /*25e80*/  STL [R1+0x3a4], R2 ;  /* 0x0003a40201007387 */ /* 0x0005e80000100800 */
[----:B------:R0:W-:Y:S04]  /*25e90*/  STL [R1+0x3a0], R4 ;  /* 0x0003a00401007387 */ /* 0x0001e80000100800 */
[----:B------:R0:W-:Y:S01]  /*25ea0*/  STL [R1+0x39c], R3 ;  /* 0x00039c0301007387 */ /* 0x0001e20000100800 */
[----:B--2---:R-:W-:-:S05]  /*25eb0*/  LOP3.LUT R2, R24, 0x40, RZ, 0x3c, !PT ;  /* 0x0000004018027812 */ /* 0x004fca00078e3cff */
[----:B------:R0:W-:Y:S02]  /*25ec0*/  STL [R1+0x1cc0], R2 ;  /* 0x001cc00201007387 */ /* 0x0001e40000100800 */
.L_x_3:
[----:B0----5:R-:W2:Y:S04]  /*25ed0*/  LDL R3, [R1+0x1ab0] ;  /* 0x001ab00001037983 */ /* 0x021ea80000100800 */
[----:B--2---:R0:W-:Y:S04]  /*25ee0*/  STL [R1+0x4d6c], R3 ;  /* 0x004d6c0301007387 */ /* 0x0041e80000100800 */
[----:B------:R-:W2:Y:S01]  /*25ef0*/  LDL R2, [R1+0x1ab4] ;  /* 0x001ab40001027983 */ /* 0x000ea20000100800 */
[----:B------:R-:W-:Y:S02]  /*25f00*/  UMOV UR6, 0xffffff00 ;  /* 0xffffff0000067882 */ /* 0x000fe40000000000 */
[----:B------:R-:W-:-:S02]  /*25f10*/  ULDC UR7, c[0x0][0x180] ;  /* 0x0000600000077ab9 */ /* 0x000fc40000000800 */
[----:B------:R-:W-:Y:S01]  /*25f20*/  UIMAD UR6, UR4, UR6, UR7 ;  /* 0x00000006040672a4 */ /* 0x000fe2000f8e0207 */
[----:B0-----:R-:W0:Y:S04]  /*25f30*/  S2R R3, SR_TID.X ;  /* 0x0000000000037919 */ /* 0x001e280000002100 */
[----:B--2---:R-:W-:Y:S04]  /*25f40*/  STL [R1+0x4d70], R2 ;  /* 0x004d700201007387 */ /* 0x004fe80000100800 */
[----:B------:R-:W-:Y:S04]  /*25f50*/  STL [R1+0x4b20], R14 ;  /* 0x004b200e01007387 */ /* 0x000fe80000100800 */
        /* <DEDUP_REMOVED lines=26> */
[----:B------:R0:W-:Y:S04]  /*26100*/  STL [R1+0x4b8c], R29 ;  /* 0x004b8c1d01007387 */ /* 0x0001e80000100800 */
[----:B------:R-:W-:Y:S04]  /*26110*/  STL [R1+0x4b14], R28 ;  /* 0x004b141c01007387 */ /* 0x000fe80000100800 */
[----:B------:R-:W-:Y:S01]  /*26120*/  STL [R1+0x4b80], R28 ;  /* 0x004b801c01007387 */ /* 0x000fe20000100800 */
[----:B0-----:R-:W-:-:S03]  /*26130*/  SHF.R.U32.HI R29, RZ, 0x6, R3 ;  /* 0x00000006ff1d7819 */ /* 0x001fc60000011603 */
[----:B------:R-:W-:Y:S01]  /*26140*/  STL [R1+0x4b90], R28 ;  /* 0x004b901c01007387 */ /* 0x000fe20000100800 */
[----:B------:R-:W-:Y:S02]  /*26150*/  SHF.R.U32.HI R3, RZ, 0x6, R3 ;  /* 0x00000006ff037819 */ /* 0x000fe40000011603 */
[----:B------:R-:W-:Y:S01]  /*26160*/  SGXT.U32 R29, R29, 0x1 ;  /* 0x000000011d1d781a */ /* 0x000fe20000000000 */
[----:B------:R-:W-:Y:S01]  /*26170*/  STL [R1+0x4b9c], R28 ;  /* 0x004b9c1c01007387 */ /* 0x000fe20000100800 */
[----:B------:R-:W-:Y:S02]  /*26180*/  SGXT.U32 R3, R3, 0x1 ;  /* 0x000000010303781a */ /* 0x000fe40000000000 */
[----:B------:R-:W-:Y:S01]  /*26190*/  LOP3.LUT R2, R29, 0x2, RZ, 0xfc, !PT ;  /* 0x000000021d027812 */ /* 0x000fe200078efcff */
[----:B------:R-:W-:Y:S01]  /*261a0*/  STL [R1+0x4ba8], R28 ;  /* 0x004ba81c01007387 */ /* 0x000fe20000100800 */
[----:B------:R-:W-:Y:S02]  /*261b0*/  LOP3.LUT R3, R3, 0x6, RZ, 0xfc, !PT ;  /* 0x0000000603037812 */ /* 0x000fe400078efcff */
[----:B------:R-:W-:Y:S01]  /*261c0*/  ISETP.GE.AND P1, PT, R2, UR6, PT ;  /* 0x0000000602007c0c */ /* 0x000fe2000bf26270 */
[----:B------:R-:W-:Y:S01]  /*261d0*/  STL [R1+0x4bb4], R28 ;  /* 0x004bb41c01007387 */ /* 0x000fe20000100800 */
[----:B------:R-:W-:-:S03]  /*261e0*/  LOP3.LUT R29, R29, 0x4, RZ, 0xfc, !PT ;  /* 0x000000041d1d7812 */ /* 0x000fc600078efcff */
        /* <DEDUP_REMOVED lines=135> */
[----:B------:R-:W-:Y:S01]  /*26a60*/  STL [R1+0x4ac4], R19 ;  /* 0x004ac41301007387 */ /* 0x000fe20000100800 */
[----:B------:R-:W-:-:S03]  /*26a70*/  ISETP.GE.AND P3, PT, R3, UR6, PT ;  /* 0x0000000603007c0c */ /* 0x000fc6000bf66270 */
[----:B------:R-:W-:Y:S04]  /*26a80*/  STL [R1+0x4ac0], R20 ;  /* 0x004ac01401007387 */ /* 0x000fe80000100800 */
[----:B------:R-:W-:Y:S04]  /*26a90*/  STL [R1+0x4abc], R21 ;  /* 0x004abc1501007387 */ /* 0x000fe80000100800 */
[----:B------:R-:W-:Y:S04]  /*26aa0*/  STL [R1+0x2120], R0 ;  /* 0x0021200001007387 */ /* 0x000fe80000100800 */
[----:B------:R-:W2:Y:S04]  /*26ab0*/  LDL.LU R2, [R1+0x4d70] ;  /* 0x004d700001027983 */ /* 0x000ea80000300800 */
[----:B------:R-:W2:Y:S04]  /*26ac0*/  LDL.LU R3, [R1+0x4d6c] ;  /* 0x004d6c0001037983 */ /* 0x000ea80000300800 */
[----:B------:R-:W1:Y:S01]  /*26ad0*/  S2R R14, SR_TID.X ;  /* 0x00000000000e7919 */ /* 0x000e620000002100 */
[----:B0-----:R-:W-:-:S02]  /*26ae0*/  PRMT R26, RZ, 0x7610, R26 ;  /* 0x00007610ff1a7816 */ /* 0x001fc4000000001a */
[----:B-1----:R-:W-:-:S04]  /*26af0*/  SHF.R.U32.HI R15, RZ, 0x6, R14 ;  /* 0x00000006ff0f7819 */ /* 0x002fc8000001160e */
[----:B------:R-:W-:-:S04]  /*26b00*/  SGXT.U32 R15, R15, 0x1 ;  /* 0x000000010f0f781a */ /* 0x000fc80000000000 */
[----:B------:R-:W-:-:S13]  /*26b10*/  ISETP.GE.AND P0, PT, R15, UR6, PT ;  /* 0x000000060f007c0c */ /* 0x000fda000bf06270 */
[----:B--2---:R0:W2:Y:S04]  /*26b20*/  @!P0 LDG.E.U16 R26, [R2.64] ;  /* 0x00000008021a8981 */ /* 0x0040a8000c1e1500 */
[----:B0-----:R-:W3:Y:S04]  /*26b30*/  LDL R2, [R1+0x904] ;  /* 0x0009040001027983 */ /* 0x001ee80000100800 */
[----:B--2---:R0:W-:Y:S04]  /*26b40*/  STL [R1+0x2c0], R26 ;  /* 0x0002c01a01007387 */ /* 0x0041e80000100800 */
[----:B------:R-:W3:Y:S01]  /*26b50*/  LDL R3, [R1+0x910] ;  /* 0x0009100001037983 */ /* 0x000ee20000100800 */
[----:B------:R-:W-:-:S02]  /*26b60*/  PRMT R28, RZ, 0x7610, R28 ;  /* 0x00007610ff1c7816 */ /* 0x000fc4000000001c */
[----:B------:R-:W-:Y:S02]  /*26b70*/  ISETP.GE.AND P2, PT, R29, UR6, PT ;  /* 0x000000061d007c0c */ /* 0x000fe4000bf46270 */
[----:B------:R-:W1:Y:S01]  /*26b80*/  S2R R29, SR_TID.X ;  /* 0x00000000001d7919 */ /* 0x000e620000002100 */
[----:B---3--:R-:W-:-:S04]  /*26b90*/  @!P1 LOP3.LUT R3, R3, R2, RZ, 0x3c, !PT ;  /* 0x0000000203039212 */ /* 0x008fc800078e3cff */
[----:B------:R-:W-:-:S04]  /*26ba0*/  @!P1 LOP3.LUT R2, R3, R2, RZ, 0x3c, !PT ;  /* 0x0000000203029212 */ /* 0x000fc800078e3cff */
[----:B------:R-:W-:-:S05]  /*26bb0*/  @!P1 LOP3.LUT R3, R3, R2, RZ, 0x3c, !PT ;  /* 0x0000000203039212 */ /* 0x000fca00078e3cff */
[----:B------:R2:W3:Y:S01]  /*26bc0*/  @!P1 LDG.E.U16 R28, [R2.64] ;  /* 0x00000008021c9981 */ /* 0x0004e2000c1e1500 */
[----:B-1----:R-:W-:-:S04]  /*26bd0*/  SHF.R.U32.HI R29, RZ, 0x6, R29 ;  /* 0x00000006ff1d7819 */ /* 0x002fc8000001161d */
[----:B------:R-:W-:-:S04]  /*26be0*/  SGXT.U32 R29, R29, 0x1 ;  /* 0x000000011d1d781a */ /* 0x000fc80000000000 */
[----:B0-----:R-:W-:-:S04]  /*26bf0*/  LOP3.LUT R26, R29, 0x8, RZ, 0xfc, !PT ;  /* 0x000000081d1a7812 */ /* 0x001fc800078efcff */
[----:B------:R-:W-:Y:S02]  /*26c00*/  ISETP.GE.AND P0, PT, R26, UR6, PT ;  /* 0x000000061a007c0c */ /* 0x000fe4000bf06270 */
[----:B------:R-:W4:Y:S04]  /*26c10*/  LDL.LU R26, [R1+0x4d68] ;  /* 0x004d6800011a7983 */ /* 0x000f280000300800 */
[----:B--2---:R-:W2:Y:S04]  /*26c20*/  LDL R2, [R1+0x90c] ;  /* 0x00090c0001027983 */ /* 0x004ea80000100800 */
[----:B---3--:R0:W-:Y:S04]  /*26c30*/  STL [R1+0x2bc], R28 ;  /* 0x0002bc1c01007387 */ /* 0x0081e80000100800 */
[----:B------:R-:W2:Y:S01]  /*26c40*/  LDL R3, [R1+0x1aac] ;  /* 0x001aac0001037983 */ /* 0x000ea20000100800 */
[----:B------:R-:W-:-:S03]  /*26c50*/  PRMT R27, RZ, 0x7610, R27 ;  /* 0x00007610ff1b7816 */ /* 0x000fc6000000001b */
[----:B------:R-:W1:Y:S01]  /*26c60*/  S2R R29, SR_TID.X ;  /* 0x00000000001d7919 */ /* 0x000e620000002100 */
[----:B--2---:R-:W-:-:S04]  /*26c70*/  @!P2 LOP3.LUT R3, R3, R2, RZ, 0x3c, !PT ;  /* 0x000000020303a212 */ /* 0x004fc800078e3cff */
        /* <DEDUP_REMOVED lines=11> */
[----:B----4-:R-:W-:-:S03]  /*26d30*/  PRMT R26, RZ, 0x7610, R26 ;  /* 0x00007610ff1a7816 */ /* 0x010fc6000000001a */
        /* <DEDUP_REMOVED lines=1614> */
[----:B------:R-:W2:Y:S01]  /*2d220*/  @!P2 LDG.E.U16 R28, [R2.64] ;  /* 0x00000008021ca981 */ /* 0x000ea2000c1e1500 */
[----:B-1----:R-:W-:-:S04]  /*2d230*/  SHF.R.U32.HI R29, RZ, 0x6, R29 ;  /* 0x00000006ff1d7819 */ /* 0x002fc8000001161d */
[----:B------:R-:W-:-:S04]  /*2d240*/  SGXT.U32 R29, R29, 0x1 ;  /* 0x000000011d1d781a */ /* 0x000fc80000000000 */
[----:B0-----:R-:W-:-:S04]  /*2d250*/  LOP3.LUT R26, R29, 0xf2, RZ, 0xfc, !PT ;  /* 0x000000f21d1a7812 */ /* 0x001fc800078efcff */
[----:B------:R-:W-:Y:S02]  /*2d260*/  ISETP.GE.AND P1, PT, R26, UR6, PT ;  /* 0x000000061a007c0c */ /* 0x000fe4000bf26270 */
[----:B------:R-:W3:Y:S04]  /*2d270*/  LDL.LU R26, [R1+0x4b94] ;  /* 0x004b9400011a7983 */ /* 0x000ee80000300800 */
[----:B--2---:R0:W-:Y:S04]  /*2d280*/  STL [R1+0xd8], R28 ;  /* 0x0000d81c01007387 */ /* 0x0041e80000100800 */
[----:B------:R-:W2:Y:S04]  /*2d290*/  LDL R2, [R1+0x170c] ;  /* 0x00170c0001027983 */ /* 0x000ea80000100800 */
[----:B------:R-:W2:Y:S01]  /*2d2a0*/  LDL R3, [R1+0x1710] ;  /* 0x0017100001037983 */ /* 0x000ea20000100800 */
[----:B----4-:R-:W-:-:S03]  /*2d2b0*/  PRMT R27, RZ, 0x7610, R27 ;  /* 0x00007610ff1b7816 */ /* 0x010fc6000000001b */
[----:B------:R-:W0:Y:S01]  /*2d2c0*/  S2R R29, SR_TID.X ;  /* 0x00000000001d7919 */ /* 0x000e220000002100 */
[----:B--2---:R-:W-:-:S04]  /*2d2d0*/  @!P3 LOP3.LUT R3, R3, R2, RZ, 0x3c, !PT ;  /* 0x000000020303b212 */ /* 0x004fc800078e3cff */
[----:B------:R-:W-:-:S04]  /*2d2e0*/  @!P3 LOP3.LUT R2, R3, R2, RZ, 0x3c, !PT ;  /* 0x000000020302b212 */ /* 0x000fc800078e3cff */
[----:B------:R-:W-:-:S05]  /*2d2f0*/  @!P3 LOP3.LUT R3, R3, R2, RZ, 0x3c, !PT ;  /* 0x000000020303b212 */ /* 0x000fca00078e3cff */
[----:B------:R1:W2:Y:S01]  /*2d300*/  @!P3 LDG.E.U16 R27, [R2.64] ;  /* 0x00000008021bb981 */ /* 0x0002a2000c1e1500 */
[----:B0-----:R-:W-:-:S04]  /*2d310*/  SHF.R.U32.HI R28, RZ, 0x6, R29 ;  /* 0x00000006ff1c7819 */ /* 0x001fc8000001161d */
[----:B------:R-:W-:-:S04]  /*2d320*/  SGXT.U32 R28, R28, 0x1 ;  /* 0x000000011c1c781a */ /* 0x000fc80000000000 */
[----:B------:R-:W-:-:S04]  /*2d330*/  LOP3.LUT R28, R28, 0xf4, RZ, 0xfc, !PT ;  /* 0x000000f41c1c7812 */ /* 0x000fc800078efcff */
[----:B------:R-:W-:Y:S02]  /*2d340*/  ISETP.GE.AND P2, PT, R28, UR6, PT ;  /* 0x000000061c007c0c */ /* 0x000fe4000bf46270 */
[----:B------:R-:W4:Y:S04]  /*2d350*/  LDL.LU R28, [R1+0x4b90] ;  /* 0x004b9000011c7983 */ /* 0x000f280000300800 */
[----:B-1----:R-:W3:Y:S04]  /*2d360*/  LDL R2, [R1+0x1704] ;  /* 0x0017040001027983 */ /* 0x002ee80000100800 */
[----:B--2---:R0:W-:Y:S04]  /*2d370*/  STL [R1+0xd4], R27 ;  /* 0x0000d41b01007387 */ /* 0x0041e80000100800 */
[----:B------:R-:W3:Y:S01]  /*2d380*/  LDL R3, [R1+0x1708] ;  /* 0x0017080001037983 */ /* 0x000ee20000100800 */
[----:B------:R-:W-:-:S04]  /*2d390*/  SHF.R.U32.HI R29, RZ, 0x6, R29 ;  /* 0x00000006ff1d7819 */ /* 0x000fc8000001161d */
[----:B------:R-:W-:Y:S02]  /*2d3a0*/  SGXT.U32 R29, R29, 0x1 ;  /* 0x000000011d1d781a */ /* 0x000fe40000000000 */
[----:B------:R-:W-:Y:S02]  /*2d3b0*/  PRMT R0, RZ, 0x7610, R0 ;  /* 0x00007610ff007816 */ /* 0x000fe40000000000 */
[----:B------:R-:W-:-:S04]  /*2d3c0*/  LOP3.LUT R29, R29, 0xf6, RZ, 0xfc, !PT ;  /* 0x000000f61d1d7812 */ /* 0x000fc800078efcff */
[----:B------:R-:W-:Y:S02]  /*2d3d0*/  ISETP.GE.AND P3, PT, R29, UR6, PT ;  /* 0x000000061d007c0c */ /* 0x000fe4000bf66270 */
[----:B------:R-:W2:Y:S01]  /*2d3e0*/  LDL.LU R29, [R1+0x4b8c] ;  /* 0x004b8c00011d7983 */ /* 0x000ea20000300800 */
[----:B---3--:R-:W-:-:S04]  /*2d3f0*/  @!P0 LOP3.LUT R3, R3, R2, RZ, 0x3c, !PT ;  /* 0x0000000203038212 */ /* 0x008fc800078e3cff */
[----:B------:R-:W-:-:S04]  /*2d400*/  @!P0 LOP3.LUT R2, R3, R2, RZ, 0x3c, !PT ;  /* 0x0000000203028212 */ /* 0x000fc800078e3cff */
[----:B------:R-:W-:-:S05]  /*2d410*/  @!P0 LOP3.LUT R3, R3, R2, RZ, 0x3c, !PT ;  /* 0x0000000203038212 */ /* 0x000fca00078e3cff */
[----:B------:R1:W3:Y:S04]  /*2d420*/  @!P0 LDG.E.U16 R0, [R2.64] ;  /* 0x0000000802008981 */ /* 0x0002e8000c1e1500 */
[----:B-1----:R-:W3:Y:S04]  /*2d430*/  LDL R2, [R1+0x16fc] ;  /* 0x0016fc0001027983 */ /* 0x002ee80000100800 */
[----:B------:R-:W3:Y:S01]  /*2d440*/  LDL R3, [R1+0x1700] ;  /* 0x0017000001037983 */ /* 0x000ee20000100800 */
[----:B--2---:R-:W-:-:S03]  /*2d450*/  PRMT R29, RZ, 0x7610, R29 ;  /* 0x00007610ff1d7816 */ /* 0x004fc6000000001d */
[----:B0-----:R-:W0:Y:S01]  /*2d460*/  S2R R27, SR_TID.X ;  /* 0x00000000001b7919 */ /* 0x001e220000002100 */
[----:B---3--:R-:W-:-:S04]  /*2d470*/  @!P1 LOP3.LUT R3, R3, R2, RZ, 0x3c, !PT ;  /* 0x0000000203039212 */ /* 0x008fc800078e3cff */
[----:B------:R-:W-:-:S04]  /*2d480*/  @!P1 LOP3.LUT R2, R3, R2, RZ, 0x3c, !PT ;  /* 0x0000000203029212 */ /* 0x000fc800078e3cff */
[----:B------:R-:W-:-:S05]  /*2d490*/  @!P1 LOP3.LUT R3, R3, R2, RZ, 0x3c, !PT ;  /* 0x0000000203039212 */ /* 0x000fca00078e3cff */
[----:B------:R-:W2:Y:S01]  /*2d4a0*/  @!P1 LDG.E.U16 R29, [R2.64] ;  /* 0x00000008021d9981 */ /* 0x000ea2000c1e1500 */
[----:B0-----:R-:W-:-:S04]  /*2d4b0*/  SHF.R.U32.HI R27, RZ, 0x6, R27 ;  /* 0x00000006ff1b7819 */ /* 0x001fc8000001161b */
[----:B------:R-:W-:-:S04]  /*2d4c0*/  SGXT.U32 R27, R27, 0x1 ;  /* 0x000000011b1b781a */ /* 0x000fc80000000000 */
[----:B------:R-:W-:Y:S01]  /*2d4d0*/  LOP3.LUT R27, R27, 0xf8, RZ, 0xfc, !PT ;  /* 0x000000f81b1b7812 */ /* 0x000fe200078efcff */
[----:B------:R-:W-:Y:S03]  /*2d4e0*/  STL [R1+0xd0], R0 ;  /* 0x0000d00001007387 */ /* 0x000fe60000100800 */
[----:B------:R-:W-:Y:S02]  /*2d4f0*/  ISETP.GE.AND P0, PT, R27, UR6, PT ;  /* 0x000000061b007c0c */ /* 0x000fe4000bf06270 */
[----:B------:R-:W3:Y:S04]  /*2d500*/  LDL.LU R27, [R1+0x4b88] ;  /* 0x004b8800011b7983 */ /* 0x000ee80000300800 */
[----:B--2---:R0:W-:Y:S04]  /*2d510*/  STL [R1+0xcc], R29 ;  /* 0x0000cc1d01007387 */ /* 0x0041e80000100800 */
[----:B0-----:R-:W2:Y:S04]  /*2d520*/  LDL.LU R29, [R1+0x4b84] ;  /* 0x004b8400011d7983 */ /* 0x001ea80000300800 */
[----:B------:R-:W2:Y:S04]  /*2d530*/  LDL R2, [R1+0x16f4] ;  /* 0x0016f40001027983 */ /* 0x000ea80000100800 */
[----:B------:R-:W2:Y:S01]  /*2d540*/  LDL R3, [R1+0x16f8] ;  /* 0x0016f80001037983 */ /* 0x000ea20000100800 */
[----:B----4-:R-:W-:-:S03]  /*2d550*/  PRMT R28, RZ, 0x7610, R28 ;  /* 0x00007610ff1c7816 */ /* 0x010fc6000000001c */
[----:B------:R-:W0:Y:S01]  /*2d560*/  S2R R0, SR_TID.X ;  /* 0x0000000000007919 */ /* 0x000e220000002100 */
[----:B--2---:R-:W-:-:S04]  /*2d570*/  @!P2 LOP3.LUT R3, R3, R2, RZ, 0x3c, !PT ;  /* 0x000000020303a212 */ /* 0x004fc800078e3cff */
[----:B------:R-:W-:-:S04]  /*2d580*/  @!P2 LOP3.LUT R2, R3, R2, RZ, 0x3c, !PT ;  /* 0x000000020302a212 */ /* 0x000fc800078e3cff */
[----:B------:R-:W-:-:S05]  /*2d590*/  @!P2 LOP3.LUT R3, R3, R2, RZ, 0x3c, !PT ;  /* 0x000000020303a212 */ /* 0x000fca00078e3cff */
[----:B------:R-:W2:Y:S01]  /*2d5a0*/  @!P2 LDG.E.U16 R28, [R2.64] ;  /* 0x00000008021ca981 */ /* 0x000ea2000c1e1500 */
[----:B0-----:R-:W-:-:S04]  /*2d5b0*/  SHF.R.U32.HI R0, RZ, 0x6, R0 ;  /* 0x00000006ff007819 */ /* 0x001fc80000011600 */
[----:B------:R-:W-:-:S04]  /*2d5c0*/  SGXT.U32 R0, R0, 0x1 ;  /* 0x000000010000781a */ /* 0x000fc80000000000 */
[----:B------:R-:W-:-:S04]  /*2d5d0*/  LOP3.LUT R0, R0, 0xfa, RZ, 0xfc, !PT ;  /* 0x000000fa00007812 */ /* 0x000fc800078efcff */
[----:B------:R-:W-:Y:S02]  /*2d5e0*/  ISETP.GE.AND P1, PT, R0, UR6, PT ;  /* 0x0000000600007c0c */ /* 0x000fe4000bf26270 */
[----:B------:R-:W4:Y:S04]  /*2d5f0*/  LDL.LU R0, [R1+0x16d4] ;  /* 0x0016d40001007983 */ /* 0x000f280000300800 */
[----:B--2---:R0:W-:Y:S04]  /*2d600*/  STL [R1+0xc8], R28 ;  /* 0x0000c81c01007387 */ /* 0x0041e80000100800 */
[----:B0-----:R-:W2:Y:S04]  /*2d610*/  LDL.LU R28, [R1+0x4b80] ;  /* 0x004b8000011c7983 */ /* 0x001ea80000300800 */
[----:B------:R-:W2:Y:S04]  /*2d620*/  LDL R2, [R1+0x16ec] ;  /* 0x0016ec0001027983 */ /* 0x000ea80000100800 */
[----:B------:R-:W2:Y:S01]  /*2d630*/  LDL R3, [R1+0x16f0] ;  /* 0x0016f00001037983 */ /* 0x000ea20000100800 */
[----:B------:R-:W-:-:S02]  /*2d640*/  PRMT R29, RZ, 0x7610, R29 ;  /* 0x00007610ff1d7816 */ /* 0x000fc4000000001d */
[----:B--2---:R-:W-:-:S04]  /*2d650*/  @!P3 LOP3.LUT R3, R3, R2, RZ, 0x3c, !PT ;  /* 0x000000020303b212 */ /* 0x004fc800078e3cff */
[----:B------:R-:W-:-:S04]  /*2d660*/  @!P3 LOP3.LUT R2, R3, R2, RZ, 0x3c, !PT ;  /* 0x000000020302b212 */ /* 0x000fc800078e3cff */
[----:B------:R-:W-:-:S05]  /*2d670*/  @!P3 LOP3.LUT R3, R3, R2, RZ, 0x3c, !PT ;  /* 0x000000020303b212 */ /* 0x000fca00078e3cff */
[----:B------:R-:W2:Y:S01]  /*2d680*/  @!P3 LDG.E.U16 R29, [R2.64] ;  /* 0x00000008021db981 */ /* 0x000ea2000c1e1500 */
[----:B------:R-:W-:-:S04]  /*2d690*/  SHF.R.U32.HI R14, RZ, 0x6, R14 ;  /* 0x00000006ff0e7819 */ /* 0x000fc8000001160e */
[----:B------:R-:W-:-:S04]  /*2d6a0*/  SGXT.U32 R14, R14, 0x1 ;  /* 0x000000010e0e781a */ /* 0x000fc80000000000 */
[----:B------:R-:W-:-:S04]  /*2d6b0*/  LOP3.LUT R14, R14, 0xfc, RZ, 0xfc, !PT ;  /* 0x000000fc0e0e7812 */ /* 0x000fc800078efcff */
[----:B------:R-:W-:Y:S02]  /*2d6c0*/  ISETP.GE.AND P2, PT, R14, UR6, PT ;  /* 0x000000060e007c0c */ /* 0x000fe4000bf46270 */
[----:B------:R-:W3:Y:S04]  /*2d6d0*/  LDL.LU R14, [R1+0x4b7c] ;  /* 0x004b7c00010e7983 */ /* 0x000ee80000300800 */
[----:B--2---:R-:W-:Y:S04]  /*2d6e0*/  STL [R1+0xc4], R29 ;  /* 0x0000c41d01007387 */ /* 0x004fe80000100800 */
[----:B------:R-:W2:Y:S04]  /*2d6f0*/  LDL R2, [R1+0x16e4] ;  /* 0x0016e40001027983 */ /* 0x000ea80000100800 */
[----:B------:R-:W2:Y:S01]  /*2d700*/  LDL R3, [R1+0x16e8] ;  /* 0x0016e80001037983 */ /* 0x000ea20000100800 */
[----:B---3--:R-:W-:-:S02]  /*2d710*/  PRMT R14, RZ, 0x7610, R14 ;  /* 0x00007610ff0e7816 */ /* 0x008fc4000000000e */
[----:B--2---:R-:W-:-:S04]  /*2d720*/  @!P0 LOP3.LUT R3, R3, R2, RZ, 0x3c, !PT ;  /* 0x0000000203038212 */ /* 0x004fc800078e3cff */
[----:B------:R-:W-:-:S04]  /*2d730*/  @!P0 LOP3.LUT R2, R3, R2, RZ, 0x3c, !PT ;  /* 0x0000000203028212 */ /* 0x000fc800078e3cff */
[----:B------:R-:W-:-:S05]  /*2d740*/  @!P0 LOP3.LUT R3, R3, R2, RZ, 0x3c, !PT ;  /* 0x0000000203038212 */ /* 0x000fca00078e3cff */
[----:B------:R-:W2:Y:S01]  /*2d750*/  @!P0 LDG.E.U16 R14, [R2.64] ;  /* 0x00000008020e8981 */ /* 0x000ea2000c1e1500 */
[----:B------:R-:W-:-:S04]  /*2d760*/  LOP3.LUT R15, R15, 0xfe, RZ, 0xfc, !PT ;  /* 0x000000fe0f0f7812 */ /* 0x000fc800078efcff */
[----:B------:R-:W-:Y:S02]  /*2d770*/  ISETP.GE.AND P3, PT, R15, UR6, PT ;  /* 0x000000060f007c0c */ /* 0x000fe4000bf66270 */
[----:B------:R-:W3:Y:S04]  /*2d780*/  LDL.LU R15, [R1+0x4b78] ;  /* 0x004b7800010f7983 */ /* 0x000ee80000300800 */
[----:B--2---:R0:W-:Y:S04]  /*2d790*/  STL [R1+0xc0], R14 ;  /* 0x0000c00e01007387 */ /* 0x0041e80000100800 */
[----:B0-----:R-:W2:Y:S04]  /*2d7a0*/  LDL.LU R14, [R1+0x4b74] ;  /* 0x004b7400010e7983 */ /* 0x001ea80000300800 */
[----:B------:R-:W2:Y:S04]  /*2d7b0*/  LDL R2, [R1+0x16dc] ;  /* 0x0016dc0001027983 */ /* 0x000ea80000100800 */
[----:B------:R-:W2:Y:S01]  /*2d7c0*/  LDL R3, [R1+0x16e0] ;  /* 0x0016e00001037983 */ /* 0x000ea20000100800 */
[----:B---3--:R-:W-:-:S03]  /*2d7d0*/  PRMT R15, RZ, 0x7610, R15 ;  /* 0x00007610ff0f7816 */ /* 0x008fc6000000000f */
[----:B------:R-:W0:Y:S01]  /*2d7e0*/  S2R R29, SR_TID.X ;  /* 0x00000000001d7919 */ /* 0x000e220000002100 */
[----:B--2---:R-:W-:-:S04]  /*2d7f0*/  @!P1 LOP3.LUT R3, R3, R2, RZ, 0x3c, !PT ;  /* 0x0000000203039212 */ /* 0x004fc800078e3cff */
[----:B------:R-:W-:-:S04]  /*2d800*/  @!P1 LOP3.LUT R2, R3, R2, RZ, 0x3c, !PT ;  /* 0x0000000203029212 */ /* 0x000fc800078e3cff */
[----:B------:R-:W-:-:S05]  /*2d810*/  @!P1 LOP3.LUT R3, R3, R2, RZ, 0x3c, !PT ;  /* 0x0000000203039212 */ /* 0x000fca00078e3cff */
[----:B------:R-:W2:Y:S01]  /*2d820*/  @!P1 LDG.E.U16 R15, [R2.64] ;  /* 0x00000008020f9981 */ /* 0x000ea2000c1e1500 */
[----:B0-----:R-:W-:-:S04]  /*2d830*/  LOP3.LUT R29, R29, 0x7f, RZ, 0xc0, !PT ;  /* 0x0000007f1d1d7812 */ /* 0x001fc800078ec0ff */
[C---:B------:R-:W-:Y:S02]  /*2d840*/  ISETP.GE.AND P4, PT, R29.reuse, UR6, PT ;  /* 0x000000061d007c0c */ /* 0x040fe4000bf86270 */
[----:B------:R-:W-:-:S04]  /*2d850*/  LOP3.LUT R29, R29, 0x80, RZ, 0xfc, !PT ;  /* 0x000000801d1d7812 */ /* 0x000fc800078efcff */
[----:B------:R-:W-:Y:S02]  /*2d860*/  ISETP.GE.AND P0, PT, R29, UR6, PT ;  /* 0x000000061d007c0c */ /* 0x000fe4000bf06270 */
[----:B------:R-:W3:Y:S04]  /*2d870*/  LDL.LU R29, [R1+0x4b70] ;  /* 0x004b7000011d7983 */ /* 0x000ee80000300800 */
[----:B--2---:R0:W-:Y:S04]  /*2d880*/  STL [R1+0xbc], R15 ;  /* 0x0000bc0f01007387 */ /* 0x0041e80000100800 */
[----:B0-----:R-:W2:Y:S04]  /*2d890*/  LDL.LU R15, [R1+0x4b6c] ;  /* 0x004b6c00010f7983 */ /* 0x001ea80000300800 */
[----:B------:R-:W2:Y:S01]  /*2d8a0*/  LDL R3, [R1+0x16d8] ;  /* 0x0016d80001037983 */ /* 0x000ea20000100800 */
[----:B------:R-:W-:Y:S01]  /*2d8b0*/  PRMT R14, RZ, 0x7610, R14 ;  /* 0x00007610ff0e7816 */ /* 0x000fe2000000000e */
[----:B--2---:R-:W-:-:S02]  /*2d8c0*/  @!P2 IMAD.MOV.U32 R2, RZ, RZ, R3 ;  /* 0x000000ffff02a224 */ /* 0x004fc400078e0003 */
[----:B----4-:R-:W-:-:S05]  /*2d8d0*/  @!P2 IMAD.MOV.U32 R3, RZ, RZ, R0 ;  /* 0x000000ffff03a224 */ /* 0x010fca00078e0000 */
[----:B------:R-:W2:Y:S04]  /*2d8e0*/  @!P2 LDG.E.U16 R14, [R2.64] ;  /* 0x00000008020ea981 */ /* 0x000ea8000c1e1500 */
[----:B------:R-:W-:Y:S04]  /*2d8f0*/  STL [R1+0x2124], R0 ;  /* 0x0021240001007387 */ /* 0x000fe80000100800 */
[----:B--2---:R0:W-:Y:S04]  /*2d900*/  STL [R1+0xb8], R14 ;  /* 0x0000b80e01007387 */ /* 0x0041e80000100800 */
[----:B0-----:R-:W2:Y:S04]  /*2d910*/  LDL.LU R14, [R1+0x4b68] ;  /* 0x004b6800010e7983 */ /* 0x001ea80000300800 */
[----:B------:R-:W4:Y:S04]  /*2d920*/  LDL R2, [R1+0x16cc] ;  /* 0x0016cc0001027983 */ /* 0x000f280000100800 */
[----:B------:R-:W4:Y:S01]  /*2d930*/  LDL R3, [R1+0x16d0] ;  /* 0x0016d00001037983 */ /* 0x000f220000100800 */
[----:B------:R-:W-:-:S02]  /*2d940*/  PRMT R15, RZ, 0x7610, R15 ;  /* 0x00007610ff0f7816 */ /* 0x000fc4000000000f */
[----:B----4-:R-:W-:-:S04]  /*2d950*/  @!P3 LOP3.LUT R3, R3, R2, RZ, 0x3c, !PT ;  /* 0x000000020303b212 */ /* 0x010fc800078e3cff */
[----:B------:R-:W-:-:S04]  /*2d960*/  @!P3 LOP3.LUT R2, R3, R2, RZ, 0x3c, !PT ;  /* 0x000000020302b212 */ /* 0x000fc800078e3cff */
[----:B------:R-:W-:-:S05]  /*2d970*/  @!P3 LOP3.LUT R3, R3, R2, RZ, 0x3c, !PT ;  /* 0x000000020303b212 */ /* 0x000fca00078e3cff */
[----:B------:R-:W4:Y:S01]  /*2d980*/  @!P3 LDG.E.U16 R15, [R2.64] ;  /* 0x00000008020fb981 */ /* 0x000f22000c1e1500 */
[----:B--2---:R-:W-:-:S03]  /*2d990*/  PRMT R14, RZ, 0x7610, R14 ;  /* 0x00007610ff0e7816 */ /* 0x004fc6000000000e */
[----:B------:R-:W-:Y:S06]  /*2d9a0*/  BAR.SYNC.DEFER_BLOCKING 0x0 ;  /* 0x0000000000007b1d */ /* 0x000fec0000010000 */
[----:B----4-:R0:W-:Y:S04]  /*2d9b0*/  STL [R1+0xb4], R15 ;  /* 0x0000b40f01007387 */ /* 0x0101e80000100800 */
[----:B0-----:R-:W2:Y:S04]  /*2d9c0*/  LDL.LU R15, [R1+0x4b64] ;  /* 0x004b6400010f7983 */ /* 0x001ea80000300800 */
[----:B------:R-:W4:Y:S04]  /*2d9d0*/  LDL R2, [R1+0x16c4] ;  /* 0x0016c40001027983 */ /* 0x000f280000100800 */
[----:B------:R-:W4:Y:S02]  /*2d9e0*/  LDL R3, [R1+0x16c8] ;  /* 0x0016c80001037983 */ /* 0x000f240000100800 */
[----:B----4-:R-:W-:-:S04]  /*2d9f0*/  @!P4 LOP3.LUT R3, R3, R2, RZ, 0x3c, !PT ;  /* 0x000000020303c212 */ /* 0x010fc800078e3cff */
[----:B------:R-:W-:-:S04]  /*2da00*/  @!P4 LOP3.LUT R2, R3, R2, RZ, 0x3c, !PT ;  /* 0x000000020302c212 */ /* 0x000fc800078e3cff */
[----:B------:R-:W-:-:S05]  /*2da10*/  @!P4 LOP3.LUT R3, R3, R2, RZ, 0x3c, !PT ;  /* 0x000000020303c212 */ /* 0x000fca00078e3cff */
[----:B------:R-:W4:Y:S04]  /*2da20*/  @!P4 LDG.E.U16 R14, [R2.64] ;  /* 0x00000008020ec981 */ /* 0x000f28000c1e1500 */
[----:B----4-:R0:W-:Y:S04]  /*2da30*/  STL [R1+0xb0], R14 ;  /* 0x0000b00e01007387 */ /* 0x0101e80000100800 */
[----:B0-----:R-:W4:Y:S04]  /*2da40*/  LDL.LU R14, [R1+0x4b60] ;  /* 0x004b6000010e7983 */ /* 0x001f280000300800 */
[----:B------:R-:W3:Y:S04]  /*2da50*/  LDL R2, [R1+0x16bc] ;  /* 0x0016bc0001027983 */ /* 0x000ee80000100800 */
[----:B------:R-:W3:Y:S01]  /*2da60*/  LDL R3, [R1+0x16c0] ;  /* 0x0016c00001037983 */ /* 0x000ee20000100800 */
[----:B--2---:R-:W-:-:S02]  /*2da70*/  PRMT R15, RZ, 0x7610, R15 ;  /* 0x00007610ff0f7816 */ /* 0x004fc4000000000f */
[----:B---3--:R-:W-:-:S04]  /*2da80*/  @!P0 LOP3.LUT R3, R3, R2, RZ, 0x3c, !PT ;  /* 0x0000000203038212 */ /* 0x008fc800078e3cff */
[----:B------:R-:W-:-:S04]  /*2da90*/  @!P0 LOP3.LUT R2, R3, R2, RZ, 0x3c, !PT ;  /* 0x0000000203028212 */ /* 0x000fc800078e3cff */
[----:B------:R-:W-:-:S05]  /*2daa0*/  @!P0 LOP3.LUT R3, R3, R2, RZ, 0x3c, !PT ;  /* 0x0000000203038212 */ /* 0x000fca00078e3cff */
[----:B------:R-:W2:Y:S04]  /*2dab0*/  @!P0 LDG.E.U16 R15, [R2.64] ;  /* 0x00000008020f8981 */ /* 0x000ea8000c1e1500 */
[----:B--2---:R0:W-:Y:S04]  /*2dac0*/  STL [R1+0xac], R15 ;  /* 0x0000ac0f01007387 */ /* 0x0041e80000100800 */
[----:B0-----:R-:W2:Y:S04]  /*2dad0*/  LDL.LU R15, [R1+0x4b5c] ;  /* 0x004b5c00010f7983 */ /* 0x001ea80000300800 */
[----:B------:R-:W3:Y:S04]  /*2dae0*/  LDL R2, [R1+0x1644] ;  /* 0x0016440001027983 */ /* 0x000ee80000100800 */
[----:B------:R-:W3:Y:S01]  /*2daf0*/  LDL R3, [R1+0x1648] ;  /* 0x0016480001037983 */ /* 0x000ee20000100800 */
[----:B----4-:R-:W-:-:S02]  /*2db00*/  PRMT R14, RZ, 0x7610, R14 ;  /* 0x00007610ff0e7816 */ /* 0x010fc4000000000e */
[----:B---3--:R-:W-:-:S04]  /*2db10*/  @!P4 LOP3.LUT R3, R3, R2, RZ, 0x3c, !PT ;  /* 0x000000020303c212 */ /* 0x008fc800078e3cff */
[----:B------:R-:W-:-:S04]  /*2db20*/  @!P4 LOP3.LUT R2, R3, R2, RZ, 0x3c, !PT ;  /* 0x000000020302c212 */ /* 0x000fc800078e3cff */
[----:B------:R-:W-:-:S05]  /*2db30*/  @!P4 LOP3.LUT R3, R3, R2, RZ, 0x3c, !PT ;  /* 0x000000020303c212 */ /* 0x000fca00078e3cff */
[----:B------:R-:W3:Y:S04]  /*2db40*/  @!P4 LDG.E.U16 R14, [R2.64] ;  /* 0x00000008020ec981 */ /* 0x000ee8000c1e1500 */
[----:B---3--:R0:W-:Y:S04]  /*2db50*/  STL [R1+0xa8], R14 ;  /* 0x0000a80e01007387 */ /* 0x0081e80000100800 */
[----:B0-----:R-:W3:Y:S04]  /*2db60*/  LDL.LU R14, [R1+0x4b58] ;  /* 0x004b5800010e7983 */ /* 0x001ee80000300800 */
[----:B------:R-:W4:Y:S04]  /*2db70*/  LDL R2, [R1+0x163c] ;  /* 0x00163c0001027983 */ /* 0x000f280000100800 */
[----:B------:R-:W4:Y:S01]  /*2db80*/  LDL R3, [R1+0x1640] ;  /* 0x0016400001037983 */ /* 0x000f220000100800 */
[----:B--2---:R-:W-:-:S02]  /*2db90*/  PRMT R15, RZ, 0x7610, R15 ;  /* 0x00007610ff0f7816 */ /* 0x004fc4000000000f */
[----:B----4-:R-:W-:-:S04]  /*2dba0*/  @!P0 LOP3.LUT R3, R3, R2, RZ, 0x3c, !PT ;  /* 0x0000000203038212 */ /* 0x010fc800078e3cff */
[----:B------:R-:W-:-:S04]  /*2dbb0*/  @!P0 LOP3.LUT R2, R3, R2, RZ, 0x3c, !PT ;  /* 0x0000000203028212 */ /* 0x000fc800078e3cff */
[----:B------:R-:W-:-:S05]  /*2dbc0*/  @!P0 LOP3.LUT R3, R3, R2, RZ, 0x3c, !PT ;  /* 0x0000000203038212 */ /* 0x000fca00078e3cff */
[----:B------:R-:W2:Y:S04]  /*2dbd0*/  @!P0 LDG.E.U16 R15, [R2.64] ;  /* 0x00000008020f8981 */ /* 0x000ea8000c1e1500 */
[----:B--2---:R0:W-:Y:S04]  /*2dbe0*/  STL [R1+0xa4], R15 ;  /* 0x0000a40f01007387 */ /* 0x0041e80000100800 */
[----:B0-----:R-:W2:Y:S04]  /*2dbf0*/  LDL.LU R15, [R1+0x4b54] ;  /* 0x004b5400010f7983 */ /* 0x001ea80000300800 */
[----:B------:R-:W4:Y:S04]  /*2dc00*/  LDL R2, [R1+0x15c4] ;  /* 0x0015c40001027983 */ /* 0x000f280000100800 */
[----:B------:R-:W4:Y:S01]  /*2dc10*/  LDL R3, [R1+0x15c8] ;  /* 0x0015c80001037983 */ /* 0x000f220000100800 */
[----:B---3--:R-:W-:-:S02]  /*2dc20*/  PRMT R14, RZ, 0x7610, R14 ;  /* 0x00007610ff0e7816 */ /* 0x008fc4000000000e */
[----:B----4-:R-:W-:-:S04]  /*2dc30*/  @!P4 LOP3.LUT R3, R3, R2, RZ, 0x3c, !PT ;  /* 0x000000020303c212 */ /* 0x010fc800078e3cff */
        /* <DEDUP_REMOVED lines=128> */
[----:B------:R-:W4:Y:S04]  /*2e440*/  @!P4 LDG.E.U16 R29, [R2.64] ;  /* 0x00000008021dc981 */ /* 0x000f28000c1e1500 */
[----:B----4-:R0:W-:Y:S04]  /*2e450*/  STL [R1+0x68], R29 ;  /* 0x0000681d01007387 */ /* 0x0101e80000100800 */
[----:B0-----:R-:W4:Y:S04]  /*2e460*/  LDL.LU R29, [R1+0x4b18] ;  /* 0x004b1800011d7983 */ /* 0x001f280000300800 */
[----:B------:R-:W2:Y:S04]  /*2e470*/  LDL R2, [R1+0x123c] ;  /* 0x00123c0001027983 */ /* 0x000ea80000100800 */
[----:B------:R-:W2:Y:S01]  /*2e480*/  LDL R3, [R1+0x1240] ;  /* 0x0012400001037983 */ /* 0x000ea20000100800 */
[----:B------:R-:W-:-:S02]  /*2e490*/  PRMT R28, RZ, 0x7610, R28 ;  /* 0x00007610ff1c7816 */ /* 0x000fc4000000001c */
[----:B--2---:R-:W-:-:S04]  /*2e4a0*/  @!P0 LOP3.LUT R3, R3, R2, RZ, 0x3c, !PT ;  /* 0x0000000203038212 */ /* 0x004fc800078e3cff */
[----:B------:R-:W-:-:S04]  /*2e4b0*/  @!P0 LOP3.LUT R2, R3, R2, RZ, 0x3c, !PT ;  /* 0x0000000203028212 */ /* 0x000fc800078e3cff */
[----:B------:R-:W-:-:S05]  /*2e4c0*/  @!P0 LOP3.LUT R3, R3, R2, RZ, 0x3c, !PT ;  /* 0x0000000203038212 */ /* 0x000fca00078e3cff */
[----:B------:R-:W2:Y:S04]  /*2e4d0*/  @!P0 LDG.E.U16 R28, [R2.64] ;  /* 0x00000008021c8981 */ /* 0x000ea8000c1e1500 */
        /* <DEDUP_REMOVED lines=109> */
[----:B0-----:R-:W2:Y:S01]  /*2ebb0*/  LDL.LU R6, [R1+0x4ae4] ;  /* 0x004ae40001067983 */ /* 0x001ea20000300800 */
[----:B------:R-:W2:Y:S02]  /*2ebc0*/  LDL R2, [R1+0xec4] ;  /* 0x000ec40001027983 */ /* 0x000ea40000100800 */
        /* <DEDUP_REMOVED lines=82> */
[----:B---3--:R-:W-:-:S02]  /*2f0f0*/  PRMT R14, RZ, 0x7610, R14 ;  /* 0x00007610ff0e7816 */ /* 0x008fc4000000000e */
[----:B--2---:R-:W-:-:S04]  /*2f100*/  @!P0 LOP3.LUT R3, R3, R2, RZ, 0x3c, !PT ;  /* 0x0000000203038212 */ /* 0x004fc800078e3cff */
[----:B------:R-:W-:-:S04]  /*2f110*/  @!P0 LOP3.LUT R2, R3, R2, RZ, 0x3c, !PT ;  /* 0x0000000203028212 */ /* 0x000fc800078e3cff */
[----:B------:R-:W-:-:S05]  /*2f120*/  @!P0 LOP3.LUT R3, R3, R2, RZ, 0x3c, !PT ;  /* 0x0000000203038212 */ /* 0x000fca00078e3cff */
[----:B------:R0:W2:Y:S04]  /*2f130*/  @!P0 LDG.E.U16 R14, [R2.64] ;  /* 0x00000008020e8981 */ /* 0x0000a8000c1e1500 */
[----:B0-----:R-:W3:Y:S04]  /*2f140*/  LDL R2, [R1+0xc44] ;  /* 0x000c440001027983 */ /* 0x001ee80000100800 */
[----:B------:R-:W3:Y:S01]  /*2f150*/  LDL R3, [R1+0xc48] ;  /* 0x000c480001037983 */ /* 0x000ee20000100800 */
[----:B------:R-:W-:Y:S02]  /*2f160*/  PRMT R21, RZ, 0x7610, R21 ;  /* 0x00007610ff157816 */ /* 0x000fe40000000015 */
[----:B---3--:R-:W-:-:S04]  /*2f170*/  @!P4 LOP3.LUT R3, R3, R2, RZ, 0x3c, !PT ;  /* 0x000000020303c212 */ /* 0x008fc800078e3cff */
[----:B------:R-:W-:-:S04]  /*2f180*/  @!P4 LOP3.LUT R2, R3, R2, RZ, 0x3c, !PT ;  /* 0x000000020302c212 */ /* 0x000fc800078e3cff */
[----:B------:R-:W-:-:S05]  /*2f190*/  @!P4 LOP3.LUT R3, R3, R2, RZ, 0x3c, !PT ;  /* 0x000000020303c212 */ /* 0x000fca00078e3cff */
[----:B------:R-:W3:Y:S04]  /*2f1a0*/  @!P4 LDG.E.U16 R21, [R2.64] ;  /* 0x000000080215c981 */ /* 0x000ee8000c1e1500 */
[----:B--2---:R0:W-:Y:S04]  /*2f1b0*/  STL [R1+0xc], R14 ;  /* 0x00000c0e01007387 */ /* 0x0041e80000100800 */
[----:B0-----:R-:W2:Y:S04]  /*2f1c0*/  LDL R14, [R1+0xb48] ;  /* 0x000b4800010e7983 */ /* 0x001ea80000100800 */
[----:B---3--:R0:W-:Y:S04]  /*2f1d0*/  STL [R1+0x8], R21 ;  /* 0x0000081501007387 */ /* 0x0081e80000100800 */
[----:B0-----:R-:W3:Y:S01]  /*2f1e0*/  LDL.LU R21, [R1+0x4abc] ;  /* 0x004abc0001157983 */ /* 0x001ee20000300800 */
[----:B------:R-:W2:Y:S02]  /*2f1f0*/  LDL R2, [R1+0xc3c] ;  /* 0x000c3c0001027983 */ /* 0x000ea40000100800 */
[----:B------:R-:W2:Y:S01]  /*2f200*/  LDL R3, [R1+0xc40] ;  /* 0x000c400001037983 */ /* 0x000ea20000100800 */
[----:B------:R-:W-:-:S02]  /*2f210*/  PRMT R0, RZ, 0x7610, R0 ;  /* 0x00007610ff007816 */ /* 0x000fc40000000000 */
[----:B--2---:R-:W-:-:S04]  /*2f220*/  @!P0 LOP3.LUT R3, R3, R2, RZ, 0x3c, !PT ;  /* 0x0000000203038212 */ /* 0x004fc800078e3cff */
[----:B------:R-:W-:-:S04]  /*2f230*/  @!P0 LOP3.LUT R2, R3, R2, RZ, 0x3c, !PT ;  /* 0x0000000203028212 */ /* 0x000fc800078e3cff */
[----:B------:R-:W-:-:S05]  /*2f240*/  @!P0 LOP3.LUT R3, R3, R2, RZ, 0x3c, !PT ;  /* 0x0000000203038212 */ /* 0x000fca00078e3cff */
[----:B------:R0:W2:Y:S04]  /*2f250*/  @!P0 LDG.E.U16 R0, [R2.64] ;  /* 0x0000000802008981 */ /* 0x0000a8000c1e1500 */
[----:B0-----:R-:W2:Y:S04]  /*2f260*/  LDL R2, [R1+0xbc4] ;  /* 0x000bc40001027983 */ /* 0x001ea80000100800 */
[----:B------:R-:W2:Y:S01]  /*2f270*/  LDL R3, [R1+0xbc8] ;  /* 0x000bc80001037983 */ /* 0x000ea20000100800 */
[----:B------:R-:W-:Y:S02]  /*2f280*/  PRMT R15, RZ, 0x7610, R15 ;  /* 0x00007610ff0f7816 */ /* 0x000fe4000000000f */
[----:B--2---:R-:W-:-:S04]  /*2f290*/  @!P4 LOP3.LUT R3, R3, R2, RZ, 0x3c, !PT ;  /* 0x000000020303c212 */ /* 0x004fc800078e3cff */
[----:B------:R-:W-:-:S04]  /*2f2a0*/  @!P4 LOP3.LUT R2, R3, R2, RZ, 0x3c, !PT ;  /* 0x000000020302c212 */ /* 0x000fc800078e3cff */
[----:B------:R-:W-:Y:S01]  /*2f2b0*/  @!P4 LOP3.LUT R3, R3, R2, RZ, 0x3c, !PT ;  /* 0x000000020303c212 */ /* 0x000fe200078e3cff */
[----:B------:R0:W-:Y:S04]  /*2f2c0*/  STL [R1+0x4], R0 ;  /* 0x0000040001007387 */ /* 0x0001e80000100800 */
[----:B------:R1:W2:Y:S01]  /*2f2d0*/  @!P4 LDG.E.U16 R15, [R2.64] ;  /* 0x00000008020fc981 */ /* 0x0002a2000c1e1500 */
[----:B----4-:R-:W-:-:S03]  /*2f2e0*/  PRMT R29, RZ, 0x7610, R29 ;  /* 0x00007610ff1d7816 */ /* 0x010fc6000000001d */
[----:B0-----:R-:W4:Y:S04]  /*2f2f0*/  LDL R0, [R1+0xb40] ;  /* 0x000b400001007983 */ /* 0x001f280000100800 */
[----:B-1----:R-:W2:Y:S04]  /*2f300*/  LDL R2, [R1+0xbbc] ;  /* 0x000bbc0001027983 */ /* 0x002ea80000100800 */
[----:B------:R-:W2:Y:S02]  /*2f310*/  LDL R3, [R1+0xbc0] ;  /* 0x000bc00001037983 */ /* 0x000ea40000100800 */
[----:B--2---:R-:W-:-:S04]  /*2f320*/  @!P0 LOP3.LUT R3, R3, R2, RZ, 0x3c, !PT ;  /* 0x0000000203038212 */ /* 0x004fc800078e3cff */
[----:B------:R-:W-:-:S04]  /*2f330*/  @!P0 LOP3.LUT R2, R3, R2, RZ, 0x3c, !PT ;  /* 0x0000000203028212 */ /* 0x000fc800078e3cff */
[----:B------:R-:W-:Y:S01]  /*2f340*/  @!P0 LOP3.LUT R3, R3, R2, RZ, 0x3c, !PT ;  /* 0x0000000203038212 */ /* 0x000fe200078e3cff */
[----:B------:R0:W-:Y:S04]  /*2f350*/  STL [R1], R15 ;  /* 0x0000000f01007387 */ /* 0x0001e80000100800 */
[----:B------:R1:W2:Y:S01]  /*2f360*/  @!P0 LDG.E.U16 R29, [R2.64] ;  /* 0x00000008021d8981 */ /* 0x0002a2000c1e1500 */
[----:B------:R-:W-:-:S03]  /*2f370*/  PRMT R28, RZ, 0x7610, R28 ;  /* 0x00007610ff1c7816 */ /* 0x000fc6000000001c */
[----:B0-----:R-:W3:Y:S04]  /*2f380*/  LDL R15, [R1+0xac8] ;  /* 0x000ac800010f7983 */ /* 0x001ee80000100800 */
[----:B-1----:R-:W3:Y:S01]  /*2f390*/  LDL R3, [R1+0xb44] ;  /* 0x000b440001037983 */ /* 0x002ee20000100800 */
[----:B------:R-:W-:-:S03]  /*2f3a0*/  @!P4 IMAD.MOV.U32 R2, RZ, RZ, R14 ;  /* 0x000000ffff02c224 */ /* 0x000fc600078e000e */
[----:B--2---:R0:W-:Y:S01]  /*2f3b0*/  STL [R1+0x4a2c], R29 ;  /* 0x004a2c1d01007387 */ /* 0x0041e20000100800 */
[----:B------:R-:W-:Y:S02]  /*2f3c0*/  PRMT R27, RZ, 0x7610, R27 ;  /* 0x00007610ff1b7816 */ /* 0x000fe4000000001b */
[----:B------:R-:W-:Y:S01]  /*2f3d0*/  PRMT R26, RZ, 0x7610, R26 ;  /* 0x00007610ff1a7816 */ /* 0x000fe2000000001a */
[----:B------:R-:W2:Y:S01]  /*2f3e0*/  LDL R14, [R1+0xa48] ;  /* 0x000a4800010e7983 */ /* 0x000ea20000100800 */
[----:B---3--:R1:W3:Y:S04]  /*2f3f0*/  @!P4 LDG.E.U16 R28, [R2.64] ;  /* 0x00000008021cc981 */ /* 0x0082e8000c1e1500 */
[----:B0-----:R-:W2:Y:S04]  /*2f400*/  LDL R29, [R1+0xac4] ;  /* 0x000ac400011d7983 */ /* 0x001ea80000100800 */
[----:B-1----:R-:W2:Y:S01]  /*2f410*/  LDL R3, [R1+0xb3c] ;  /* 0x000b3c0001037983 */ /* 0x002ea20000100800 */
[----:B----4-:R-:W-:-:S05]  /*2f420*/  @!P0 IMAD.MOV.U32 R2, RZ, RZ, R0 ;  /* 0x000000ffff028224 */ /* 0x010fca00078e0000 */
[----:B--2---:R0:W2:Y:S04]  /*2f430*/  @!P0 LDG.E.U16 R27, [R2.64] ;  /* 0x00000008021b8981 */ /* 0x0040a8000c1e1500 */
[----:B---3--:R1:W-:Y:S01]  /*2f440*/  STL [R1+0x4a30], R28 ;  /* 0x004a301c01007387 */ /* 0x0083e20000100800 */
[----:B------:R-:W3:Y:S02]  /*2f450*/  LDL R0, [R1+0xa40] ;  /* 0x000a400001007983 */ /* 0x000ee40000100800 */
[----:B0-----:R-:W-:Y:S02]  /*2f460*/  @!P4 IMAD.MOV.U32 R2, RZ, RZ, R15 ;  /* 0x000000ffff02c224 */ /* 0x001fe400078e000f */
[----:B------:R-:W-:Y:S01]  /*2f470*/  @!P4 IMAD.MOV.U32 R3, RZ, RZ, R29 ;  /* 0x000000ffff03c224 */ /* 0x000fe200078e001d */
[----:B-1----:R-:W4:Y:S04]  /*2f480*/  LDL R28, [R1+0xa44] ;  /* 0x000a4400011c7983 */ /* 0x002f280000100800 */
[----:B------:R0:W3:Y:S04]  /*2f490*/  @!P4 LDG.E.U16 R26, [R2.64] ;  /* 0x00000008021ac981 */ /* 0x0000e8000c1e1500 */
[----:B--2---:R1:W-:Y:S01]  /*2f4a0*/  STL [R1+0x4a34], R27 ;  /* 0x004a341b01007387 */ /* 0x0043e20000100800 */
[----:B0-----:R-:W2:Y:S02]  /*2f4b0*/  LDL R2, [R1+0xabc] ;  /* 0x000abc0001027983 */ /* 0x001ea40000100800 */
[----:B------:R-:W2:Y:S01]  /*2f4c0*/  LDL R3, [R1+0xac0] ;  /* 0x000ac00001037983 */ /* 0x000ea20000100800 */
[----:B------:R-:W-:-:S02]  /*2f4d0*/  PRMT R25, RZ, 0x7610, R25 ;  /* 0x00007610ff197816 */ /* 0x000fc40000000019 */
[----:B------:R-:W-:Y:S02]  /*2f4e0*/  PRMT R24, RZ, 0x7610, R24 ;  /* 0x00007610ff187816 */ /* 0x000fe40000000018 */
[----:B------:R-:W-:Y:S01]  /*2f4f0*/  PRMT R13, RZ, 0x7610, R13 ;  /* 0x00007610ff0d7816 */ /* 0x000fe2000000000d */
[----:B------:R-:W3:Y:S04]  /*2f500*/  LDL R29, [R1+0x9c4] ;  /* 0x0009c400011d7983 */ /* 0x000ee80000100800 */
[----:B------:R-:W3:Y:S04]  /*2f510*/  LDL R15, [R1+0x9c8] ;  /* 0x0009c800010f7983 */ /* 0x000ee80000100800 */
[----:B-1----:R-:W3:Y:S01]  /*2f520*/  LDL R27, [R1+0xa3c] ;  /* 0x000a3c00011b7983 */ /* 0x002ee20000100800 */
[----:B--2---:R-:W-:-:S04]  /*2f530*/  @!P0 LOP3.LUT R3, R3, R2, RZ, 0x3c, !PT ;  /* 0x0000000203038212 */ /* 0x004fc800078e3cff */
[----:B------:R-:W-:-:S04]  /*2f540*/  @!P0 LOP3.LUT R2, R3, R2, RZ, 0x3c, !PT ;  /* 0x0000000203028212 */ /* 0x000fc800078e3cff */
[----:B------:R-:W-:-:S05]  /*2f550*/  @!P0 LOP3.LUT R3, R3, R2, RZ, 0x3c, !PT ;  /* 0x0000000203038212 */ /* 0x000fca00078e3cff */
[----:B------:R0:W2:Y:S02]  /*2f560*/  @!P0 LDG.E.U16 R25, [R2.64] ;  /* 0x0000000802198981 */ /* 0x0000a4000c1e1500 */
[----:B0-----:R-:W-:Y:S02]  /*2f570*/  @!P4 IMAD.MOV.U32 R2, RZ, RZ, R14 ;  /* 0x000000ffff02c224 */ /* 0x001fe400078e000e */
[----:B----4-:R-:W-:-:S05]  /*2f580*/  @!P4 IMAD.MOV.U32 R3, RZ, RZ, R28 ;  /* 0x000000ffff03c224 */ /* 0x010fca00078e001c */
[----:B------:R3:W4:Y:S02]  /*2f590*/  @!P4 LDG.E.U16 R24, [R2.64] ;  /* 0x000000080218c981 */ /* 0x000724000c1e1500 */
[----:B---3--:R-:W-:Y:S02]  /*2f5a0*/  @!P0 IMAD.MOV.U32 R2, RZ, RZ, R0 ;  /* 0x000000ffff028224 */ /* 0x008fe400078e0000 */
[----:B------:R-:W-:-:S05]  /*2f5b0*/  @!P0 IMAD.MOV.U32 R3, RZ, RZ, R27 ;  /* 0x000000ffff038224 */ /* 0x000fca00078e001b */
[----:B------:R0:W3:Y:S04]  /*2f5c0*/  @!P0 LDG.E.U16 R13, [R2.64] ;  /* 0x00000008020d8981 */ /* 0x0000e8000c1e1500 */
[----:B------:R1:W-:Y:S04]  /*2f5d0*/  STL [R1+0x4a38], R26 ;  /* 0x004a381a01007387 */ /* 0x0003e80000100800 */
[----:B--2---:R3:W-:Y:S01]  /*2f5e0*/  STL [R1+0x4a3c], R25 ;  /* 0x004a3c1901007387 */ /* 0x0047e20000100800 */
[----:B------:R-:W2:Y:S02]  /*2f5f0*/  LDL R28, [R1+0x9bc] ;  /* 0x0009bc00011c7983 */ /* 0x000ea40000100800 */
[----:B------:R-:W2:Y:S01]  /*2f600*/  LDL R14, [R1+0x9c0] ;  /* 0x0009c000010e7983 */ /* 0x000ea20000100800 */
[----:B------:R-:W-:Y:S01]  /*2f610*/  PRMT R12, RZ, 0x7610, R12 ;  /* 0x00007610ff0c7816 */ /* 0x000fe2000000000c */
[----:B0-----:R-:W-:Y:S01]  /*2f620*/  @!P4 IMAD.MOV.U32 R2, RZ, RZ, R15 ;  /* 0x000000ffff02c224 */ /* 0x001fe200078e000f */
[----:B----4-:R0:W-:Y:S01]  /*2f630*/  STL [R1+0x4a40], R24 ;  /* 0x004a401801007387 */ /* 0x0101e20000100800 */
[----:B------:R-:W4:Y:S02]  /*2f640*/  LDL R27, [R1+0x944] ;  /* 0x00094400011b7983 */ /* 0x000f240000100800 */
[----:B------:R-:W4:Y:S02]  /*2f650*/  LDL R0, [R1+0x948] ;  /* 0x0009480001007983 */ /* 0x000f240000100800 */
[----:B------:R-:W-:Y:S01]  /*2f660*/  @!P4 IMAD.MOV.U32 R3, RZ, RZ, R29 ;  /* 0x000000ffff03c224 */ /* 0x000fe200078e001d */
[----:B------:R-:W-:-:S04]  /*2f670*/  PRMT R11, RZ, 0x7610, R11 ;  /* 0x00007610ff0b7816 */ /* 0x000fc8000000000b */
[----:B------:R2:W4:Y:S04]  /*2f680*/  @!P4 LDG.E.U16 R12, [R2.64] ;  /* 0x00000008020cc981 */ /* 0x000528000c1e1500 */
[----:B---3--:R3:W-:Y:S01]  /*2f690*/  STL [R1+0x4a44], R13 ;  /* 0x004a440d01007387 */ /* 0x0087e20000100800 */
[----:B-1----:R-:W3:Y:S02]  /*2f6a0*/  LDL R26, [R1+0x93c] ;  /* 0x00093c00011a7983 */ /* 0x002ee40000100800 */
[----:B------:R-:W3:Y:S02]  /*2f6b0*/  LDL R25, [R1+0x940] ;  /* 0x0009400001197983 */ /* 0x000ee40000100800 */
[----:B0-----:R-:W3:Y:S01]  /*2f6c0*/  LDL R24, [R1+0x8b0] ;  /* 0x0008b00001187983 */ /* 0x001ee20000100800 */
[----:B------:R-:W3:Y:S01]  /*2f6d0*/  LDL R15, [R1+0x8b4] ;  /* 0x0008b400010f7983 */ /* 0x000ee20000100800 */
[----:B--2---:R-:W-:-:S02]  /*2f6e0*/  @!P0 IMAD.MOV.U32 R3, RZ, RZ, R28 ;  /* 0x000000ffff038224 */ /* 0x004fc400078e001c */
[----:B------:R-:W-:-:S05]  /*2f6f0*/  @!P0 IMAD.MOV.U32 R2, RZ, RZ, R14 ;  /* 0x000000ffff028224 */ /* 0x000fca00078e000e */
[----:B------:R4:W2:Y:S01]  /*2f700*/  @!P0 LDG.E.U16 R11, [R2.64] ;  /* 0x00000008020b8981 */ /* 0x0008a2000c1e1500 */
[----:B------:R-:W-:Y:S02]  /*2f710*/  PRMT R10, RZ, 0x7610, R10 ;  /* 0x00007610ff0a7816 */ /* 0x000fe4000000000a */
[----:B------:R-:W-:Y:S01]  /*2f720*/  PRMT R9, RZ, 0x7610, R9 ;  /* 0x00007610ff097816 */ /* 0x000fe20000000009 */
[----:B----4-:R-:W-:Y:S02]  /*2f730*/  @!P4 IMAD.MOV.U32 R3, RZ, RZ, R27 ;  /* 0x000000ffff03c224 */ /* 0x010fe400078e001b */
[----:B------:R-:W-:-:S05]  /*2f740*/  @!P4 IMAD.MOV.U32 R2, RZ, RZ, R0 ;  /* 0x000000ffff02c224 */ /* 0x000fca00078e0000 */
[----:B------:R3:W4:Y:S01]  /*2f750*/  @!P4 LDG.E.U16 R10, [R2.64] ;  /* 0x00000008020ac981 */ /* 0x000722000c1e1500 */
[----:B------:R-:W-:Y:S01]  /*2f760*/  PRMT R8, RZ, 0x7610, R8 ;  /* 0x00007610ff087816 */ /* 0x000fe20000000008 */
[----:B---3--:R-:W-:Y:S02]  /*2f770*/  @!P0 IMAD.MOV.U32 R3, RZ, RZ, R26 ;  /* 0x000000ffff038224 */ /* 0x008fe400078e001a */
[----:B------:R-:W-:-:S05]  /*2f780*/  @!P0 IMAD.MOV.U32 R2, RZ, RZ, R25 ;  /* 0x000000ffff028224 */ /* 0x000fca00078e0019 */
[----:B------:R0:W2:Y:S04]  /*2f790*/  @!P0 LDG.E.U16 R9, [R2.64] ;  /* 0x0000000802098981 */ /* 0x0000a8000c1e1500 */
[----:B------:R1:W-:Y:S01]  /*2f7a0*/  STL [R1+0x4a48], R12 ;  /* 0x004a480c01007387 */ /* 0x0003e20000100800 */
[----:B------:R-:W2:Y:S02]  /*2f7b0*/  LDL R13, [R1+0x8ac] ;  /* 0x0008ac00010d7983 */ /* 0x000ea40000100800 */
[----:B------:R-:W2:Y:S02]  /*2f7c0*/  LDL R14, [R1+0x8a8] ;  /* 0x0008a800010e7983 */ /* 0x000ea40000100800 */
[----:B0-----:R-:W-:Y:S02]  /*2f7d0*/  @!P4 IMAD.MOV.U32 R2, RZ, RZ, R15 ;  /* 0x000000ffff02c224 */ /* 0x001fe400078e000f */
[----:B------:R-:W-:-:S05]  /*2f7e0*/  @!P4 IMAD.MOV.U32 R3, RZ, RZ, R24 ;  /* 0x000000ffff03c224 */ /* 0x000fca00078e0018 */
[----:B------:R0:W2:Y:S04]  /*2f7f0*/  @!P4 LDG.E.U16 R8, [R2.64] ;  /* 0x000000080208c981 */ /* 0x0000a8000c1e1500 */
[----:B--2---:R2:W-:Y:S01]  /*2f800*/  STL [R1+0x4a4c], R11 ;  /* 0x004a4c0b01007387 */ /* 0x0045e20000100800 */
[----:B-1----:R-:W3:Y:S02]  /*2f810*/  LDL R12, [R1+0x1b20] ;  /* 0x001b2000010c7983 */ /* 0x002ee40000100800 */
[----:B------:R-:W3:Y:S01]  /*2f820*/  LDL R0, [R1+0x1b2c] ;  /* 0x001b2c0001007983 */ /* 0x000ee20000100800 */
[----:B------:R-:W-:Y:S02]  /*2f830*/  PRMT R7, RZ, 0x7610, R7 ;  /* 0x00007610ff077816 */ /* 0x000fe40000000007 */
[----:B------:R-:W-:Y:S01]  /*2f840*/  PRMT R6, RZ, 0x7610, R6 ;  /* 0x00007610ff067816 */ /* 0x000fe20000000006 */
[----:B----4-:R1:W-:Y:S04]  /*2f850*/  STL [R1+0x4a50], R10 ;  /* 0x004a500a01007387 */ /* 0x0103e80000100800 */
[----:B--2---:R2:W-:Y:S01]  /*2f860*/  STL [R1+0x4a54], R9 ;  /* 0x004a540901007387 */ /* 0x0045e20000100800 */
[----:B------:R-:W4:Y:S03]  /*2f870*/  LDL R11, [R1+0x1b28] ;  /* 0x001b2800010b7983 */ /* 0x000f260000100800 */
[----:B-1----:R-:W4:Y:S01]  /*2f880*/  LDL R10, [R1+0x1b34] ;  /* 0x001b3400010a7983 */ /* 0x002f220000100800 */
[----:B0-----:R-:W-:-:S02]  /*2f890*/  @!P0 IMAD.MOV.U32 R2, RZ, RZ, R13 ;  /* 0x000000ffff028224 */ /* 0x001fc400078e000d */
[----:B------:R-:W-:-:S05]  /*2f8a0*/  @!P0 IMAD.MOV.U32 R3, RZ, RZ, R14 ;  /* 0x000000ffff038224 */ /* 0x000fca00078e000e */
[----:B------:R3:W4:Y:S04]  /*2f8b0*/  @!P0 LDG.E.U16 R7, [R2.64] ;  /* 0x0000000802078981 */ /* 0x000728000c1e1500 */
[----:B------:R0:W-:Y:S01]  /*2f8c0*/  STL [R1+0x4a58], R8 ;  /* 0x004a580801007387 */ /* 0x0001e20000100800 */
[----:B------:R-:W4:Y:S02]  /*2f8d0*/  LDL R13, [R1+0x1ba0] ;  /* 0x001ba000010d7983 */ /* 0x000f240000100800 */
[----:B--2---:R-:W2:Y:S02]  /*2f8e0*/  LDL R9, [R1+0x1bac] ;  /* 0x001bac0001097983 */ /* 0x004ea40000100800 */
[----:B---3--:R-:W-:Y:S02]  /*2f8f0*/  @!P4 IMAD.MOV.U32 R3, RZ, RZ, R12 ;  /* 0x000000ffff03c224 */ /* 0x008fe400078e000c */
[----:B------:R-:W-:-:S05]  /*2f900*/  @!P4 IMAD.MOV.U32 R2, RZ, RZ, R0 ;  /* 0x000000ffff02c224 */ /* 0x000fca00078e0000 */
[----:B------:R4:W3:Y:S01]  /*2f910*/  @!P4 LDG.E.U16 R6, [R2.64] ;  /* 0x000000080206c981 */ /* 0x0008e2000c1e1500 */
[----:B------:R-:W-:Y:S02]  /*2f920*/  PRMT R5, RZ, 0x7610, R5 ;  /* 0x00007610ff057816 */ /* 0x000fe40000000005 */
[----:B------:R-:W-:Y:S01]  /*2f930*/  PRMT R4, RZ, 0x7610, R4 ;  /* 0x00007610ff047816 */ /* 0x000fe20000000004 */
[----:B----4-:R-:W-:Y:S02]  /*2f940*/  @!P0 IMAD.MOV.U32 R3, RZ, RZ, R11 ;  /* 0x000000ffff038224 */ /* 0x010fe400078e000b */
[----:B------:R-:W-:-:S05]  /*2f950*/  @!P0 IMAD.MOV.U32 R2, RZ, RZ, R10 ;  /* 0x000000ffff028224 */ /* 0x000fca00078e000a */
[----:B------:R1:W4:Y:S04]  /*2f960*/  @!P0 LDG.E.U16 R5, [R2.64] ;  /* 0x0000000802058981 */ /* 0x000328000c1e1500 */
[----:B------:R1:W-:Y:S01]  /*2f970*/  STL [R1+0x4a5c], R7 ;  /* 0x004a5c0701007387 */ /* 0x0003e20000100800 */
[----:B0-----:R-:W4:Y:S02]  /*2f980*/  LDL R8, [R1+0x1ba8] ;  /* 0x001ba80001087983 */ /* 0x001f240000100800 */
[----:B------:R-:W-:Y:S02]  /*2f990*/  @!P4 IMAD.MOV.U32 R15, RZ, RZ, R13 ;  /* 0x000000ffff0fc224 */ /* 0x000fe400078e000d */
[----:B--2---:R-:W-:Y:S01]  /*2f9a0*/  @!P4 IMAD.MOV.U32 R14, RZ, RZ, R9 ;  /* 0x000000ffff0ec224 */ /* 0x004fe200078e0009 */
[----:B-1----:R-:W2:Y:S01]  /*2f9b0*/  LDL R7, [R1+0x1bb4] ;  /* 0x001bb40001077983 */ /* 0x002ea20000100800 */
[----:B------:R-:W2:Y:S03]  /*2f9c0*/  LDL.LU R0, [R1+0x16b0] ;  /* 0x0016b00001007983 */ /* 0x000ea60000300800 */
[----:B------:R0:W2:Y:S04]  /*2f9d0*/  @!P4 LDG.E.U16 R4, [R14.64] ;  /* 0x000000080e04c981 */ /* 0x0000a8000c1e1500 */
[----:B---3--:R1:W-:Y:S01]  /*2f9e0*/  STL [R1+0x4a60], R6 ;  /* 0x004a600601007387 */ /* 0x0083e20000100800 */
[----:B------:R-:W3:Y:S02]  /*2f9f0*/  LDL R12, [R1+0x1c20] ;  /* 0x001c2000010c7983 */ /* 0x000ee40000100800 */
[----:B------:R-:W3:Y:S02]  /*2fa00*/  LDL R11, [R1+0x1c2c] ;  /* 0x001c2c00010b7983 */ /* 0x000ee40000100800 */
[----:B------:R-:W3:Y:S01]  /*2fa10*/  LDL R10, [R1+0x16b4] ;  /* 0x0016b400010a7983 */ /* 0x000ee20000100800 */
[----:B------:R-:W-:Y:S01]  /*2fa20*/  PRMT R3, RZ, 0x7610, R3 ;  /* 0x00007610ff037816 */ /* 0x000fe20000000003 */
[----:B-1----:R-:W3:Y:S01]  /*2fa30*/  LDL R6, [R1+0x16b8] ;  /* 0x0016b80001067983 */ /* 0x002ee20000100800 */
[----:B------:R-:W-:-:S03]  /*2fa40*/  PRMT R2, RZ, 0x7610, R2 ;  /* 0x00007610ff027816 */ /* 0x000fc60000000002 */
[----:B----4-:R1:W-:Y:S01]  /*2fa50*/  STL [R1+0x4a64], R5 ;  /* 0x004a640501007387 */ /* 0x0103e20000100800 */
[----:B0-----:R-:W-:Y:S02]  /*2fa60*/  @!P0 IMAD.MOV.U32 R15, RZ, RZ, R8 ;  /* 0x000000ffff0f8224 */ /* 0x001fe400078e0008 */
[----:B--2---:R-:W-:Y:S01]  /*2fa70*/  @!P0 IMAD.MOV.U32 R14, RZ, RZ, R7 ;  /* 0x000000ffff0e8224 */ /* 0x004fe200078e0007 */
[----:B------:R-:W-:Y:S01]  /*2fa80*/  STL [R1+0x4a68], R4 ;  /* 0x004a680401007387 */ /* 0x000fe20000100800 */
[----:B------:R-:W2:Y:S03]  /*2fa90*/  LDL R9, [R1+0x16ac] ;  /* 0x0016ac0001097983 */ /* 0x000ea60000100800 */
[----:B------:R3:W4:Y:S01]  /*2faa0*/  @!P0 LDG.E.U16 R3, [R14.64] ;  /* 0x000000080e038981 */ /* 0x000722000c1e1500 */
[----:B------:R-:W4:Y:S02]  /*2fab0*/  LDL R8, [R1+0x1634] ;  /* 0x0016340001087983 */ /* 0x000f240000100800 */
[----:B------:R-:W4:Y:S02]  /*2fac0*/  LDL R7, [R1+0x1638] ;  /* 0x0016380001077983 */ /* 0x000f240000100800 */
[----:B---3--:R-:W-:-:S02]  /*2fad0*/  @!P4 IMAD.MOV.U32 R15, RZ, RZ, R12 ;  /* 0x000000ffff0fc224 */ /* 0x008fc400078e000c */
[----:B------:R-:W-:-:S05]  /*2fae0*/  @!P4 IMAD.MOV.U32 R14, RZ, RZ, R11 ;  /* 0x000000ffff0ec224 */ /* 0x000fca00078e000b */
[----:B------:R0:W3:Y:S01]  /*2faf0*/  @!P4 LDG.E.U16 R2, [R14.64] ;  /* 0x000000080e02c981 */ /* 0x0000e2000c1e1500 */
[----:B------:R-:W-:Y:S02]  /*2fb00*/  PRMT R23, RZ, 0x7610, R23 ;  /* 0x00007610ff177816 */ /* 0x000fe40000000017 */
[----:B------:R-:W-:Y:S01]  /*2fb10*/  PRMT R22, RZ, 0x7610, R22 ;  /* 0x00007610ff167816 */ /* 0x000fe20000000016 */
[----:B0-----:R-:W-:Y:S02]  /*2fb20*/  @!P4 IMAD.MOV.U32 R14, RZ, RZ, R6 ;  /* 0x000000ffff0ec224 */ /* 0x001fe400078e0006 */
[----:B------:R-:W-:-:S05]  /*2fb30*/  @!P4 IMAD.MOV.U32 R15, RZ, RZ, R10 ;  /* 0x000000ffff0fc224 */ /* 0x000fca00078e000a */
[----:B------:R0:W3:Y:S02]  /*2fb40*/  @!P4 LDG.E.U16 R23, [R14.64] ;  /* 0x000000080e17c981 */ /* 0x0000e4000c1e1500 */
[----:B0-----:R-:W-:Y:S01]  /*2fb50*/  @!P0 IMAD.MOV.U32 R14, RZ, RZ, R0 ;  /* 0x000000ffff0e8224 */ /* 0x001fe200078e0000 */
[----:B------:R-:W-:Y:S01]  /*2fb60*/  PRMT R18, RZ, 0x7610, R18 ;  /* 0x00007610ff127816 */ /* 0x000fe20000000012 */
[----:B--2---:R-:W-:-:S05]  /*2fb70*/  @!P0 IMAD.MOV.U32 R15, RZ, RZ, R9 ;  /* 0x000000ffff0f8224 */ /* 0x004fca00078e0009 */
[----:B------:R0:W2:Y:S04]  /*2fb80*/  @!P0 LDG.E.U16 R22, [R14.64] ;  /* 0x000000080e168981 */ /* 0x0000a8000c1e1500 */
[----:B----4-:R4:W-:Y:S01]  /*2fb90*/  STL [R1+0x4a6c], R3 ;  /* 0x004a6c0301007387 */ /* 0x0109e20000100800 */
[----:B-1----:R-:W2:Y:S02]  /*2fba0*/  LDL R5, [R1+0x1630] ;  /* 0x0016300001057983 */ /* 0x002ea40000100800 */
[----:B0-----:R-:W-:Y:S02]  /*2fbb0*/  @!P4 IMAD.MOV.U32 R14, RZ, RZ, R7 ;  /* 0x000000ffff0ec224 */ /* 0x001fe400078e0007 */
[----:B------:R-:W-:-:S05]  /*2fbc0*/  @!P4 IMAD.MOV.U32 R15, RZ, RZ, R8 ;  /* 0x000000ffff0fc224 */ /* 0x000fca00078e0008 */
[----:B------:R0:W2:Y:S04]  /*2fbd0*/  @!P4 LDG.E.U16 R18, [R14.64] ;  /* 0x000000080e12c981 */ /* 0x0000a8000c1e1500 */
[----:B---3--:R1:W-:Y:S01]  /*2fbe0*/  STL [R1+0x4a70], R2 ;  /* 0x004a700201007387 */ /* 0x0083e20000100800 */
[----:B------:R-:W3:Y:S02]  /*2fbf0*/  LDL R6, [R1+0x162c] ;  /* 0x00162c0001067983 */ /* 0x000ee40000100800 */
[----:B----4-:R-:W4:Y:S01]  /*2fc00*/  LDL R3, [R1+0x1c28] ;  /* 0x001c280001037983 */ /* 0x010f220000100800 */
[----:B-1----:R-:W4:Y:S04]  /*2fc10*/  LDL R2, [R1+0x1c34] ;  /* 0x001c340001027983 */ /* 0x002f280000100800 */
[----:B------:R-:W-:Y:S01]  /*2fc20*/  STL [R1+0x4a28], R23 ;  /* 0x004a281701007387 */ /* 0x000fe20000100800 */
[----:B------:R1:W-:Y:S01]  /*2fc30*/  STL [R1+0x2128], R0 ;  /* 0x0021280001007387 */ /* 0x0003e20000100800 */
[----:B------:R-:W-:-:S02]  /*2fc40*/  PRMT R16, RZ, 0x7610, R16 ;  /* 0x00007610ff107816 */ /* 0x000fc40000000010 */
[----:B--2---:R-:W-:Y:S01]  /*2fc50*/  STL [R1+0x4a74], R22 ;  /* 0x004a741601007387 */ /* 0x004fe20000100800 */
[----:B------:R-:W2:Y:S02]  /*2fc60*/  LDL R12, [R1+0x15b4] ;  /* 0x0015b400010c7983 */ /* 0x000ea40000100800 */
[----:B------:R-:W2:Y:S02]  /*2fc70*/  LDL R11, [R1+0x15b8] ;  /* 0x0015b800010b7983 */ /* 0x000ea40000100800 */
[----:B------:R-:W2:Y:S01]  /*2fc80*/  LDL R10, [R1+0x15ac] ;  /* 0x0015ac00010a7983 */ /* 0x000ea20000100800 */
[----:B------:R-:W2:Y:S01]  /*2fc90*/  LDL R9, [R1+0x15b0] ;  /* 0x0015b00001097983 */ /* 0x000ea20000100800 */
[----:B0-----:R-:W-:-:S03]  /*2fca0*/  @!P0 IMAD.MOV.U32 R14, RZ, RZ, R5 ;  /* 0x000000ffff0e8224 */ /* 0x001fc600078e0005 */
[----:B------:R-:W-:Y:S01]  /*2fcb0*/  STL [R1+0x4a78], R18 ;  /* 0x004a781201007387 */ /* 0x000fe20000100800 */
[----:B------:R-:W2:Y:S02]  /*2fcc0*/  LDL R8, [R1+0x1534] ;  /* 0x0015340001087983 */ /* 0x000ea40000100800 */
[----:B------:R-:W2:Y:S02]  /*2fcd0*/  LDL R7, [R1+0x1538] ;  /* 0x0015380001077983 */ /* 0x000ea40000100800 */
[----:B------:R-:W2:Y:S02]  /*2fce0*/  LDL R5, [R1+0x1c9c] ;  /* 0x001c9c0001057983 */ /* 0x000ea40000100800 */
[----:B---3--:R-:W-:Y:S02]  /*2fcf0*/  @!P0 IMAD.MOV.U32 R15, RZ, RZ, R6 ;  /* 0x000000ffff0f8224 */ /* 0x008fe400078e0006 */
[----:B------:R-:W3:Y:S04]  /*2fd00*/  LDL R6, [R1+0x1c90] ;  /* 0x001c900001067983 */ /* 0x000ee80000100800 */
[----:B------:R4:W3:Y:S01]  /*2fd10*/  @!P0 LDG.E.U16 R16, [R14.64] ;  /* 0x000000080e108981 */ /* 0x0008e2000c1e1500 */
[----:B------:R-:W-:-:S02]  /*2fd20*/  PRMT R17, RZ, 0x7610, R17 ;  /* 0x00007610ff117816 */ /* 0x000fc40000000011 */
[----:B------:R-:W-:Y:S01]  /*2fd30*/  PRMT R19, RZ, 0x7610, R19 ;  /* 0x00007610ff137816 */ /* 0x000fe20000000013 */
[----:B----4-:R-:W-:Y:S02]  /*2fd40*/  @!P0 IMAD.MOV.U32 R14, RZ, RZ, R2 ;  /* 0x000000ffff0e8224 */ /* 0x010fe400078e0002 */
[----:B------:R-:W-:-:S05]  /*2fd50*/  @!P0 IMAD.MOV.U32 R15, RZ, RZ, R3 ;  /* 0x000000ffff0f8224 */ /* 0x000fca00078e0003 */
[----:B------:R2:W4:Y:S01]  /*2fd60*/  @!P0 LDG.E.U16 R17, [R14.64] ;  /* 0x000000080e118981 */ /* 0x000522000c1e1500 */
[----:B------:R-:W-:Y:S02]  /*2fd70*/  PRMT R20, RZ, 0x7610, R20 ;  /* 0x00007610ff147816 */ /* 0x000fe40000000014 */
[----:B------:R-:W-:Y:S01]  /*2fd80*/  PRMT R21, RZ, 0x7610, R21 ;  /* 0x00007610ff157816 */ /* 0x000fe20000000015 */
[----:B--2---:R-:W-:Y:S02]  /*2fd90*/  @!P4 IMAD.MOV.U32 R15, RZ, RZ, R12 ;  /* 0x000000ffff0fc224 */ /* 0x004fe400078e000c */
[----:B------:R-:W-:-:S05]  /*2fda0*/  @!P4 IMAD.MOV.U32 R14, RZ, RZ, R11 ;  /* 0x000000ffff0ec224 */ /* 0x000fca00078e000b */
[----:B------:R0:W2:Y:S02]  /*2fdb0*/  @!P4 LDG.E.U16 R19, [R14.64] ;  /* 0x000000080e13c981 */ /* 0x0000a4000c1e1500 */
[----:B0-----:R-:W-:Y:S02]  /*2fdc0*/  @!P0 IMAD.MOV.U32 R14, RZ, RZ, R9 ;  /* 0x000000ffff0e8224 */ /* 0x001fe400078e0009 */
[----:B------:R-:W-:-:S05]  /*2fdd0*/  @!P0 IMAD.MOV.U32 R15, RZ, RZ, R10 ;  /* 0x000000ffff0f8224 */ /* 0x000fca00078e000a */
[----:B------:R0:W2:Y:S02]  /*2fde0*/  @!P0 LDG.E.U16 R20, [R14.64] ;  /* 0x000000080e148981 */ /* 0x0000a4000c1e1500 */
[----:B0-----:R-:W-:Y:S02]  /*2fdf0*/  @!P4 IMAD.MOV.U32 R14, RZ, RZ, R7 ;  /* 0x000000ffff0ec224 */ /* 0x001fe400078e0007 */
[----:B------:R-:W-:-:S05]  /*2fe00*/  @!P4 IMAD.MOV.U32 R15, RZ, RZ, R8 ;  /* 0x000000ffff0fc224 */ /* 0x000fca00078e0008 */
[----:B------:R0:W2:Y:S01]  /*2fe10*/  @!P4 LDG.E.U16 R21, [R14.64] ;  /* 0x000000080e15c981 */ /* 0x0000a2000c1e1500 */
[----:B------:R-:W-:Y:S01]  /*2fe20*/  PRMT R4, RZ, 0x7610, R4 ;  /* 0x00007610ff047816 */ /* 0x000fe20000000004 */
[----:B0-----:R-:W-:Y:S02]  /*2fe30*/  @!P4 IMAD.MOV.U32 R14, RZ, RZ, R5 ;  /* 0x000000ffff0ec224 */ /* 0x001fe400078e0005 */
[----:B---3--:R-:W-:Y:S01]  /*2fe40*/  STL [R1+0x4a7c], R16 ;  /* 0x004a7c1001007387 */ /* 0x008fe20000100800 */
[----:B------:R-:W3:Y:S02]  /*2fe50*/  LDL R2, [R1+0x1ca0] ;  /* 0x001ca00001027983 */ /* 0x000ee40000100800 */
[----:B------:R-:W-:Y:S02]  /*2fe60*/  @!P4 IMAD.MOV.U32 R15, RZ, RZ, R6 ;  /* 0x000000ffff0fc224 */ /* 0x000fe400078e0006 */
[----:B------:R-:W3:Y:S03]  /*2fe70*/  LDL R3, [R1+0x1c98] ;  /* 0x001c980001037983 */ /* 0x000ee60000100800 */
[----:B------:R3:W3:Y:S04]  /*2fe80*/  @!P4 LDG.E.U16 R4, [R14.64] ;  /* 0x000000080e04c981 */ /* 0x0006e8000c1e1500 */
[----:B----4-:R-:W-:Y:S04]  /*2fe90*/  STL [R1+0x4a80], R17 ;  /* 0x004a801101007387 */ /* 0x010fe80000100800 */
[----:B--2---:R-:W-:Y:S04]  /*2fea0*/  STL [R1+0x4a84], R19 ;  /* 0x004a841301007387 */ /* 0x004fe80000100800 */
[----:B------:R-:W-:Y:S04]  /*2feb0*/  STL [R1+0x4a88], R20 ;  /* 0x004a881401007387 */ /* 0x000fe80000100800 */
[----:B------:R-:W-:Y:S01]  /*2fec0*/  STL [R1+0x4a8c], R21 ;  /* 0x004a8c1501007387 */ /* 0x000fe20000100800 */
[----:B---3--:R-:W-:-:S05]  /*2fed0*/  @!P0 IMAD.MOV.U32 R14, RZ, RZ, R2 ;  /* 0x000000ffff0e8224 */ /* 0x008fca00078e0002 */
[----:B------:R-:W-:Y:S01]  /*2fee0*/  STL [R1+0x43f8], R14 ;  /* 0x0043f80e01007387 */ /* 0x000fe20000100800 */
[----:B------:R-:W-:Y:S02]  /*2fef0*/  STL [R1+0x43fc], R14 ;  /* 0x0043fc0e01007387 */ /* 0x000fe40000100800 */
[----:B------:R-:W-:Y:S02]  /*2ff00*/  STL [R1+0x4400], R14 ;  /* 0x0044000e01007387 */ /* 0x000fe40000100800 */
[----:B------:R-:W-:Y:S01]  /*2ff10*/  STL [R1+0x4404], R14 ;  /* 0x0044040e01007387 */ /* 0x000fe20000100800 */
        /* <DEDUP_REMOVED lines=227> */
[----:B------:R-:W-:Y:S02]  /*30d50*/  STL [R1+0x4a00], R14 ;  /* 0x004a000e01007387 */ /* 0x000fe40000100800 */
[----:B------:R-:W-:Y:S01]  /*30d60*/  @!P0 IMAD.MOV.U32 R15, RZ, RZ, R3 ;  /* 0x000000ffff0f8224 */ /* 0x000fe200078e0003 */
[----:B------:R-:W-:Y:S01]  /*30d70*/  STL [R1+0x4a08], R14 ;  /* 0x004a080e01007387 */ /* 0x000fe20000100800 */
[----:B------:R-:W-:Y:S02]  /*30d80*/  STL [R1+0x4a10], R14 ;  /* 0x004a100e01007387 */ /* 0x000fe40000100800 */
[----:B------:R-:W-:Y:S02]  /*30d90*/  STL [R1+0x4a18], R14 ;  /* 0x004a180e01007387 */ /* 0x000fe40000100800 */
[----:B------:R-:W-:Y:S01]  /*30da0*/  STL [R1+0x4a20], R14 ;  /* 0x004a200e01007387 */ /* 0x000fe20000100800 */
[----:B------:R0:W-:Y:S01]  /*30db0*/  STL [R1+0x4a90], R14 ;  /* 0x004a900e01007387 */ /* 0x0001e20000100800 */
        /* <DEDUP_REMOVED lines=153> */
[----:B------:R-:W-:Y:S01]  /*31750*/  STL [R1+0x49e4], R15 ;  /* 0x0049e40f01007387 */ /* 0x000fe20000100800 */
[----:B-1----:R-:W-:Y:S01]  /*31760*/  PRMT R0, RZ, 0x7610, R0 ;  /* 0x00007610ff007816 */ /* 0x002fe20000000000 */
[----:B------:R-:W-:Y:S01]  /*31770*/  STL [R1+0x49ec], R15 ;  /* 0x0049ec0f01007387 */ /* 0x000fe20000100800 */
[----:B------:R-:W-:Y:S02]  /*31780*/  STL [R1+0x49f4], R15 ;  /* 0x0049f40f01007387 */ /* 0x000fe40000100800 */
[----:B------:R-:W-:Y:S02]  /*31790*/  STL [R1+0x49fc], R15 ;  /* 0x0049fc0f01007387 */ /* 0x000fe40000100800 */
[----:B------:R-:W-:Y:S01]  /*317a0*/  STL [R1+0x4a04], R15 ;  /* 0x004a040f01007387 */ /* 0x000fe20000100800 */
[----:B------:R-:W-:Y:S01]  /*317b0*/  STL [R1+0x4a0c], R15 ;  /* 0x004a0c0f01007387 */ /* 0x000fe20000100800 */
[----:B------:R-:W-:Y:S03]  /*317c0*/  STL [R1+0x4a14], R15 ;  /* 0x004a140f01007387 */ /* 0x000fe60000100800 */
[----:B------:R0:W2:Y:S01]  /*317d0*/  @!P0 LDG.E.U16 R0, [R14.64] ;  /* 0x000000080e008981 */ /* 0x0000a2000c1e1500 */
[----:B------:R-:W-:Y:S03]  /*317e0*/  STL [R1+0x4a1c], R15 ;  /* 0x004a1c0f01007387 */ /* 0x000fe60000100800 */
[----:B0-----:R-:W3:Y:S04]  /*317f0*/  LDL.LU R14, [R1+0x270] ;  /* 0x00027000010e7983 */ /* 0x001ee80000300800 */
[----:B---3--:R0:W-:Y:S04]  /*31800*/  STL [R1+0x4ab4], R14 ;  /* 0x004ab40e01007387 */ /* 0x0081e80000100800 */
[----:B0-----:R-:W3:Y:S04]  /*31810*/  LDL.LU R14, [R1+0x2b0] ;  /* 0x0002b000010e7983 */ /* 0x001ee80000300800 */
[----:B------:R-:W0:Y:S04]  /*31820*/  S2R R29, SR_TID.X ;  /* 0x00000000001d7919 */ /* 0x000e280000002100 */
[----:B---3--:R1:W-:Y:S04]  /*31830*/  STL [R1+0x4ab8], R14 ;  /* 0x004ab80e01007387 */ /* 0x0083e80000100800 */
[----:B-1----:R-:W3:Y:S01]  /*31840*/  LDL.LU R14, [R1+0x2c0] ;  /* 0x0002c000010e7983 */ /* 0x002ee20000300800 */
[----:B------:R-:W4:Y:S02]  /*31850*/  LDL.LU R21, [R1+0x260] ;  /* 0x0002600001157983 */ /* 0x000f240000300800 */
[----:B------:R-:W4:Y:S02]  /*31860*/  LDL.LU R20, [R1+0x250] ;  /* 0x0002500001147983 */ /* 0x000f240000300800 */
[----:B------:R-:W4:Y:S01]  /*31870*/  LDL.LU R19, [R1+0x240] ;  /* 0x0002400001137983 */ /* 0x000f220000300800 */
[----:B------:R-:W4:Y:S01]  /*31880*/  LDL.LU R17, [R1+0x230] ;  /* 0x0002300001117983 */ /* 0x000f220000300800 */
        /* <DEDUP_REMOVED lines=8> */
[----:B------:R-:W4:Y:S01]  /*31910*/  LDL.LU R6, [R1+0x1a0] ;  /* 0x0001a00001067983 */ /* 0x000f220000300800 */
[C---:B0-----:R-:W-:Y:S01]  /*31920*/  LOP3.LUT R28, R29.reuse, 0x3f, RZ, 0xc0, !PT ;  /* 0x0000003f1d1c7812 */ /* 0x041fe200078ec0ff */
[----:B------:R-:W4:Y:S01]  /*31930*/  LDL.LU R7, [R1+0x190] ;  /* 0x0001900001077983 */ /* 0x000f220000300800 */
[----:B------:R-:W4:Y:S01]  /*31940*/  LDL.LU R8, [R1+0x180] ;  /* 0x0001800001087983 */ /* 0x000f220000300800 */
[----:B------:R-:W-:Y:S01]  /*31950*/  LOP3.LUT P2, RZ, R29, 0x40, RZ, 0xc0, !PT ;  /* 0x000000401dff7812 */ /* 0x000fe2000784c0ff */
[----:B------:R-:W4:Y:S02]  /*31960*/  LDL.LU R9, [R1+0x170] ;  /* 0x0001700001097983 */ /* 0x000f240000300800 */
[----:B------:R-:W4:Y:S01]  /*31970*/  LDL.LU R10, [R1+0x160] ;  /* 0x00016000010a7983 */ /* 0x000f220000300800 */
[----:B------:R-:W4:Y:S01]  /*31980*/  LDL.LU R12, [R1+0x150] ;  /* 0x00015000010c7983 */ /* 0x000f220000300800 */
[----:B------:R-:W-:-:S02]  /*31990*/  IMAD.SHL.U32 R28, R28, 0x2, RZ ;  /* 0x000000021c1c7824 */ /* 0x000fc400078e00ff */
[----:B------:R-:W4:Y:S02]  /*319a0*/  LDL.LU R13, [R1+0x140] ;  /* 0x00014000010d7983 */ /* 0x000f240000300800 */
[----:B------:R-:W4:Y:S01]  /*319b0*/  LDL.LU R29, [R1+0x130] ;  /* 0x00013000011d7983 */ /* 0x000f220000300800 */
[----:B------:R-:W-:Y:S01]  /*319c0*/  SEL R11, RZ, 0x90, !P2 ;  /* 0x00000090ff0b7807 */ /* 0x000fe20005000000 */
[----:B------:R-:W4:Y:S01]  /*319d0*/  LDL.LU R27, [R1+0x120] ;  /* 0x00012000011b7983 */ /* 0x000f220000300800 */
[----:B------:R-:W4:Y:S02]  /*319e0*/  LDL.LU R24, [R1+0x110] ;  /* 0x0001100001187983 */ /* 0x000f240000300800 */
[----:B------:R-:W4:Y:S02]  /*319f0*/  LDL.LU R25, [R1+0x100] ;  /* 0x0001000001197983 */ /* 0x000f240000300800 */
[----:B------:R-:W4:Y:S01]  /*31a00*/  LDL.LU R26, [R1+0xf0] ;  /* 0x0000f000011a7983 */ /* 0x000f220000300800 */
[----:B------:R-:W-:Y:S01]  /*31a10*/  LOP3.LUT R11, R11, R28, RZ, 0x3c, !PT ;  /* 0x0000001c0b0b7212 */ /* 0x000fe200078e3cff */
[----:B------:R0:W-:Y:S04]  /*31a20*/  STL [R1+0x4a24], R15 ;  /* 0x004a240f01007387 */ /* 0x0001e80000100800 */
[----:B0-----:R-:W4:Y:S01]  /*31a30*/  LDL.LU R15, [R1+0x290] ;  /* 0x00029000010f7983 */ /* 0x001f220000300800 */
[----:B--2---:R-:W-:Y:S02]  /*31a40*/  STL [R1+0x4330], R0 ;  /* 0x0043300001007387 */ /* 0x004fe40000100800 */
[----:B------:R0:W-:Y:S02]  /*31a50*/  STL [R1+0x4a94], R0 ;  /* 0x004a940001007387 */ /* 0x0001e40000100800 */
[----:B0-----:R-:W2:Y:S04]  /*31a60*/  LDL.LU R0, [R1+0x2a0] ;  /* 0x0002a00001007983 */ /* 0x001ea80000300800 */
[----:B---3--:R0:W-:Y:S04]  /*31a70*/  STS.U16 [R11+0x20000], R14 ;  /* 0x0200000e0b007388 */ /* 0x0081e80000000400 */
[----:B0-----:R-:W3:Y:S04]  /*31a80*/  LDL.LU R14, [R1+0x4ab8] ;  /* 0x004ab800010e7983 */ /* 0x001ee80000300800 */
[----:B---3--:R0:W-:Y:S04]  /*31a90*/  STS.U16 [R11+0x20400], R14 ;  /* 0x0204000e0b007388 */ /* 0x0081e80000000400 */
[----:B0-----:R-:W3:Y:S01]  /*31aa0*/  LDL.LU R14, [R1+0x4ab4] ;  /* 0x004ab400010e7983 */ /* 0x001ee20000300800 */
[----:B--2---:R-:W-:Y:S02]  /*31ab0*/  STS.U16 [R11+0x20800], R0 ;  /* 0x020800000b007388 */ /* 0x004fe40000000400 */
[----:B----4-:R-:W-:Y:S01]  /*31ac0*/  STS.U16 [R11+0x20c00], R15 ;  /* 0x020c000f0b007388 */ /* 0x010fe20000000400 */
[----:B---3--:R-:W-:Y:S01]  /*31ad0*/  STS.U16 [R11+0x21000], R14 ;  /* 0x0210000e0b007388 */ /* 0x008fe20000000400 */
[----:B------:R-:W-:Y:S02]  /*31ae0*/  STS.U16 [R11+0x21400], R21 ;  /* 0x021400150b007388 */ /* 0x000fe40000000400 */
[----:B------:R-:W-:Y:S02]  /*31af0*/  STS.U16 [R11+0x21800], R20 ;  /* 0x021800140b007388 */ /* 0x000fe40000000400 */
[----:B------:R-:W-:Y:S01]  /*31b00*/  STS.U16 [R11+0x21c00], R19 ;  /* 0x021c00130b007388 */ /* 0x000fe20000000400 */
[----:B------:R-:W-:Y:S01]  /*31b10*/  STS.U16 [R11+0x22000], R17 ;  /* 0x022000110b007388 */ /* 0x000fe20000000400 */
        /* <DEDUP_REMOVED lines=15> */
[----:B------:R0:W-:Y:S01]  /*31c10*/  STS.U16 [R11+0x26000], R29 ;  /* 0x0260001d0b007388 */ /* 0x0001e20000000400 */
[----:B------:R1:W-:Y:S03]  /*31c20*/  STS.U16 [R11+0x26400], R27 ;  /* 0x0264001b0b007388 */ /* 0x0003e60000000400 */
[----:B0-----:R-:W2:Y:S04]  /*31c30*/  LDL.LU R29, [R1+0xe0] ;  /* 0x0000e000011d7983 */ /* 0x001ea80000300800 */
[----:B-1----:R-:W0:Y:S01]  /*31c40*/  S2R R27, SR_TID.X ;  /* 0x00000000001b7919 */ /* 0x002e220000002100 */
[----:B------:R1:W-:Y:S02]  /*31c50*/  STS.U16 [R11+0x26800], R24 ;  /* 0x026800180b007388 */ /* 0x0003e40000000400 */
[----:B------:R3:W-:Y:S01]  /*31c60*/  STS.U16 [R11+0x26c00], R25 ;  /* 0x026c00190b007388 */ /* 0x0007e20000000400 */
[----:B-1----:R-:W4:Y:S01]  /*31c70*/  LDL.LU R24, [R1+0xd0] ;  /* 0x0000d00001187983 */ /* 0x002f220000300800 */
[----:B---3--:R-:W3:Y:S01]  /*31c80*/  LDL.LU R25, [R1+0xc0] ;  /* 0x0000c00001197983 */ /* 0x008ee20000300800 */
[----:B0-----:R-:W-:-:S02]  /*31c90*/  LOP3.LUT P1, RZ, R27, 0x40, RZ, 0xc0, !PT ;  /* 0x000000401bff7812 */ /* 0x001fc4000782c0ff */
[----:B------:R0:W-:Y:S04]  /*31ca0*/  STL [R1+0x4ab0], R27 ;  /* 0x004ab01b01007387 */ /* 0x0001e80000100800 */
[----:B0-----:R-:W3:Y:S01]  /*31cb0*/  LDL.LU R27, [R1+0x2bc] ;  /* 0x0002bc00011b7983 */ /* 0x001ee20000300800 */
[----:B------:R-:W3:Y:S02]  /*31cc0*/  LDL.LU R15, [R1+0x2ac] ;  /* 0x0002ac00010f7983 */ /* 0x000ee40000300800 */
[----:B------:R-:W3:Y:S02]  /*31cd0*/  LDL.LU R14, [R1+0x29c] ;  /* 0x00029c00010e7983 */ /* 0x000ee40000300800 */
[----:B------:R-:W3:Y:S01]  /*31ce0*/  LDL.LU R21, [R1+0x27c] ;  /* 0x00027c0001157983 */ /* 0x000ee20000300800 */
[----:B------:R-:W3:Y:S01]  /*31cf0*/  LDL.LU R20, [R1+0x26c] ;  /* 0x00026c0001147983 */ /* 0x000ee20000300800 */
        /* <DEDUP_REMOVED lines=11> */
[----:B------:R0:W-:Y:S01]  /*31db0*/  STS.U16 [R11+0x27000], R26 ;  /* 0x0270001a0b007388 */ /* 0x0001e20000000400 */
[----:B------:R-:W-:-:S03]  /*31dc0*/  SEL R0, RZ, 0x90, !P1 ;  /* 0x00000090ff007807 */ /* 0x000fc60004800000 */
[----:B------:R-:W3:Y:S01]  /*31dd0*/  LDL.LU R7, [R1+0x1ac] ;  /* 0x0001ac0001077983 */ /* 0x000ee20000300800 */
[----:B------:R-:W-:-:S03]  /*31de0*/  LOP3.LUT R0, R0, R28, RZ, 0x3c, !PT ;  /* 0x0000001c00007212 */ /* 0x000fc600078e3cff */
[----:B0-----:R-:W3:Y:S01]  /*31df0*/  LDL.LU R26, [R1+0x19c] ;  /* 0x00019c00011a7983 */ /* 0x001ee20000300800 */
[----:B------:R-:W3:Y:S02]  /*31e00*/  LDL.LU R8, [R1+0x18c] ;  /* 0x00018c0001087983 */ /* 0x000ee40000300800 */
[----:B------:R-:W3:Y:S02]  /*31e10*/  LDL.LU R9, [R1+0x17c] ;  /* 0x00017c0001097983 */ /* 0x000ee40000300800 */
[----:B------:R-:W3:Y:S01]  /*31e20*/  LDL.LU R10, [R1+0x16c] ;  /* 0x00016c00010a7983 */ /* 0x000ee20000300800 */
[----:B------:R-:W3:Y:S01]  /*31e30*/  LDL.LU R28, [R1+0x15c] ;  /* 0x00015c00011c7983 */ /* 0x000ee20000300800 */
[----:B------:R-:W-:-:S03]  /*31e40*/  LOP3.LUT R0, R0, 0x20, RZ, 0x3c, !PT ;  /* 0x0000002000007812 */ /* 0x000fc600078e3cff */
[----:B--2---:R0:W-:Y:S04]  /*31e50*/  STS.U16 [R11+0x27400], R29 ;  /* 0x0274001d0b007388 */ /* 0x0041e80000000400 */
[----:B0-----:R-:W2:Y:S04]  /*31e60*/  LDL.LU R29, [R1+0x14c] ;  /* 0x00014c00011d7983 */ /* 0x001ea80000300800 */
[----:B----4-:R-:W-:Y:S01]  /*31e70*/  STS.U16 [R11+0x27800], R24 ;  /* 0x027800180b007388 */ /* 0x010fe20000000400 */
[----:B---3--:R0:W-:Y:S03]  /*31e80*/  STS.U16 [R11+0x27c00], R25 ;  /* 0x027c00190b007388 */ /* 0x0081e60000000400 */
[----:B0-----:R-:W3:Y:S01]  /*31e90*/  LDL.LU R11, [R1+0x13c] ;  /* 0x00013c00010b7983 */ /* 0x001ee20000300800 */
[----:B------:R-:W4:Y:S02]  /*31ea0*/  LDL.LU R12, [R1+0x12c] ;  /* 0x00012c00010c7983 */ /* 0x000f240000300800 */
[----:B------:R-:W4:Y:S02]  /*31eb0*/  LDL.LU R13, [R1+0x11c] ;  /* 0x00011c00010d7983 */ /* 0x000f240000300800 */
[----:B------:R-:W4:Y:S01]  /*31ec0*/  LDL.LU R24, [R1+0x10c] ;  /* 0x00010c0001187983 */ /* 0x000f220000300800 */
[----:B------:R-:W4:Y:S04]  /*31ed0*/  LDL.LU R25, [R1+0xfc] ;  /* 0x0000fc0001197983 */ /* 0x000f280000300800 */
[----:B------:R0:W-:Y:S01]  /*31ee0*/  STS.U16 [R0+0x20100], R27 ;  /* 0x0201001b00007388 */ /* 0x0001e20000000400 */
[----:B------:R-:W-:Y:S02]  /*31ef0*/  STS.U16 [R0+0x20500], R15 ;  /* 0x0205000f00007388 */ /* 0x000fe40000000400 */
[----:B------:R-:W-:Y:S02]  /*31f00*/  STS.U16 [R0+0x20900], R14 ;  /* 0x0209000e00007388 */ /* 0x000fe40000000400 */
[----:B------:R-:W-:Y:S01]  /*31f10*/  STS.U16 [R0+0x20d00], R21 ;  /* 0x020d001500007388 */ /* 0x000fe20000000400 */
[----:B------:R-:W-:Y:S01]  /*31f20*/  STS.U16 [R0+0x21100], R20 ;  /* 0x0211001400007388 */ /* 0x000fe20000000400 */
[----:B------:R-:W-:Y:S02]  /*31f30*/  STS.U16 [R0+0x21500], R19 ;  /* 0x0215001300007388 */ /* 0x000fe40000000400 */
[----:B------:R-:W-:Y:S02]  /*31f40*/  STS.U16 [R0+0x21900], R17 ;  /* 0x0219001100007388 */ /* 0x000fe40000000400 */
[----:B------:R-:W-:Y:S01]  /*31f50*/  STS.U16 [R0+0x21d00], R16 ;  /* 0x021d001000007388 */ /* 0x000fe20000000400 */
[----:B------:R-:W-:Y:S04]  /*31f60*/  STS.U16 [R0+0x22100], R18 ;  /* 0x0221001200007388 */ /* 0x000fe80000000400 */
[----:B0-----:R-:W4:Y:S01]  /*31f70*/  LDL.LU R27, [R1+0x4ab0] ;  /* 0x004ab000011b7983 */ /* 0x001f220000300800 */
        /* <DEDUP_REMOVED lines=8> */
[----:B------:R0:W-:Y:S01]  /*32000*/  STS.U16 [R0+0x24500], R26 ;  /* 0x0245001a00007388 */ /* 0x0001e20000000400 */
[----:B------:R-:W-:Y:S02]  /*32010*/  STS.U16 [R0+0x24900], R8 ;  /* 0x0249000800007388 */ /* 0x000fe40000000400 */
[----:B------:R-:W-:Y:S02]  /*32020*/  STS.U16 [R0+0x24d00], R9 ;  /* 0x024d000900007388 */ /* 0x000fe40000000400 */
[----:B------:R-:W-:Y:S01]  /*32030*/  STS.U16 [R0+0x25100], R10 ;  /* 0x0251000a00007388 */ /* 0x000fe20000000400 */
[----:B------:R1:W-:Y:S04]  /*32040*/  STS.U16 [R0+0x25500], R28 ;  /* 0x0255001c00007388 */ /* 0x0003e80000000400 */
[----:B0-----:R-:W4:Y:S04]  /*32050*/  LDL.LU R26, [R1+0xec] ;  /* 0x0000ec00011a7983 */ /* 0x001f280000300800 */
[----:B-1----:R-:W4:Y:S01]  /*32060*/  LDL.LU R28, [R1+0xdc] ;  /* 0x0000dc00011c7983 */ /* 0x002f220000300800 */
        /* <DEDUP_REMOVED lines=16> */
[----:B------:R-:W4:Y:S03]  /*32170*/  LDL.LU R10, [R1+0x1c8] ;  /* 0x0001c800010a7983 */ /* 0x000f260000300800 */
[----:B--2---:R0:W-:Y:S04]  /*32180*/  STS.U16 [R0+0x25900], R29 ;  /* 0x0259001d00007388 */ /* 0x0041e80000000400 */
[----:B0-----:R-:W0:Y:S04]  /*32190*/  S2R R29, SR_TID.X ;  /* 0x00000000001d7919 */ /* 0x001e280000002100 */
[----:B---3--:R1:W-:Y:S01]  /*321a0*/  STS.U16 [R0+0x25d00], R11 ;  /* 0x025d000b00007388 */ /* 0x0083e20000000400 */
[----:B----4-:R2:W-:Y:S03]  /*321b0*/  STS.U16 [R0+0x26100], R12 ;  /* 0x0261000c00007388 */ /* 0x0105e60000000400 */
[----:B------:R3:W-:Y:S04]  /*321c0*/  STS.U16 [R0+0x26500], R13 ;  /* 0x0265000d00007388 */ /* 0x0007e80000000400 */
[----:B------:R3:W-:Y:S01]  /*321d0*/  STS.U16 [R0+0x26900], R24 ;  /* 0x0269001800007388 */ /* 0x0007e20000000400 */
[----:B------:R3:W-:Y:S03]  /*321e0*/  STS.U16 [R0+0x26d00], R25 ;  /* 0x026d001900007388 */ /* 0x0007e60000000400 */
[----:B-1----:R-:W4:Y:S04]  /*321f0*/  LDL.LU R11, [R1+0x1b8] ;  /* 0x0001b800010b7983 */ /* 0x002f280000300800 */
[----:B--2---:R-:W2:Y:S01]  /*32200*/  LDL.LU R12, [R1+0x1a8] ;  /* 0x0001a800010c7983 */ /* 0x004ea20000300800 */
[----:B---3--:R-:W3:Y:S03]  /*32210*/  LDL.LU R13, [R1+0x198] ;  /* 0x00019800010d7983 */ /* 0x008ee60000300800 */
[----:B------:R-:W3:Y:S01]  /*32220*/  LDL.LU R24, [R1+0x188] ;  /* 0x0001880001187983 */ /* 0x000ee20000300800 */
[----:B------:R-:W3:Y:S01]  /*32230*/  LDL.LU R25, [R1+0x178] ;  /* 0x0001780001197983 */ /* 0x000ee20000300800 */
[----:B0-----:R-:W-:-:S02]  /*32240*/  LOP3.LUT R29, R29, 0x3f, RZ, 0xc0, !PT ;  /* 0x0000003f1d1d7812 */ /* 0x001fc400078ec0ff */
[----:B------:R-:W-:-:S03]  /*32250*/  LOP3.LUT P2, RZ, R27, 0x40, RZ, 0xc0, !PT ;  /* 0x000000401bff7812 */ /* 0x000fc6000784c0ff */
[----:B------:R-:W-:Y:S01]  /*32260*/  IMAD.SHL.U32 R29, R29, 0x2, RZ ;  /* 0x000000021d1d7824 */ /* 0x000fe200078e00ff */
[----:B------:R-:W-:-:S04]  /*32270*/  SEL R14, RZ, 0x90, !P2 ;  /* 0x00000090ff0e7807 */ /* 0x000fc80005000000 */
[----:B------:R-:W-:-:S04]  /*32280*/  LOP3.LUT R14, R14, R29, RZ, 0x3c, !PT ;  /* 0x0000001d0e0e7212 */ /* 0x000fc800078e3cff */
[----:B------:R-:W-:Y:S01]  /*32290*/  LOP3.LUT R14, R14, 0x40, RZ, 0x3c, !PT ;  /* 0x000000400e0e7812 */ /* 0x000fe200078e3cff */
[----:B------:R0:W-:Y:S04]  /*322a0*/  STS.U16 [R0+0x27100], R26 ;  /* 0x0271001a00007388 */ /* 0x0001e80000000400 */
[----:B------:R1:W-:Y:S01]  /*322b0*/  STS.U16 [R0+0x27500], R28 ;  /* 0x0275001c00007388 */ /* 0x0003e20000000400 */
[----:B------:R-:W-:Y:S02]  /*322c0*/  STS.U16 [R0+0x27900], R21 ;  /* 0x0279001500007388 */ /* 0x000fe40000000400 */
[----:B------:R1:W-:Y:S02]  /*322d0*/  STS.U16 [R0+0x27d00], R20 ;  /* 0x027d001400007388 */ /* 0x0003e40000000400 */
[----:B------:R1:W-:Y:S01]  /*322e0*/  STS.U16 [R14+0x20200], R19 ;  /* 0x020200130e007388 */ /* 0x0003e20000000400 */
[----:B------:R-:W-:Y:S04]  /*322f0*/  STS.U16 [R14+0x20600], R17 ;  /* 0x020600110e007388 */ /* 0x000fe80000000400 */
[----:B0-----:R-:W3:Y:S01]  /*32300*/  LDL.LU R26, [R1+0x168] ;  /* 0x00016800011a7983 */ /* 0x001ee20000300800 */
[----:B------:R-:W-:Y:S02]  /*32310*/  STS.U16 [R14+0x20a00], R16 ;  /* 0x020a00100e007388 */ /* 0x000fe40000000400 */
[----:B------:R-:W3:Y:S02]  /*32320*/  LDL.LU R27, [R1+0x158] ;  /* 0x00015800011b7983 */ /* 0x000ee40000300800 */
[----:B------:R-:W-:Y:S01]  /*32330*/  STS.U16 [R14+0x20e00], R18 ;  /* 0x020e00120e007388 */ /* 0x000fe20000000400 */
[----:B------:R-:W-:Y:S04]  /*32340*/  STS.U16 [R14+0x21200], R22 ;  /* 0x021200160e007388 */ /* 0x000fe80000000400 */
[----:B-1----:R-:W3:Y:S01]  /*32350*/  LDL.LU R28, [R1+0x148] ;  /* 0x00014800011c7983 */ /* 0x002ee20000300800 */
[----:B------:R-:W-:Y:S02]  /*32360*/  STS.U16 [R14+0x21600], R23 ;  /* 0x021600170e007388 */ /* 0x000fe40000000400 */
[----:B------:R-:W3:Y:S02]  /*32370*/  LDL.LU R20, [R1+0x138] ;  /* 0x0001380001147983 */ /* 0x000ee40000300800 */
[----:B------:R0:W-:Y:S01]  /*32380*/  STS.U16 [R14+0x21a00], R2 ;  /* 0x021a00020e007388 */ /* 0x0001e20000000400 */
[----:B------:R-:W3:Y:S04]  /*32390*/  LDL.LU R19, [R1+0x128] ;  /* 0x0001280001137983 */ /* 0x000ee80000300800 */
[----:B0-----:R-:W3:Y:S04]  /*323a0*/  LDL.LU R2, [R1+0x118] ;  /* 0x0001180001027983 */ /* 0x001ee80000300800 */
[----:B------:R0:W-:Y:S01]  /*323b0*/  STS.U16 [R14+0x21e00], R3 ;  /* 0x021e00030e007388 */ /* 0x0001e20000000400 */
[----:B------:R1:W-:Y:S02]  /*323c0*/  STS.U16 [R14+0x22200], R4 ;  /* 0x022200040e007388 */ /* 0x0003e40000000400 */
[----:B------:R0:W-:Y:S02]  /*323d0*/  STS.U16 [R14+0x22600], R5 ;  /* 0x022600050e007388 */ /* 0x0001e40000000400 */
[----:B------:R0:W-:Y:S01]  /*323e0*/  STS.U16 [R14+0x22a00], R6 ;  /* 0x022a00060e007388 */ /* 0x0001e20000000400 */
[----:B------:R1:W-:Y:S01]  /*323f0*/  STS.U16 [R14+0x22e00], R7 ;  /* 0x022e00070e007388 */ /* 0x0003e20000000400 */
[----:B------:R1:W-:Y:S02]  /*32400*/  STS.U16 [R14+0x23200], R8 ;  /* 0x023200080e007388 */ /* 0x0003e40000000400 */
[----:B------:R1:W-:Y:S02]  /*32410*/  STS.U16 [R14+0x23600], R9 ;  /* 0x023600090e007388 */ /* 0x0003e40000000400 */
[----:B------:R1:W-:Y:S01]  /*32420*/  STS.U16 [R14+0x23a00], R10 ;  /* 0x023a000a0e007388 */ /* 0x0003e20000000400 */
[----:B------:R-:W3:Y:S01]  /*32430*/  LDL.LU R17, [R1+0x108] ;  /* 0x0001080001117983 */ /* 0x000ee20000300800 */
[----:B------:R-:W3:Y:S02]  /*32440*/  LDL.LU R16, [R1+0xf8] ;  /* 0x0000f80001107983 */ /* 0x000ee40000300800 */
[----:B------:R-:W3:Y:S02]  /*32450*/  LDL.LU R18, [R1+0xe8] ;  /* 0x0000e80001127983 */ /* 0x000ee40000300800 */
[----:B------:R-:W3:Y:S01]  /*32460*/  LDL.LU R22, [R1+0xd8] ;  /* 0x0000d80001167983 */ /* 0x000ee20000300800 */
[----:B------:R-:W3:Y:S01]  /*32470*/  LDL.LU R23, [R1+0xc8] ;  /* 0x0000c80001177983 */ /* 0x000ee20000300800 */
[----:B0-----:R-:W3:Y:S02]  /*32480*/  LDL.LU R3, [R1+0xb8] ;  /* 0x0000b80001037983 */ /* 0x001ee40000300800 */
[----:B-1----:R-:W3:Y:S02]  /*32490*/  LDL.LU R4, [R1+0x2b4] ;  /* 0x0002b40001047983 */ /* 0x002ee40000300800 */
[----:B------:R-:W3:Y:S01]  /*324a0*/  LDL.LU R5, [R1+0x2a4] ;  /* 0x0002a40001057983 */ /* 0x000ee20000300800 */
[----:B------:R-:W3:Y:S01]  /*324b0*/  LDL.LU R6, [R1+0x294] ;  /* 0x0002940001067983 */ /* 0x000ee20000300800 */
[----:B------:R-:W3:Y:S02]  /*324c0*/  LDL.LU R7, [R1+0x274] ;  /* 0x0002740001077983 */ /* 0x000ee40000300800 */
[----:B------:R-:W3:Y:S02]  /*324d0*/  LDL.LU R8, [R1+0x264] ;  /* 0x0002640001087983 */ /* 0x000ee40000300800 */
[----:B------:R-:W3:Y:S01]  /*324e0*/  LDL.LU R9, [R1+0x254] ;  /* 0x0002540001097983 */ /* 0x000ee20000300800 */
[----:B------:R-:W3:Y:S04]  /*324f0*/  LDL.LU R10, [R1+0x244] ;  /* 0x00024400010a7983 */ /* 0x000ee80000300800 */
[----:B----4-:R0:W-:Y:S04]  /*32500*/  STS.U16 [R14+0x23e00], R11 ;  /* 0x023e000b0e007388 */ /* 0x0101e80000000400 */
[----:B--2---:R1:W-:Y:S01]  /*32510*/  STS.U16 [R14+0x24200], R12 ;  /* 0x0242000c0e007388 */ /* 0x0043e20000000400 */
[----:B---3--:R2:W-:Y:S03]  /*32520*/  STS.U16 [R14+0x24600], R13 ;  /* 0x0246000d0e007388 */ /* 0x0085e60000000400 */
[----:B------:R4:W-:Y:S01]  /*32530*/  STS.U16 [R14+0x24a00], R24 ;  /* 0x024a00180e007388 */ /* 0x0009e20000000400 */
[----:B------:R4:W-:Y:S03]  /*32540*/  STS.U16 [R14+0x24e00], R25 ;  /* 0x024e00190e007388 */ /* 0x0009e60000000400 */
[----:B0-----:R-:W3:Y:S01]  /*32550*/  LDL.LU R11, [R1+0x234] ;  /* 0x00023400010b7983 */ /* 0x001ee20000300800 */
[----:B-1----:R-:W3:Y:S03]  /*32560*/  LDL.LU R12, [R1+0x224] ;  /* 0x00022400010c7983 */ /* 0x002ee60000300800 */
[----:B--2---:R-:W2:Y:S04]  /*32570*/  LDL.LU R13, [R1+0x214] ;  /* 0x00021400010d7983 */ /* 0x004ea80000300800 */
[----:B----4-:R-:W4:Y:S01]  /*32580*/  LDL.LU R24, [R1+0x204] ;  /* 0x0002040001187983 */ /* 0x010f220000300800 */
[----:B------:R-:W2:Y:S03]  /*32590*/  LDL.LU R25, [R1+0x1f4] ;  /* 0x0001f40001197983 */ /* 0x000ea60000300800 */
[----:B------:R0:W-:Y:S01]  /*325a0*/  STS.U16 [R14+0x25200], R26 ;  /* 0x0252001a0e007388 */ /* 0x0001e20000000400 */
[----:B------:R1:W-:Y:S03]  /*325b0*/  STS.U16 [R14+0x25600], R27 ;  /* 0x0256001b0e007388 */ /* 0x0003e60000000400 */
[----:B------:R1:W-:Y:S01]  /*325c0*/  STS.U16 [R14+0x25a00], R28 ;  /* 0x025a001c0e007388 */ /* 0x0003e20000000400 */
[----:B------:R-:W-:Y:S03]  /*325d0*/  STS.U16 [R14+0x25e00], R20 ;  /* 0x025e00140e007388 */ /* 0x000fe60000000400 */
[----:B------:R-:W-:Y:S04]  /*325e0*/  STS.U16 [R14+0x26200], R19 ;  /* 0x026200130e007388 */ /* 0x000fe80000000400 */
[----:B0-----:R-:W2:Y:S01]  /*325f0*/  LDL.LU R26, [R1+0x1e4] ;  /* 0x0001e400011a7983 */ /* 0x001ea20000300800 */
[----:B-1----:R-:W2:Y:S03]  /*32600*/  LDL.LU R27, [R1+0x1d4] ;  /* 0x0001d400011b7983 */ /* 0x002ea60000300800 */
[----:B------:R-:W2:Y:S04]  /*32610*/  LDL.LU R28, [R1+0x1c4] ;  /* 0x0001c400011c7983 */ /* 0x000ea80000300800 */
[----:B------:R0:W-:Y:S04]  /*32620*/  STS.U16 [R14+0x26600], R2 ;  /* 0x026600020e007388 */ /* 0x0001e80000000400 */
[----:B0-----:R-:W0:Y:S02]  /*32630*/  S2R R2, SR_TID.X ;  /* 0x0000000000027919 */ /* 0x001e240000002100 */
[----:B0-----:R-:W-:-:S04]  /*32640*/  LOP3.LUT P1, RZ, R2, 0x40, RZ, 0xc0, !PT ;  /* 0x0000004002ff7812 */ /* 0x001fc8000782c0ff */
[----:B------:R-:W-:Y:S01]  /*32650*/  SEL R0, RZ, 0x90, !P1 ;  /* 0x00000090ff007807 */ /* 0x000fe20004800000 */
[----:B------:R0:W-:Y:S03]  /*32660*/  STL [R1+0x4aa4], R2 ;  /* 0x004aa40201007387 */ /* 0x0001e60000100800 */
[----:B------:R-:W-:Y:S02]  /*32670*/  LOP3.LUT R0, R0, R29, RZ, 0x3c, !PT ;  /* 0x0000001d00007212 */ /* 0x000fe400078e3cff */
[----:B------:R-:W2:Y:S04]  /*32680*/  LDL.LU R29, [R1+0x1b4] ;  /* 0x0001b400011d7983 */ /* 0x000ea80000300800 */
[----:B0-----:R-:W2:Y:S04]  /*32690*/  LDL.LU R2, [R1+0x184] ;  /* 0x0001840001027983 */ /* 0x001ea80000300800 */
[----:B--2---:R0:W-:Y:S04]  /*326a0*/  STL [R1+0x4aa8], R2 ;  /* 0x004aa80201007387 */ /* 0x0041e80000100800 */
[----:B0-----:R-:W2:Y:S04]  /*326b0*/  LDL.LU R2, [R1+0x194] ;  /* 0x0001940001027983 */ /* 0x001ea80000300800 */
[----:B------:R-:W-:Y:S01]  /*326c0*/  STS.U16 [R14+0x26a00], R17 ;  /* 0x026a00110e007388 */ /* 0x000fe20000000400 */
[----:B------:R-:W-:Y:S02]  /*326d0*/  STS.U16 [R14+0x26e00], R16 ;  /* 0x026e00100e007388 */ /* 0x000fe40000000400 */
[----:B------:R-:W-:Y:S02]  /*326e0*/  STS.U16 [R14+0x27200], R18 ;  /* 0x027200120e007388 */ /* 0x000fe40000000400 */
[----:B------:R-:W-:Y:S01]  /*326f0*/  STS.U16 [R14+0x27600], R22 ;  /* 0x027600160e007388 */ /* 0x000fe20000000400 */
[----:B------:R-:W-:Y:S01]  /*32700*/  STS.U16 [R14+0x27a00], R23 ;  /* 0x027a00170e007388 */ /* 0x000fe20000000400 */
[----:B------:R-:W-:Y:S01]  /*32710*/  STS.U16 [R14+0x27e00], R3 ;  /* 0x027e00030e007388 */ /* 0x000fe20000000400 */
[----:B------:R-:W-:-:S05]  /*32720*/  LOP3.LUT R0, R0, 0x60, RZ, 0x3c, !PT ;  /* 0x0000006000007812 */ /* 0x000fca00078e3cff */
[----:B------:R-:W-:Y:S01]  /*32730*/  STS.U16 [R0+0x20300], R4 ;  /* 0x0203000400007388 */ /* 0x000fe20000000400 */
[----:B------:R-:W-:Y:S03]  /*32740*/  STS.U16 [R0+0x20700], R5 ;  /* 0x0207000500007388 */ /* 0x000fe60000000400 */
[----:B--2---:R0:W-:Y:S04]  /*32750*/  STL [R1+0x4aac], R2 ;  /* 0x004aac0201007387 */ /* 0x0041e80000100800 */
[----:B0-----:R-:W2:Y:S01]  /*32760*/  LDL.LU R2, [R1+0x1a4] ;  /* 0x0001a40001027983 */ /* 0x001ea20000300800 */
[----:B------:R-:W2:Y:S02]  /*32770*/  LDL.LU R15, [R1+0x174] ;  /* 0x00017400010f7983 */ /* 0x000ea40000300800 */
[----:B------:R-:W2:Y:S02]  /*32780*/  LDL.LU R14, [R1+0x164] ;  /* 0x00016400010e7983 */ /* 0x000ea40000300800 */
[----:B------:R-:W2:Y:S01]  /*32790*/  LDL.LU R21, [R1+0x154] ;  /* 0x0001540001157983 */ /* 0x000ea20000300800 */
[----:B------:R-:W2:Y:S01]  /*327a0*/  LDL.LU R20, [R1+0x144] ;  /* 0x0001440001147983 */ /* 0x000ea20000300800 */
[----:B------:R-:W2:Y:S02]  /*327b0*/  LDL.LU R19, [R1+0x134] ;  /* 0x0001340001137983 */ /* 0x000ea40000300800 */
[----:B------:R-:W2:Y:S02]  /*327c0*/  LDL.LU R17, [R1+0x124] ;  /* 0x0001240001117983 */ /* 0x000ea40000300800 */
[----:B------:R-:W2:Y:S01]  /*327d0*/  LDL.LU R16, [R1+0x114] ;  /* 0x0001140001107983 */ /* 0x000ea20000300800 */
[----:B------:R-:W2:Y:S01]  /*327e0*/  LDL.LU R18, [R1+0x104] ;  /* 0x0001040001127983 */ /* 0x000ea20000300800 */
[----:B------:R-:W2:Y:S02]  /*327f0*/  LDL.LU R22, [R1+0xf4] ;  /* 0x0000f40001167983 */ /* 0x000ea40000300800 */
[----:B------:R-:W2:Y:S02]  /*32800*/  LDL.LU R23, [R1+0xe4] ;  /* 0x0000e40001177983 */ /* 0x000ea40000300800 */
[----:B------:R-:W2:Y:S01]  /*32810*/  LDL.LU R3, [R1+0xd4] ;  /* 0x0000d40001037983 */ /* 0x000ea20000300800 */
[----:B------:R-:W2:Y:S04]  /*32820*/  LDL.LU R4, [R1+0xc4] ;  /* 0x0000c40001047983 */ /* 0x000ea80000300800 */
[----:B------:R0:W-:Y:S01]  /*32830*/  STS.U16 [R0+0x20b00], R6 ;  /* 0x020b000600007388 */ /* 0x0001e20000000400 */
[----:B------:R-:W2:Y:S02]  /*32840*/  LDL.LU R5, [R1+0xb4] ;  /* 0x0000b40001057983 */ /* 0x000ea40000300800 */
[----:B------:R1:W-:Y:S02]  /*32850*/  STS.U16 [R0+0x20f00], R7 ;  /* 0x020f000700007388 */ /* 0x0003e40000000400 */
[----:B------:R1:W-:Y:S01]  /*32860*/  STS.U16 [R0+0x21300], R8 ;  /* 0x0213000800007388 */ /* 0x0003e20000000400 */
[----:B------:R4:W-:Y:S01]  /*32870*/  STS.U16 [R0+0x21700], R9 ;  /* 0x0217000900007388 */ /* 0x0009e20000000400 */
[----:B------:R4:W-:Y:S02]  /*32880*/  STS.U16 [R0+0x21b00], R10 ;  /* 0x021b000a00007388 */ /* 0x0009e40000000400 */
[----:B---3--:R3:W-:Y:S01]  /*32890*/  STS.U16 [R0+0x21f00], R11 ;  /* 0x021f000b00007388 */ /* 0x0087e20000000400 */
[----:B0-----:R-:W2:Y:S01]  /*328a0*/  LDL.LU R6, [R1+0xb0] ;  /* 0x0000b00001067983 */ /* 0x001ea20000300800 */
[----:B-1----:R-:W2:Y:S02]  /*328b0*/  LDL.LU R7, [R1+0xac] ;  /* 0x0000ac0001077983 */ /* 0x002ea40000300800 */
[----:B------:R-:W2:Y:S01]  /*328c0*/  LDL.LU R8, [R1+0xa8] ;  /* 0x0000a80001087983 */ /* 0x000ea20000300800 */
[----:B----4-:R-:W4:Y:S01]  /*328d0*/  LDL.LU R9, [R1+0xa4] ;  /* 0x0000a40001097983 */ /* 0x010f220000300800 */
[----:B------:R-:W4:Y:S02]  /*328e0*/  LDL.LU R10, [R1+0xa0] ;  /* 0x0000a000010a7983 */ /* 0x000f240000300800 */
[----:B------:R0:W-:Y:S02]  /*328f0*/  STS.U16 [R0+0x22300], R12 ;  /* 0x0223000c00007388 */ /* 0x0001e40000000400 */
[----:B---3--:R-:W3:Y:S01]  /*32900*/  LDL.LU R11, [R1+0x9c] ;  /* 0x00009c00010b7983 */ /* 0x008ee20000300800 */
[----:B------:R1:W-:Y:S01]  /*32910*/  STS.U16 [R0+0x22700], R13 ;  /* 0x0227000d00007388 */ /* 0x0003e20000000400 */
[----:B------:R1:W-:Y:S02]  /*32920*/  STS.U16 [R0+0x22b00], R24 ;  /* 0x022b001800007388 */ /* 0x0003e40000000400 */
[----:B------:R1:W-:Y:S02]  /*32930*/  STS.U16 [R0+0x22f00], R25 ;  /* 0x022f001900007388 */ /* 0x0003e40000000400 */
[----:B------:R1:W-:Y:S01]  /*32940*/  STS.U16 [R0+0x23300], R26 ;  /* 0x0233001a00007388 */ /* 0x0003e20000000400 */
[----:B------:R1:W-:Y:S04]  /*32950*/  STS.U16 [R0+0x23700], R27 ;  /* 0x0237001b00007388 */ /* 0x0003e80000000400 */
[----:B0-----:R-:W3:Y:S01]  /*32960*/  LDL.LU R12, [R1+0x98] ;  /* 0x00009800010c7983 */ /* 0x001ee20000300800 */
[----:B-1----:R-:W3:Y:S03]  /*32970*/  LDL.LU R13, [R1+0x94] ;  /* 0x00009400010d7983 */ /* 0x002ee60000300800 */
[----:B------:R-:W3:Y:S04]  /*32980*/  LDL.LU R24, [R1+0x90] ;  /* 0x0000900001187983 */ /* 0x000ee80000300800 */
[----:B------:R-:W3:Y:S01]  /*32990*/  LDL.LU R25, [R1+0x8c] ;  /* 0x00008c0001197983 */ /* 0x000ee20000300800 */
[----:B------:R-:W3:Y:S02]  /*329a0*/  LDL.LU R26, [R1+0x88] ;  /* 0x00008800011a7983 */ /* 0x000ee40000300800 */
[----:B------:R0:W-:Y:S02]  /*329b0*/  STS.U16 [R0+0x23b00], R28 ;  /* 0x023b001c00007388 */ /* 0x0001e40000000400 */
[----:B------:R-:W3:Y:S01]  /*329c0*/  LDL.LU R27, [R1+0x84] ;  /* 0x00008400011b7983 */ /* 0x000ee20000300800 */
[----:B------:R1:W-:Y:S04]  /*329d0*/  STS.U16 [R0+0x23f00], R29 ;  /* 0x023f001d00007388 */ /* 0x0003e80000000400 */
[----:B0-----:R-:W3:Y:S01]  /*329e0*/  LDL.LU R28, [R1+0x80] ;  /* 0x00008000011c7983 */ /* 0x001ee20000300800 */
[----:B-1----:R-:W3:Y:S03]  /*329f0*/  LDL.LU R29, [R1+0x7c] ;  /* 0x00007c00011d7983 */ /* 0x002ee60000300800 */
[----:B--2---:R0:W-:Y:S04]  /*32a00*/  STS.U16 [R0+0x24300], R2 ;  /* 0x0243000200007388 */ /* 0x0041e80000000400 */
[----:B0-----:R-:W2:Y:S04]  /*32a10*/  LDL.LU R2, [R1+0x4aac] ;  /* 0x004aac0001027983 */ /* 0x001ea80000300800 */
[----:B--2---:R0:W-:Y:S04]  /*32a20*/  STS.U16 [R0+0x24700], R2 ;  /* 0x0247000200007388 */ /* 0x0041e80000000400 */
[----:B0-----:R-:W2:Y:S04]  /*32a30*/  LDL.LU R2, [R1+0x4aa8] ;  /* 0x004aa80001027983 */ /* 0x001ea80000300800 */
[----:B--2---:R0:W-:Y:S01]  /*32a40*/  STS.U16 [R0+0x24b00], R2 ;  /* 0x024b000200007388 */ /* 0x0041e20000000400 */
        /* <DEDUP_REMOVED lines=12> */
[----:B0-----:R-:W2:Y:S01]  /*32b10*/  LDL.LU R2, [R1+0x4aa4] ;  /* 0x004aa40001027983 */ /* 0x001ea20000300800 */
[----:B------:R0:W-:Y:S03]  /*32b20*/  STS.U16 [R0+0x27f00], R5 ;  /* 0x027f000500007388 */ /* 0x0001e60000000400 */
[----:B0-----:R-:W2:Y:S04]  /*32b30*/  LDL.LU R0, [R1+0x6c] ;  /* 0x00006c0001007983 */ /* 0x001ea80000300800 */
[----:B--2---:R0:W-:Y:S04]  /*32b40*/  STL [R1+0x4a98], R0 ;  /* 0x004a980001007387 */ /* 0x0041e80000100800 */
[----:B0-----:R-:W2:Y:S04]  /*32b50*/  LDL.LU R0, [R1+0x70] ;  /* 0x0000700001007983 */ /* 0x001ea80000300800 */
[----:B--2---:R0:W-:Y:S04]  /*32b60*/  STL [R1+0x4a9c], R0 ;  /* 0x004a9c0001007387 */ /* 0x0041e80000100800 */
[----:B0-----:R-:W2:Y:S01]  /*32b70*/  LDL.LU R0, [R1+0x74] ;  /* 0x0000740001007983 */ /* 0x001ea20000300800 */
[----:B------:R-:W-:-:S05]  /*32b80*/  LOP3.LUT R2, R2, 0x7f, RZ, 0xc0, !PT ;  /* 0x0000007f02027812 */ /* 0x000fca00078ec0ff */
[----:B------:R-:W-:-:S05]  /*32b90*/  IMAD.SHL.U32 R23, R2, 0x2, RZ ;  /* 0x0000000202177824 */ /* 0x000fca00078e00ff */
[----:B------:R-:W-:Y:S01]  /*32ba0*/  STS.U16 [R23], R6 ;  /* 0x0000000617007388 */ /* 0x000fe20000000400 */
        /* <DEDUP_REMOVED lines=15> */
[----:B------:R-:W2:Y:S03]  /*32ca0*/  LDL.LU R6, [R1+0x38] ;  /* 0x0000380001067983 */ /* 0x000ea60000300800 */
[----:B------:R0:W-:Y:S01]  /*32cb0*/  STS.U16 [R23+0x1000], R8 ;  /* 0x0010000817007388 */ /* 0x0001e20000000400 */
[----:B------:R-:W2:Y:S02]  /*32cc0*/  LDL.LU R7, [R1+0x34] ;  /* 0x0000340001077983 */ /* 0x000ea40000300800 */
[----:B----4-:R1:W-:Y:S02]  /*32cd0*/  STS.U16 [R23+0x1100], R9 ;  /* 0x0011000917007388 */ /* 0x0103e40000000400 */
[----:B------:R4:W-:Y:S01]  /*32ce0*/  STS.U16 [R23+0x2000], R10 ;  /* 0x0020000a17007388 */ /* 0x0009e20000000400 */
[----:B---3--:R3:W-:Y:S01]  /*32cf0*/  STS.U16 [R23+0x2100], R11 ;  /* 0x0021000b17007388 */ /* 0x0087e20000000400 */
[----:B------:R3:W-:Y:S02]  /*32d00*/  STS.U16 [R23+0x3000], R12 ;  /* 0x0030000c17007388 */ /* 0x0007e40000000400 */
[----:B------:R3:W-:Y:S01]  /*32d10*/  STS.U16 [R23+0x3100], R13 ;  /* 0x0031000d17007388 */ /* 0x0007e20000000400 */
[----:B0-----:R-:W2:Y:S01]  /*32d20*/  LDL.LU R8, [R1+0x30] ;  /* 0x0000300001087983 */ /* 0x001ea20000300800 */
[----:B-1----:R-:W2:Y:S02]  /*32d30*/  LDL.LU R9, [R1+0x2c] ;  /* 0x00002c0001097983 */ /* 0x002ea40000300800 */
[----:B----4-:R-:W3:Y:S02]  /*32d40*/  LDL.LU R10, [R1+0x28] ;  /* 0x00002800010a7983 */ /* 0x010ee40000300800 */
[----:B---3--:R-:W3:Y:S01]  /*32d50*/  LDL.LU R11, [R1+0x24] ;  /* 0x00002400010b7983 */ /* 0x008ee20000300800 */
[----:B------:R-:W3:Y:S02]  /*32d60*/  LDL.LU R12, [R1+0x20] ;  /* 0x00002000010c7983 */ /* 0x000ee40000300800 */
[----:B------:R0:W-:Y:S02]  /*32d70*/  STS.U16 [R23+0x4000], R24 ;  /* 0x0040001817007388 */ /* 0x0001e40000000400 */
[----:B------:R-:W3:Y:S01]  /*32d80*/  LDL.LU R13, [R1+0x1c] ;  /* 0x00001c00010d7983 */ /* 0x000ee20000300800 */
        /* <DEDUP_REMOVED lines=10> */
[----:B------:R-:W3:Y:S02]  /*32e30*/  LDL.LU R29, [R1+0x4] ;  /* 0x00000400011d7983 */ /* 0x000ee40000300800 */
[----:B------:R-:W3:Y:S01]  /*32e40*/  LDL.LU R15, [R1] ;  /* 0x00000000010f7983 */ /* 0x000ee20000300800 */
[----:B--2---:R0:W-:Y:S04]  /*32e50*/  STS.U16 [R23+0x7000], R0 ;  /* 0x0070000017007388 */ /* 0x0041e80000000400 */
[----:B0-----:R-:W2:Y:S04]  /*32e60*/  LDL.LU R0, [R1+0x4aa0] ;  /* 0x004aa00001007983 */ /* 0x001ea80000300800 */
[----:B--2---:R0:W-:Y:S04]  /*32e70*/  STS.U16 [R23+0x7100], R0 ;  /* 0x0071000017007388 */ /* 0x0041e80000000400 */
[----:B0-----:R-:W2:Y:S04]  /*32e80*/  LDL.LU R0, [R1+0x4a9c] ;  /* 0x004a9c0001007983 */ /* 0x001ea80000300800 */
[----:B--2---:R0:W-:Y:S04]  /*32e90*/  STS.U16 [R23+0x8000], R0 ;  /* 0x0080000017007388 */ /* 0x0041e80000000400 */
[----:B0-----:R-:W2:Y:S04]  /*32ea0*/  LDL.LU R0, [R1+0x4a98] ;  /* 0x004a980001007983 */ /* 0x001ea80000300800 */
[----:B--2---:R0:W-:Y:S01]  /*32eb0*/  STS.U16 [R23+0x8100], R0 ;  /* 0x0081000017007388 */ /* 0x0041e20000000400 */
[----:B------:R1:W-:Y:S02]  /*32ec0*/  STS.U16 [R23+0x9000], R14 ;  /* 0x0090000e17007388 */ /* 0x0003e40000000400 */
[----:B------:R2:W-:Y:S02]  /*32ed0*/  STS.U16 [R23+0x9100], R21 ;  /* 0x0091001517007388 */ /* 0x0005e40000000400 */
[----:B------:R3:W-:Y:S01]  /*32ee0*/  STS.U16 [R23+0xa000], R20 ;  /* 0x00a0001417007388 */ /* 0x0007e20000000400 */
[----:B------:R3:W-:Y:S01]  /*32ef0*/  STS.U16 [R23+0xa100], R19 ;  /* 0x00a1001317007388 */ /* 0x0007e20000000400 */
[----:B------:R3:W-:Y:S03]  /*32f00*/  STS.U16 [R23+0xb000], R17 ;  /* 0x00b0001117007388 */ /* 0x0007e60000000400 */
[----:B0-----:R-:W4:Y:S01]  /*32f10*/  LDL.LU R0, [R1+0x4a94] ;  /* 0x004a940001007983 */ /* 0x001f220000300800 */
[----:B-1----:R-:W4:Y:S02]  /*32f20*/  LDL.LU R14, [R1+0x4a90] ;  /* 0x004a9000010e7983 */ /* 0x002f240000300800 */
[----:B--2---:R-:W2:Y:S02]  /*32f30*/  LDL.LU R21, [R1+0x4a8c] ;  /* 0x004a8c0001157983 */ /* 0x004ea40000300800 */
[----:B---3--:R-:W3:Y:S01]  /*32f40*/  LDL.LU R20, [R1+0x4a88] ;  /* 0x004a880001147983 */ /* 0x008ee20000300800 */
[----:B------:R-:W2:Y:S01]  /*32f50*/  LDL.LU R19, [R1+0x4a84] ;  /* 0x004a840001137983 */ /* 0x000ea20000300800 */
[----:B------:R-:W2:Y:S03]  /*32f60*/  LDL.LU R17, [R1+0x4a80] ;  /* 0x004a800001117983 */ /* 0x000ea60000300800 */
[----:B------:R0:W-:Y:S01]  /*32f70*/  STS.U16 [R23+0xb100], R16 ;  /* 0x00b1001017007388 */ /* 0x0001e20000000400 */
[----:B------:R1:W-:Y:S02]  /*32f80*/  STS.U16 [R23+0xc000], R18 ;  /* 0x00c0001217007388 */ /* 0x0003e40000000400 */
[----:B------:R1:W-:Y:S02]  /*32f90*/  STS.U16 [R23+0xc100], R22 ;  /* 0x00c1001617007388 */ /* 0x0003e40000000400 */
[----:B------:R1:W-:Y:S01]  /*32fa0*/  STS.U16 [R23+0xd000], R2 ;  /* 0x00d0000217007388 */ /* 0x0003e20000000400 */
[----:B------:R1:W-:Y:S01]  /*32fb0*/  STS.U16 [R23+0xd100], R3 ;  /* 0x00d1000317007388 */ /* 0x0003e20000000400 */
[----:B------:R1:W-:Y:S03]  /*32fc0*/  STS.U16 [R23+0xe000], R4 ;  /* 0x00e0000417007388 */ /* 0x0003e60000000400 */
[----:B0-----:R-:W2:Y:S01]  /*32fd0*/  LDL.LU R16, [R1+0x4a7c] ;  /* 0x004a7c0001107983 */ /* 0x001ea20000300800 */
[----:B-1----:R-:W2:Y:S03]  /*32fe0*/  LDL.LU R18, [R1+0x4a78] ;  /* 0x004a780001127983 */ /* 0x002ea60000300800 */
[----:B------:R-:W2:Y:S01]  /*32ff0*/  LDL.LU R22, [R1+0x4a74] ;  /* 0x004a740001167983 */ /* 0x000ea20000300800 */
[----:B------:R-:W2:Y:S03]  /*33000*/  LDL.LU R2, [R1+0x4a70] ;  /* 0x004a700001027983 */ /* 0x000ea60000300800 */
        /* <DEDUP_REMOVED lines=28> */
[----:B------:R1:W-:Y:S01]  /*331d0*/  STS.U16 [R23+0x15100], R29 ;  /* 0x0151001d17007388 */ /* 0x0003e20000000400 */
[----:B0-----:R-:W2:Y:S01]  /*331e0*/  LDL.LU R27, [R1+0x4a34] ;  /* 0x004a3400011b7983 */ /* 0x001ea20000300800 */
[----:B-1----:R-:W2:Y:S02]  /*331f0*/  LDL.LU R28, [R1+0x4a30] ;  /* 0x004a3000011c7983 */ /* 0x002ea40000300800 */
[----:B------:R-:W2:Y:S02]  /*33200*/  LDL.LU R29, [R1+0x4a2c] ;  /* 0x004a2c00011d7983 */ /* 0x000ea40000300800 */
[----:B------:R-:W-:Y:S01]  /*33210*/  STS.U16 [R23+0x16000], R15 ;  /* 0x0160000f17007388 */ /* 0x000fe20000000400 */
[----:B--2---:R-:W-:Y:S01]  /*33220*/  STS.U16 [R23+0x16100], R29 ;  /* 0x0161001d17007388 */ /* 0x004fe20000000400 */
        /* <DEDUP_REMOVED lines=17> */
[----:B0-----:R-:W2:Y:S04]  /*33340*/  LDL R3, [R1+0x16a8] ;  /* 0x0016a80001037983 */ /* 0x001ea80000100800 */
[----:B-1----:R-:W2:Y:S01]  /*33350*/  LDL R2, [R1+0x16a4] ;  /* 0x0016a40001027983 */ /* 0x002ea20000100800 */
[----:B------:R-:W-:Y:S01]  /*33360*/  LOP3.LUT R15, R23, 0x10, RZ, 0x3c, !PT ;  /* 0x00000010170f7812 */ /* 0x000fe200078e3cff */
[----:B------:R0:W-:Y:S01]  /*33370*/  STS.U16 [R23+0x1f100], R17 ;  /* 0x01f1001117007388 */ /* 0x0001e20000000400 */
[----:B----4-:R-:W-:Y:S01]  /*33380*/  PRMT R14, RZ, 0x7610, R14 ;  /* 0x00007610ff0e7816 */ /* 0x010fe2000000000e */
[----:B0-----:R-:W4:Y:S01]  /*33390*/  LDL.LU R23, [R1+0x4a28] ;  /* 0x004a280001177983 */ /* 0x001f220000300800 */
[----:B--2---:R-:W-:-:S04]  /*333a0*/  @!P4 LOP3.LUT R3, R3, R2, RZ, 0x3c, !PT ;  /* 0x000000020303c212 */ /* 0x004fc800078e3cff */
[----:B------:R-:W-:-:S04]  /*333b0*/  @!P4 LOP3.LUT R2, R3, R2, RZ, 0x3c, !PT ;  /* 0x000000020302c212 */ /* 0x000fc800078e3cff */
[----:B------:R-:W-:-:S05]  /*333c0*/  @!P4 LOP3.LUT R3, R3, R2, RZ, 0x3c, !PT ;  /* 0x000000020303c212 */ /* 0x000fca00078e3cff */
[----:B------:R-:W2:Y:S04]  /*333d0*/  @!P4 LDG.E.U16 R14, [R2.64] ;  /* 0x00000008020ec981 */ /* 0x000ea8000c1e1500 */
[----:B----4-:R-:W-:Y:S01]  /*333e0*/  STS.U16 [R15+0x200], R23 ;  /* 0x000200170f007388 */ /* 0x010fe20000000400 */
[----:B------:R-:W-:Y:S02]  /*333f0*/  STS.U16 [R15+0x300], R22 ;  /* 0x000300160f007388 */ /* 0x000fe40000000400 */
[----:B------:R-:W-:Y:S02]  /*33400*/  STS.U16 [R15+0x1200], R18 ;  /* 0x001200120f007388 */ /* 0x000fe40000000400 */
[----:B------:R-:W-:Y:S01]  /*33410*/  STS.U16 [R15+0x1300], R16 ;  /* 0x001300100f007388 */ /* 0x000fe20000000400 */
[----:B------:R-:W-:Y:S01]  /*33420*/  STS.U16 [R15+0x2200], R19 ;  /* 0x002200130f007388 */ /* 0x000fe20000000400 */
[----:B---3--:R-:W-:Y:S02]  /*33430*/  STS.U16 [R15+0x2300], R20 ;  /* 0x002300140f007388 */ /* 0x008fe40000000400 */
[----:B------:R0:W-:Y:S02]  /*33440*/  STS.U16 [R15+0x3200], R21 ;  /* 0x003200150f007388 */ /* 0x0001e40000000400 */
[----:B0-----:R-:W3:Y:S04]  /*33450*/  LDL.LU R15, [R1+0x4a24] ;  /* 0x004a2400010f7983 */ /* 0x001ee80000300800 */
[----:B--2---:R0:W-:Y:S04]  /*33460*/  STL [R1+0x898], R14 ;  /* 0x0008980e01007387 */ /* 0x0041e80000100800 */
[----:B0-----:R-:W2:Y:S01]  /*33470*/  LDL.LU R14, [R1+0x4a20] ;  /* 0x004a2000010e7983 */ /* 0x001ea20000300800 */
[----:B------:R-:W4:Y:S02]  /*33480*/  LDL R2, [R1+0x169c] ;  /* 0x00169c0001027983 */ /* 0x000f240000100800 */
[----:B------:R-:W4:Y:S01]  /*33490*/  LDL R3, [R1+0x16a0] ;  /* 0x0016a00001037983 */ /* 0x000f220000100800 */
[----:B---3--:R-:W-:-:S02]  /*334a0*/  PRMT R15, RZ, 0x7610, R15 ;  /* 0x00007610ff0f7816 */ /* 0x008fc4000000000f */
[----:B----4-:R-:W-:-:S04]  /*334b0*/  @!P0 LOP3.LUT R3, R3, R2, RZ, 0x3c, !PT ;  /* 0x0000000203038212 */ /* 0x010fc800078e3cff */
[----:B------:R-:W-:-:S04]  /*334c0*/  @!P0 LOP3.LUT R2, R3, R2, RZ, 0x3c, !PT ;  /* 0x0000000203028212 */ /* 0x000fc800078e3cff */
[----:B------:R-:W-:-:S05]  /*334d0*/  @!P0 LOP3.LUT R3, R3, R2, RZ, 0x3c, !PT ;  /* 0x0000000203038212 */ /* 0x000fca00078e3cff */
[----:B------:R-:W3:Y:S04]  /*334e0*/  @!P0 LDG.E.U16 R15, [R2.64] ;  /* 0x00000008020f8981 */ /* 0x000ee8000c1e1500 */
[----:B---3--:R0:W-:Y:S04]  /*334f0*/  STL [R1+0x894], R15 ;  /* 0x0008940f01007387 */ /* 0x0081e80000100800 */
[----:B0-----:R-:W3:Y:S01]  /*33500*/  LDL.LU R15, [R1+0x4a1c] ;  /* 0x004a1c00010f7983 */ /* 0x001ee20000300800 */
[----:B------:R-:W4:Y:S02]  /*33510*/  LDL R2, [R1+0x1694] ;  /* 0x0016940001027983 */ /* 0x000f240000100800 */
[----:B------:R-:W4:Y:S01]  /*33520*/  LDL R3, [R1+0x1698] ;  /* 0x0016980001037983 */ /* 0x000f220000100800 */
[----:B--2---:R-:W-:-:S02]  /*33530*/  PRMT R14, RZ, 0x7610, R14 ;  /* 0x00007610ff0e7816 */ /* 0x004fc4000000000e */
[----:B----4-:R-:W-:-:S04]  /*33540*/  @!P4 LOP3.LUT R3, R3, R2, RZ, 0x3c, !PT ;  /* 0x000000020303c212 */ /* 0x010fc800078e3cff */
[----:B------:R-:W-:-:S04]  /*33550*/  @!P4 LOP3.LUT R2, R3, R2, RZ, 0x3c, !PT ;  /* 0x000000020302c212 */ /* 0x000fc800078e3cff */
[----:B------:R-:W-:-:S05]  /*33560*/  @!P4 LOP3.LUT R3, R3, R2, RZ, 0x3c, !PT ;  /* 0x000000020303c212 */ /* 0x000fca00078e3cff */
[----:B------:R-:W2:Y:S04]  /*33570*/  @!P4 LDG.E.U16 R14, [R2.64] ;  /* 0x00000008020ec981 */ /* 0x000ea8000c1e1500 */
        /* <DEDUP_REMOVED lines=2865> */
[----:B------:R-:W4:Y:S02]  /*3e890*/  LDL R3, [R1+0xb08] ;  /* 0x000b080001037983 */ /* 0x000f240000100800 */
[----:B----4-:R-:W-:-:S02]  /*3e8a0*/  @!P4 LOP3.LUT R3, R3, R2, RZ, 0x3c, !PT ;  /* 0x000000020303c212 */ /* 0x010fc400078e3cff */
[----:B--2---:R-:W-:Y:S02]  /*3e8b0*/  PRMT R14, RZ, 0x7610, R14 ;  /* 0x00007610ff0e7816 */ /* 0x004fe4000000000e */
        /* <DEDUP_REMOVED lines=438> */
[----:B------:R-:W4:Y:S01]  /*40420*/  LDL R3, [R1+0x950] ;  /* 0x0009500001037983 */ /* 0x000f220000100800 */
[----:B------:R-:W-:-:S02]  /*40430*/  PRMT R0, RZ, 0x7610, R0 ;  /* 0x00007610ff007816 */ /* 0x000fc40000000000 */
[----:B----4-:R-:W-:-:S04]  /*40440*/  @!P0 LOP3.LUT R3, R3, R2, RZ, 0x3c, !PT ;  /* 0x0000000203038212 */ /* 0x010fc800078e3cff */
[----:B------:R-:W-:-:S04]  /*40450*/  @!P0 LOP3.LUT R2, R3, R2, RZ, 0x3c, !PT ;  /* 0x0000000203028212 */ /* 0x000fc800078e3cff */
[----:B------:R-:W-:-:S05]  /*40460*/  @!P0 LOP3.LUT R3, R3, R2, RZ, 0x3c, !PT ;  /* 0x0000000203038212 */ /* 0x000fca00078e3cff */
[----:B------:R0:W4:Y:S04]  /*40470*/  @!P0 LDG.E.U16 R0, [R2.64] ;  /* 0x0000000802008981 */ /* 0x000128000c1e1500 */
[----:B0-----:R-:W3:Y:S04]  /*40480*/  LDL R2, [R1+0x934] ;  /* 0x0009340001027983 */ /* 0x001ee80000100800 */
[----:B------:R-:W3:Y:S01]  /*40490*/  LDL R3, [R1+0x938] ;  /* 0x0009380001037983 */ /* 0x000ee20000100800 */
[----:B--2---:R-:W-:Y:S02]  /*404a0*/  PRMT R14, RZ, 0x7610, R14 ;  /* 0x00007610ff0e7816 */ /* 0x004fe4000000000e */
[----:B---3--:R-:W-:-:S04]  /*404b0*/  @!P4 LOP3.LUT R3, R3, R2, RZ, 0x3c, !PT ;  /* 0x000000020303c212 */ /* 0x008fc800078e3cff */
[----:B------:R-:W-:-:S04]  /*404c0*/  @!P4 LOP3.LUT R2, R3, R2, RZ, 0x3c, !PT ;  /* 0x000000020302c212 */ /* 0x000fc800078e3cff */
[----:B------:R-:W-:-:S05]  /*404d0*/  @!P4 LOP3.LUT R3, R3, R2, RZ, 0x3c, !PT ;  /* 0x000000020303c212 */ /* 0x000fca00078e3cff */
[----:B------:R-:W2:Y:S04]  /*404e0*/  @!P4 LDG.E.U16 R14, [R2.64] ;  /* 0x00000008020ec981 */ /* 0x000ea8000c1e1500 */
[----:B----4-:R-:W-:Y:S04]  /*404f0*/  STL [R1+0x4334], R0 ;  /* 0x0043340001007387 */ /* 0x010fe80000100800 */
[----:B--2---:R0:W-:Y:S04]  /*40500*/  STL [R1+0xa4], R14 ;  /* 0x0000a40e01007387 */ /* 0x0041e80000100800 */
[----:B0-----:R-:W2:Y:S01]  /*40510*/  LDL.LU R14, [R1+0x4458] ;  /* 0x00445800010e7983 */ /* 0x001ea20000300800 */
[----:B------:R-:W3:Y:S02]  /*40520*/  LDL R2, [R1+0x92c] ;  /* 0x00092c0001027983 */ /* 0x000ee40000100800 */
[----:B------:R-:W3:Y:S02]  /*40530*/  LDL R3, [R1+0x930] ;  /* 0x0009300001037983 */ /* 0x000ee40000100800 */
[----:B---3--:R-:W-:-:S02]  /*40540*/  @!P0 LOP3.LUT R3, R3, R2, RZ, 0x3c, !PT ;  /* 0x0000000203038212 */ /* 0x008fc400078e3cff */
[----:B--2---:R-:W-:Y:S02]  /*40550*/  PRMT R14, RZ, 0x7610, R14 ;  /* 0x00007610ff0e7816 */ /* 0x004fe4000000000e */
[----:B------:R-:W-:-:S04]  /*40560*/  @!P0 LOP3.LUT R2, R3, R2, RZ, 0x3c, !PT ;  /* 0x0000000203028212 */ /* 0x000fc800078e3cff */
[----:B------:R-:W-:-:S05]  /*40570*/  @!P0 LOP3.LUT R3, R3, R2, RZ, 0x3c, !PT ;  /* 0x0000000203038212 */ /* 0x000fca00078e3cff */
[----:B------:R-:W2:Y:S04]  /*40580*/  @!P0 LDG.E.U16 R14, [R2.64] ;  /* 0x00000008020e8981 */ /* 0x000ea8000c1e1500 */
        /* <DEDUP_REMOVED lines=120> */
[----:B------:R-:W3:Y:S01]  /*40d10*/  LDL R3, [R1+0x1ac4] ;  /* 0x001ac40001037983 */ /* 0x000ee20000100800 */
[----:B------:R-:W-:-:S02]  /*40d20*/  PRMT R12, RZ, 0x7610, R12 ;  /* 0x00007610ff0c7816 */ /* 0x000fc4000000000c */
[----:B---3--:R-:W-:-:S04]  /*40d30*/  @!P0 LOP3.LUT R3, R3, R2, RZ, 0x3c, !PT ;  /* 0x0000000203038212 */ /* 0x008fc800078e3cff */
[----:B------:R-:W-:-:S04]  /*40d40*/  @!P0 LOP3.LUT R2, R3, R2, RZ, 0x3c, !PT ;  /* 0x0000000203028212 */ /* 0x000fc800078e3cff */
[----:B------:R-:W-:-:S05]  /*40d50*/  @!P0 LOP3.LUT R3, R3, R2, RZ, 0x3c, !PT ;  /* 0x0000000203038212 */ /* 0x000fca00078e3cff */
[----:B------:R0:W3:Y:S04]  /*40d60*/  @!P0 LDG.E.U16 R12, [R2.64] ;  /* 0x00000008020c8981 */ /* 0x0000e8000c1e1500 */
[----:B0-----:R-:W4:Y:S04]  /*40d70*/  LDL R2, [R1+0x1ac0] ;  /* 0x001ac00001027983 */ /* 0x001f280000100800 */
[----:B------:R-:W4:Y:S01]  /*40d80*/  LDL R3, [R1+0x1acc] ;  /* 0x001acc0001037983 */ /* 0x000f220000100800 */
[----:B--2---:R-:W-:Y:S02]  /*40d90*/  PRMT R14, RZ, 0x7610, R14 ;  /* 0x00007610ff0e7816 */ /* 0x004fe4000000000e */
[----:B----4-:R-:W-:-:S04]  /*40da0*/  @!P4 LOP3.LUT R3, R3, R2, RZ, 0x3c, !PT ;  /* 0x000000020303c212 */ /* 0x010fc800078e3cff */
[----:B------:R-:W-:-:S04]  /*40db0*/  @!P4 LOP3.LUT R2, R3, R2, RZ, 0x3c, !PT ;  /* 0x000000020302c212 */ /* 0x000fc800078e3cff */
[----:B------:R-:W-:-:S05]  /*40dc0*/  @!P4 LOP3.LUT R3, R3, R2, RZ, 0x3c, !PT ;  /* 0x000000020303c212 */ /* 0x000fca00078e3cff */
[----:B------:R-:W2:Y:S04]  /*40dd0*/  @!P4 LDG.E.U16 R14, [R2.64] ;  /* 0x00000008020ec981 */ /* 0x000ea8000c1e1500 */
[----:B---3--:R0:W-:Y:S04]  /*40de0*/  STL [R1+0x68], R12 ;  /* 0x0000680c01007387 */ /* 0x0081e80000100800 */
[----:B0-----:R-:W3:Y:S04]  /*40df0*/  LDL R12, [R1+0x1b3c] ;  /* 0x001b3c00010c7983 */ /* 0x001ee80000100800 */
        /* <DEDUP_REMOVED lines=35> */
[----:B------:R-:W2:Y:S01]  /*41030*/  @!P4 LDG.E.U16 R14, [R2.64] ;  /* 0x00000008020ec981 */ /* 0x000ea2000c1e1500 */
[----:B------:R-:W-:-:S03]  /*41040*/  PRMT R9, RZ, 0x7610, R9 ;  /* 0x00007610ff097816 */ /* 0x000fc60000000009 */
[----:B--2---:R0:W-:Y:S04]  /*41050*/  STL [R1+0x54], R14 ;  /* 0x0000540e01007387 */ /* 0x0041e80000100800 */
[----:B0-----:R-:W2:Y:S01]  /*41060*/  LDL.LU R14, [R1+0x440c] ;  /* 0x00440c00010e7983 */ /* 0x001ea20000300800 */
[----:B------:R-:W4:Y:S02]  /*41070*/  LDL R3, [R1+0x1b30] ;  /* 0x001b300001037983 */ /* 0x000f240000100800 */
[----:B---3--:R-:W-:Y:S02]  /*41080*/  @!P4 IMAD.MOV.U32 R2, RZ, RZ, R12 ;  /* 0x000000ffff02c224 */ /* 0x008fe400078e000c */
[----:B------:R-:W3:Y:S04]  /*41090*/  LDL R12, [R1+0x1c38] ;  /* 0x001c3800010c7983 */ /* 0x000ee80000100800 */
[----:B----4-:R0:W4:Y:S04]  /*410a0*/  @!P4 LDG.E.U16 R9, [R2.64] ;  /* 0x000000080209c981 */ /* 0x010128000c1e1500 */
[----:B0-----:R-:W3:Y:S04]  /*410b0*/  LDL R2, [R1+0x1b38] ;  /* 0x001b380001027983 */ /* 0x001ee80000100800 */
[----:B------:R-:W3:Y:S01]  /*410c0*/  LDL R3, [R1+0x1b44] ;  /* 0x001b440001037983 */ /* 0x000ee20000100800 */
[----:B--2---:R-:W-:-:S02]  /*410d0*/  PRMT R14, RZ, 0x7610, R14 ;  /* 0x00007610ff0e7816 */ /* 0x004fc4000000000e */
[----:B---3--:R-:W-:-:S04]  /*410e0*/  @!P0 LOP3.LUT R3, R3, R2, RZ, 0x3c, !PT ;  /* 0x0000000203038212 */ /* 0x008fc800078e3cff */
[----:B------:R-:W-:-:S04]  /*410f0*/  @!P0 LOP3.LUT R2, R3, R2, RZ, 0x3c, !PT ;  /* 0x0000000203028212 */ /* 0x000fc800078e3cff */
[----:B------:R-:W-:-:S05]  /*41100*/  @!P0 LOP3.LUT R3, R3, R2, RZ, 0x3c, !PT ;  /* 0x0000000203038212 */ /* 0x000fca00078e3cff */
[----:B------:R-:W2:Y:S04]  /*41110*/  @!P0 LDG.E.U16 R14, [R2.64] ;  /* 0x00000008020e8981 */ /* 0x000ea8000c1e1500 */
[----:B----4-:R0:W-:Y:S04]  /*41120*/  STL [R1+0x34], R9 ;  /* 0x0000340901007387 */ /* 0x0101e80000100800 */
[----:B0-----:R-:W3:Y:S04]  /*41130*/  LDL R9, [R1+0x1c44] ;  /* 0x001c440001097983 */ /* 0x001ee80000100800 */
        /* <DEDUP_REMOVED lines=9> */
[----:B0-----:R-:W2:Y:S04]  /*411d0*/  LDL R2, [R1+0x1bb8] ;  /* 0x001bb80001027983 */ /* 0x001ea80000100800 */
[----:B------:R-:W2:Y:S01]  /*411e0*/  LDL R3, [R1+0x1bc4] ;  /* 0x001bc40001037983 */ /* 0x000ea20000100800 */
[----:B------:R-:W-:Y:S02]  /*411f0*/  PRMT R26, RZ, 0x7610, R26 ;  /* 0x00007610ff1a7816 */ /* 0x000fe4000000001a */
[----:B--2---:R-:W-:-:S04]  /*41200*/  @!P0 LOP3.LUT R3, R3, R2, RZ, 0x3c, !PT ;  /* 0x0000000203038212 */ /* 0x004fc800078e3cff */
[----:B------:R-:W-:-:S04]  /*41210*/  @!P0 LOP3.LUT R2, R3, R2, RZ, 0x3c, !PT ;  /* 0x0000000203028212 */ /* 0x000fc800078e3cff */
[----:B------:R-:W-:Y:S01]  /*41220*/  @!P0 LOP3.LUT R3, R3, R2, RZ, 0x3c, !PT ;  /* 0x0000000203038212 */ /* 0x000fe200078e3cff */
[----:B----4-:R-:W-:Y:S04]  /*41230*/  STL [R1+0x43e0], R28 ;  /* 0x0043e01c01007387 */ /* 0x010fe80000100800 */
[----:B------:R0:W2:Y:S04]  /*41240*/  @!P0 LDG.E.U16 R26, [R2.64] ;  /* 0x00000008021a8981 */ /* 0x0000a8000c1e1500 */
[----:B0-----:R-:W4:Y:S04]  /*41250*/  LDL R2, [R1+0x1c30] ;  /* 0x001c300001027983 */ /* 0x001f280000100800 */
[----:B------:R-:W4:Y:S01]  /*41260*/  LDL R3, [R1+0x1c3c] ;  /* 0x001c3c0001037983 */ /* 0x000f220000100800 */
[----:B------:R-:W-:-:S02]  /*41270*/  PRMT R7, RZ, 0x7610, R7 ;  /* 0x00007610ff077816 */ /* 0x000fc40000000007 */
[----:B----4-:R-:W-:-:S04]  /*41280*/  @!P4 LOP3.LUT R3, R3, R2, RZ, 0x3c, !PT ;  /* 0x000000020303c212 */ /* 0x010fc800078e3cff */
[----:B------:R-:W-:-:S04]  /*41290*/  @!P4 LOP3.LUT R2, R3, R2, RZ, 0x3c, !PT ;  /* 0x000000020302c212 */ /* 0x000fc800078e3cff */
[----:B------:R-:W-:-:S05]  /*412a0*/  @!P4 LOP3.LUT R3, R3, R2, RZ, 0x3c, !PT ;  /* 0x000000020303c212 */ /* 0x000fca00078e3cff */
[----:B------:R3:W4:Y:S01]  /*412b0*/  @!P4 LDG.E.U16 R7, [R2.64] ;  /* 0x000000080207c981 */ /* 0x000722000c1e1500 */
[----:B------:R-:W-:-:S03]  /*412c0*/  PRMT R6, RZ, 0x7610, R6 ;  /* 0x00007610ff067816 */ /* 0x000fc60000000006 */
[----:B--2---:R0:W-:Y:S01]  /*412d0*/  STL [R1+0x43e4], R26 ;  /* 0x0043e41a01007387 */ /* 0x0041e20000100800 */
[----:B---3--:R-:W-:Y:S02]  /*412e0*/  @!P0 IMAD.MOV.U32 R2, RZ, RZ, R9 ;  /* 0x000000ffff028224 */ /* 0x008fe400078e0009 */
[----:B------:R-:W-:Y:S01]  /*412f0*/  @!P0 IMAD.MOV.U32 R3, RZ, RZ, R12 ;  /* 0x000000ffff038224 */ /* 0x000fe200078e000c */
[----:B0-----:R-:W2:Y:S04]  /*41300*/  LDL R26, [R1+0x1b04] ;  /* 0x001b0400011a7983 */ /* 0x001ea80000100800 */
[----:B------:R0:W3:Y:S04]  /*41310*/  @!P0 LDG.E.U16 R6, [R2.64] ;  /* 0x0000000802068981 */ /* 0x0000e8000c1e1500 */
[----:B----4-:R-:W-:Y:S01]  /*41320*/  STL [R1+0x43e8], R7 ;  /* 0x0043e80701007387 */ /* 0x010fe20000100800 */
[----:B0-----:R-:W4:Y:S02]  /*41330*/  LDL R2, [R1+0x1ae8] ;  /* 0x001ae80001027983 */ /* 0x001f240000100800 */
[----:B------:R-:W4:Y:S01]  /*41340*/  LDL R3, [R1+0x1af4] ;  /* 0x001af40001037983 */ /* 0x000f220000100800 */
[----:B------:R-:W-:Y:S01]  /*41350*/  PRMT R14, RZ, 0x7610, R14 ;  /* 0x00007610ff0e7816 */ /* 0x000fe2000000000e */
[----:B------:R-:W2:Y:S04]  /*41360*/  LDL R12, [R1+0x1b08] ;  /* 0x001b0800010c7983 */ /* 0x000ea80000100800 */
[----:B------:R-:W2:Y:S01]  /*41370*/  LDL R9, [R1+0x1b14] ;  /* 0x001b140001097983 */ /* 0x000ea20000100800 */
[----:B----4-:R-:W-:-:S04]  /*41380*/  @!P0 LOP3.LUT R3, R3, R2, RZ, 0x3c, !PT ;  /* 0x0000000203038212 */ /* 0x010fc800078e3cff */
[----:B------:R-:W-:-:S04]  /*41390*/  @!P0 LOP3.LUT R2, R3, R2, RZ, 0x3c, !PT ;  /* 0x0000000203028212 */ /* 0x000fc800078e3cff */
[----:B------:R-:W-:-:S05]  /*413a0*/  @!P0 LOP3.LUT R3, R3, R2, RZ, 0x3c, !PT ;  /* 0x0000000203038212 */ /* 0x000fca00078e3cff */
[----:B------:R-:W4:Y:S04]  /*413b0*/  @!P0 LDG.E.U16 R14, [R2.64] ;  /* 0x00000008020e8981 */ /* 0x000f28000c1e1500 */
[----:B---3--:R-:W-:Y:S04]  /*413c0*/  STL [R1+0x43ec], R6 ;  /* 0x0043ec0601007387 */ /* 0x008fe80000100800 */
[----:B----4-:R0:W-:Y:S04]  /*413d0*/  STL [R1+0x50], R14 ;  /* 0x0000500e01007387 */ /* 0x0101e80000100800 */
[----:B0-----:R-:W3:Y:S01]  /*413e0*/  LDL.LU R14, [R1+0x4404] ;  /* 0x00440400010e7983 */ /* 0x001ee20000300800 */
[----:B------:R-:W4:Y:S02]  /*413f0*/  LDL R2, [R1+0x1af0] ;  /* 0x001af00001027983 */ /* 0x000f240000100800 */
[----:B------:R-:W4:Y:S01]  /*41400*/  LDL R3, [R1+0x1afc] ;  /* 0x001afc0001037983 */ /* 0x000f220000100800 */
[----:B------:R-:W-:-:S02]  /*41410*/  PRMT R8, RZ, 0x7610, R8 ;  /* 0x00007610ff087816 */ /* 0x000fc40000000008 */
[----:B----4-:R-:W-:-:S04]  /*41420*/  @!P4 LOP3.LUT R3, R3, R2, RZ, 0x3c, !PT ;  /* 0x000000020303c212 */ /* 0x010fc800078e3cff */
[----:B------:R-:W-:-:S04]  /*41430*/  @!P4 LOP3.LUT R2, R3, R2, RZ, 0x3c, !PT ;  /* 0x000000020302c212 */ /* 0x000fc800078e3cff */
[----:B------:R-:W-:-:S05]  /*41440*/  @!P4 LOP3.LUT R3, R3, R2, RZ, 0x3c, !PT ;  /* 0x000000020303c212 */ /* 0x000fca00078e3cff */
[----:B------:R0:W4:Y:S04]  /*41450*/  @!P4 LDG.E.U16 R8, [R2.64] ;  /* 0x000000080208c981 */ /* 0x000128000c1e1500 */
[----:B0-----:R-:W3:Y:S01]  /*41460*/  LDL R3, [R1+0x1af8] ;  /* 0x001af80001037983 */ /* 0x001ee20000100800 */
[----:B------:R-:W-:Y:S01]  /*41470*/  PRMT R0, RZ, 0x7610, R0 ;  /* 0x00007610ff007816 */ /* 0x000fe20000000000 */
[----:B--2---:R-:W-:Y:S02]  /*41480*/  @!P0 IMAD.MOV.U32 R2, RZ, RZ, R26 ;  /* 0x000000ffff028224 */ /* 0x004fe400078e001a */
[----:B----4-:R0:W-:Y:S01]  /*41490*/  STL [R1+0x4c], R8 ;  /* 0x00004c0801007387 */ /* 0x0101e20000100800 */
[----:B---3--:R-:W-:-:S03]  /*414a0*/  PRMT R14, RZ, 0x7610, R14 ;  /* 0x00007610ff0e7816 */ /* 0x008fc6000000000e */
[----:B------:R-:W2:Y:S04]  /*414b0*/  LDL R26, [R1+0x1bcc] ;  /* 0x001bcc00011a7983 */ /* 0x000ea80000100800 */
[----:B------:R1:W3:Y:S04]  /*414c0*/  @!P0 LDG.E.U16 R0, [R2.64] ;  /* 0x0000000802008981 */ /* 0x0002e8000c1e1500 */
[----:B0-----:R-:W4:Y:S04]  /*414d0*/  LDL R8, [R1+0x1b54] ;  /* 0x001b540001087983 */ /* 0x001f280000100800 */
[----:B-1----:R-:W2:Y:S04]  /*414e0*/  LDL R2, [R1+0x1b00] ;  /* 0x001b000001027983 */ /* 0x002ea80000100800 */
[----:B------:R-:W2:Y:S02]  /*414f0*/  LDL R3, [R1+0x1b0c] ;  /* 0x001b0c0001037983 */ /* 0x000ea40000100800 */
[----:B--2---:R-:W-:-:S04]  /*41500*/  @!P4 LOP3.LUT R3, R3, R2, RZ, 0x3c, !PT ;  /* 0x000000020303c212 */ /* 0x004fc800078e3cff */
[----:B------:R-:W-:-:S04]  /*41510*/  @!P4 LOP3.LUT R2, R3, R2, RZ, 0x3c, !PT ;  /* 0x000000020302c212 */ /* 0x000fc800078e3cff */
[----:B------:R-:W-:-:S05]  /*41520*/  @!P4 LOP3.LUT R3, R3, R2, RZ, 0x3c, !PT ;  /* 0x000000020303c212 */ /* 0x000fca00078e3cff */
[----:B------:R-:W2:Y:S04]  /*41530*/  @!P4 LDG.E.U16 R14, [R2.64] ;  /* 0x00000008020ec981 */ /* 0x000ea8000c1e1500 */
[----:B---3--:R-:W-:Y:S04]  /*41540*/  STL [R1+0x4364], R0 ;  /* 0x0043640001007387 */ /* 0x008fe80000100800 */
[----:B--2---:R0:W-:Y:S04]  /*41550*/  STL [R1+0x44], R14 ;  /* 0x0000440e01007387 */ /* 0x0041e80000100800 */
[----:B0-----:R-:W2:Y:S01]  /*41560*/  LDL.LU R14, [R1+0x4400] ;  /* 0x00440000010e7983 */ /* 0x001ea20000300800 */
[----:B------:R-:W-:-:S02]  /*41570*/  @!P0 IMAD.MOV.U32 R2, RZ, RZ, R9 ;  /* 0x000000ffff028224 */ /* 0x000fc400078e0009 */
[----:B------:R-:W-:Y:S02]  /*41580*/  @!P0 IMAD.MOV.U32 R3, RZ, RZ, R12 ;  /* 0x000000ffff038224 */ /* 0x000fe400078e000c */
[----:B------:R-:W3:Y:S01]  /*41590*/  LDL R9, [R1+0x1bd4] ;  /* 0x001bd40001097983 */ /* 0x000ee20000100800 */
[----:B------:R-:W3:Y:S01]  /*415a0*/  LDL R12, [R1+0x1bc8] ;  /* 0x001bc800010c7983 */ /* 0x000ee20000100800 */
[----:B--2---:R-:W-:-:S06]  /*415b0*/  PRMT R14, RZ, 0x7610, R14 ;  /* 0x00007610ff0e7816 */ /* 0x004fcc000000000e */
[----:B------:R-:W2:Y:S04]  /*415c0*/  @!P0 LDG.E.U16 R14, [R2.64] ;  /* 0x00000008020e8981 */ /* 0x000ea8000c1e1500 */
[----:B--2---:R0:W-:Y:S04]  /*415d0*/  STL [R1+0x40], R14 ;  /* 0x0000400e01007387 */ /* 0x0041e80000100800 */
[----:B0-----:R-:W2:Y:S01]  /*415e0*/  LDL.LU R14, [R1+0x43fc] ;  /* 0x0043fc00010e7983 */ /* 0x001ea20000300800 */
[----:B------:R-:W2:Y:S02]  /*415f0*/  LDL R2, [R1+0x1b40] ;  /* 0x001b400001027983 */ /* 0x000ea40000100800 */
[----:B------:R-:W2:Y:S02]  /*41600*/  LDL R3, [R1+0x1b4c] ;  /* 0x001b4c0001037983 */ /* 0x000ea40000100800 */
[----:B--2---:R-:W-:-:S02]  /*41610*/  @!P4 LOP3.LUT R3, R3, R2, RZ, 0x3c, !PT ;  /* 0x000000020303c212 */ /* 0x004fc400078e3cff */
[----:B------:R-:W-:Y:S02]  /*41620*/  PRMT R14, RZ, 0x7610, R14 ;  /* 0x00007610ff0e7816 */ /* 0x000fe4000000000e */
[----:B------:R-:W-:-:S04]  /*41630*/  @!P4 LOP3.LUT R2, R3, R2, RZ, 0x3c, !PT ;  /* 0x000000020302c212 */ /* 0x000fc800078e3cff */
[----:B------:R-:W-:-:S05]  /*41640*/  @!P4 LOP3.LUT R3, R3, R2, RZ, 0x3c, !PT ;  /* 0x000000020303c212 */ /* 0x000fca00078e3cff */
[----:B------:R-:W2:Y:S01]  /*41650*/  @!P4 LDG.E.U16 R14, [R2.64] ;  /* 0x00000008020ec981 */ /* 0x000ea2000c1e1500 */
[----:B------:R-:W-:-:S03]  /*41660*/  PRMT R0, RZ, 0x7610, R0 ;  /* 0x00007610ff007816 */ /* 0x000fc60000000000 */
[----:B--2---:R0:W-:Y:S04]  /*41670*/  STL [R1+0x2c], R14 ;  /* 0x00002c0e01007387 */ /* 0x0041e80000100800 */
[----:B0-----:R-:W2:Y:S01]  /*41680*/  LDL.LU R14, [R1+0x43f8] ;  /* 0x0043f800010e7983 */ /* 0x001ea20000300800 */
[----:B------:R-:W2:Y:S02]  /*41690*/  LDL R3, [R1+0x1b48] ;  /* 0x001b480001037983 */ /* 0x000ea40000100800 */
[----:B----4-:R-:W-:Y:S01]  /*416a0*/  @!P0 IMAD.MOV.U32 R2, RZ, RZ, R8 ;  /* 0x000000ffff028224 */ /* 0x010fe200078e0008 */
[----:B------:R-:W-:Y:S02]  /*416b0*/  PRMT R24, RZ, 0x7610, R24 ;  /* 0x00007610ff187816 */ /* 0x000fe40000000018 */
[----:B------:R-:W-:Y:S01]  /*416c0*/  PRMT R22, RZ, 0x7610, R22 ;  /* 0x00007610ff167816 */ /* 0x000fe20000000016 */
[----:B------:R-:W4:Y:S04]  /*416d0*/  LDL R8, [R1+0x1c48] ;  /* 0x001c480001087983 */ /* 0x000f280000100800 */
[----:B--2---:R0:W2:Y:S04]  /*416e0*/  @!P0 LDG.E.U16 R0, [R2.64] ;  /* 0x0000000802008981 */ /* 0x0040a8000c1e1500 */
[----:B0-----:R-:W2:Y:S01]  /*416f0*/  LDL R3, [R1+0x1bc0] ;  /* 0x001bc00001037983 */ /* 0x001ea20000100800 */
[----:B------:R-:W-:-:S05]  /*41700*/  @!P4 IMAD.MOV.U32 R2, RZ, RZ, R26 ;  /* 0x000000ffff02c224 */ /* 0x000fca00078e001a */
[----:B--2---:R3:W2:Y:S04]  /*41710*/  @!P4 LDG.E.U16 R24, [R2.64] ;  /* 0x000000080218c981 */ /* 0x0046a8000c1e1500 */
[----:B------:R0:W-:Y:S01]  /*41720*/  STL [R1+0x28], R0 ;  /* 0x0000280001007387 */ /* 0x0001e20000100800 */
[----:B------:R-:W4:Y:S02]  /*41730*/  LDL R26, [R1+0x1b1c] ;  /* 0x001b1c00011a7983 */ /* 0x000f240000100800 */
[----:B---3--:R-:W-:Y:S02]  /*41740*/  @!P0 IMAD.MOV.U32 R2, RZ, RZ, R9 ;  /* 0x000000ffff028224 */ /* 0x008fe400078e0009 */
[----:B------:R-:W-:Y:S01]  /*41750*/  @!P0 IMAD.MOV.U32 R3, RZ, RZ, R12 ;  /* 0x000000ffff038224 */ /* 0x000fe200078e000c */
[----:B0-----:R-:W3:Y:S04]  /*41760*/  LDL R0, [R1+0x1c54] ;  /* 0x001c540001007983 */ /* 0x001ee80000100800 */
        /* <DEDUP_REMOVED lines=14> */
[----:B---3--:R-:W-:Y:S02]  /*41850*/  @!P0 IMAD.MOV.U32 R2, RZ, RZ, R0 ;  /* 0x000000ffff028224 */ /* 0x008fe400078e0000 */
[----:B----4-:R-:W-:-:S05]  /*41860*/  @!P0 IMAD.MOV.U32 R3, RZ, RZ, R8 ;  /* 0x000000ffff038224 */ /* 0x010fca00078e0008 */
[----:B------:R0:W3:Y:S02]  /*41870*/  @!P0 LDG.E.U16 R4, [R2.64] ;  /* 0x0000000802048981 */ /* 0x0000e4000c1e1500 */
[----:B0-----:R-:W-:Y:S02]  /*41880*/  @!P4 IMAD.MOV.U32 R2, RZ, RZ, R26 ;  /* 0x000000ffff02c224 */ /* 0x001fe400078e001a */
[----:B------:R-:W-:-:S05]  /*41890*/  @!P4 IMAD.MOV.U32 R3, RZ, RZ, R24 ;  /* 0x000000ffff03c224 */ /* 0x000fca00078e0018 */
[----:B------:R0:W4:Y:S04]  /*418a0*/  @!P4 LDG.E.U16 R6, [R2.64] ;  /* 0x000000080206c981 */ /* 0x000128000c1e1500 */
[----:B------:R-:W-:Y:S01]  /*418b0*/  STL [R1+0x43bc], R22 ;  /* 0x0043bc1601007387 */ /* 0x000fe20000100800 */
[----:B0-----:R-:W-:Y:S02]  /*418c0*/  @!P0 IMAD.MOV.U32 R2, RZ, RZ, R9 ;  /* 0x000000ffff028224 */ /* 0x001fe400078e0009 */
[----:B------:R-:W-:Y:S01]  /*418d0*/  @!P0 IMAD.MOV.U32 R3, RZ, RZ, R12 ;  /* 0x000000ffff038224 */ /* 0x000fe200078e000c */
[----:B--2---:R-:W-:Y:S01]  /*418e0*/  STL [R1+0x43c0], R5 ;  /* 0x0043c00501007387 */ /* 0x004fe20000100800 */
[----:B------:R-:W2:Y:S02]  /*418f0*/  LDL R8, [R1+0x1b58] ;  /* 0x001b580001087983 */ /* 0x000ea40000100800 */
[----:B------:R-:W2:Y:S01]  /*41900*/  LDL R0, [R1+0x1b64] ;  /* 0x001b640001007983 */ /* 0x000ea20000100800 */
[----:B---3--:R0:W-:Y:S01]  /*41910*/  STL [R1+0x43c4], R4 ;  /* 0x0043c40401007387 */ /* 0x0081e20000100800 */
[----:B------:R-:W3:Y:S01]  /*41920*/  LDL R26, [R1+0x1b60] ;  /* 0x001b6000011a7983 */ /* 0x000ee20000100800 */
[----:B0-----:R-:W-:-:S02]  /*41930*/  PRMT R4, RZ, 0x7610, R4 ;  /* 0x00007610ff047816 */ /* 0x001fc40000000004 */
[----:B----4-:R0:W-:Y:S04]  /*41940*/  STL [R1+0x3c], R6 ;  /* 0x00003c0601007387 */ /* 0x0101e80000100800 */
[----:B------:R1:W4:Y:S01]  /*41950*/  @!P0 LDG.E.U16 R4, [R2.64] ;  /* 0x0000000802048981 */ /* 0x000322000c1e1500 */
[----:B------:R-:W-:Y:S02]  /*41960*/  PRMT R15, RZ, 0x7610, R15 ;  /* 0x00007610ff0f7816 */ /* 0x000fe4000000000f */
[----:B------:R-:W-:Y:S02]  /*41970*/  PRMT R28, RZ, 0x7610, R28 ;  /* 0x00007610ff1c7816 */ /* 0x000fe4000000001c */
[----:B------:R-:W-:Y:S01]  /*41980*/  PRMT R5, RZ, 0x7610, R5 ;  /* 0x00007610ff057816 */ /* 0x000fe20000000005 */
[----:B------:R-:W2:Y:S04]  /*41990*/  LDL R24, [R1+0x1b68] ;  /* 0x001b680001187983 */ /* 0x000ea80000100800 */
[----:B------:R-:W2:Y:S04]  /*419a0*/  LDL R12, [R1+0x1b74] ;  /* 0x001b7400010c7983 */ /* 0x000ea80000100800 */
[----:B------:R-:W2:Y:S04]  /*419b0*/  LDL R9, [R1+0x1bd0] ;  /* 0x001bd00001097983 */ /* 0x000ea80000100800 */
[----:B0-----:R-:W2:Y:S04]  /*419c0*/  LDL R6, [R1+0x1b6c] ;  /* 0x001b6c0001067983 */ /* 0x001ea80000100800 */
[----:B-1----:R-:W2:Y:S04]  /*419d0*/  LDL R2, [R1+0x1b50] ;  /* 0x001b500001027983 */ /* 0x002ea80000100800 */
[----:B------:R-:W2:Y:S02]  /*419e0*/  LDL R3, [R1+0x1b5c] ;  /* 0x001b5c0001037983 */ /* 0x000ea40000100800 */
[----:B--2---:R-:W-:-:S04]  /*419f0*/  @!P4 LOP3.LUT R3, R3, R2, RZ, 0x3c, !PT ;  /* 0x000000020303c212 */ /* 0x004fc800078e3cff */
[----:B------:R-:W-:-:S04]  /*41a00*/  @!P4 LOP3.LUT R2, R3, R2, RZ, 0x3c, !PT ;  /* 0x000000020302c212 */ /* 0x000fc800078e3cff */
[----:B------:R-:W-:-:S05]  /*41a10*/  @!P4 LOP3.LUT R3, R3, R2, RZ, 0x3c, !PT ;  /* 0x000000020303c212 */ /* 0x000fca00078e3cff */
[----:B------:R0:W2:Y:S02]  /*41a20*/  @!P4 LDG.E.U16 R15, [R2.64] ;  /* 0x00000008020fc981 */ /* 0x0000a4000c1e1500 */
[----:B0-----:R-:W-:Y:S02]  /*41a30*/  @!P0 IMAD.MOV.U32 R2, RZ, RZ, R0 ;  /* 0x000000ffff028224 */ /* 0x001fe400078e0000 */
[----:B------:R-:W-:-:S05]  /*41a40*/  @!P0 IMAD.MOV.U32 R3, RZ, RZ, R8 ;  /* 0x000000ffff038224 */ /* 0x000fca00078e0008 */
[----:B------:R0:W2:Y:S02]  /*41a50*/  @!P0 LDG.E.U16 R28, [R2.64] ;  /* 0x00000008021c8981 */ /* 0x0000a4000c1e1500 */
[----:B0-----:R-:W-:Y:S02]  /*41a60*/  @!P4 IMAD.MOV.U32 R2, RZ, RZ, R6 ;  /* 0x000000ffff02c224 */ /* 0x001fe400078e0006 */
[----:B---3--:R-:W-:-:S05]  /*41a70*/  @!P4 IMAD.MOV.U32 R3, RZ, RZ, R26 ;  /* 0x000000ffff03c224 */ /* 0x008fca00078e001a */
[----:B------:R0:W3:Y:S04]  /*41a80*/  @!P4 LDG.E.U16 R5, [R2.64] ;  /* 0x000000080205c981 */ /* 0x0000e8000c1e1500 */
[----:B----4-:R1:W-:Y:S04]  /*41a90*/  STL [R1+0x38], R4 ;  /* 0x0000380401007387 */ /* 0x0103e80000100800 */
[----:B-1----:R-:W4:Y:S01]  /*41aa0*/  LDL R4, [R1+0x1bdc] ;  /* 0x001bdc0001047983 */ /* 0x002f220000100800 */
[----:B------:R-:W-:Y:S01]  /*41ab0*/  PRMT R11, RZ, 0x7610, R11 ;  /* 0x00007610ff0b7816 */ /* 0x000fe2000000000b */
[----:B0-----:R-:W-:-:S02]  /*41ac0*/  @!P0 IMAD.MOV.U32 R2, RZ, RZ, R12 ;  /* 0x000000ffff028224 */ /* 0x001fc400078e000c */
[----:B------:R-:W-:Y:S01]  /*41ad0*/  @!P0 IMAD.MOV.U32 R3, RZ, RZ, R24 ;  /* 0x000000ffff038224 */ /* 0x000fe200078e0018 */
[----:B------:R-:W-:-:S04]  /*41ae0*/  PRMT R20, RZ, 0x7610, R20 ;  /* 0x00007610ff147816 */ /* 0x000fc80000000014 */
[----:B------:R0:W4:Y:S02]  /*41af0*/  @!P0 LDG.E.U16 R11, [R2.64] ;  /* 0x00000008020b8981 */ /* 0x000124000c1e1500 */
[----:B0-----:R-:W-:Y:S02]  /*41b00*/  @!P4 IMAD.MOV.U32 R3, RZ, RZ, R9 ;  /* 0x000000ffff03c224 */ /* 0x001fe400078e0009 */
[----:B--2---:R0:W-:Y:S04]  /*41b10*/  STL [R1+0x24], R15 ;  /* 0x0000240f01007387 */ /* 0x0041e80000100800 */
[----:B0-----:R-:W2:Y:S01]  /*41b20*/  LDL.LU R15, [R1+0x43f4] ;  /* 0x0043f400010f7983 */ /* 0x001ea20000300800 */
[----:B------:R-:W2:Y:S02]  /*41b30*/  LDL R8, [R1+0x1bd8] ;  /* 0x001bd80001087983 */ /* 0x000ea40000100800 */
[----:B------:R-:W2:Y:S02]  /*41b40*/  LDL R0, [R1+0x1be4] ;  /* 0x001be40001007983 */ /* 0x000ea40000100800 */
[----:B------:R-:W2:Y:S01]  /*41b50*/  LDL R6, [R1+0x1c50] ;  /* 0x001c500001067983 */ /* 0x000ea20000100800 */
[----:B---3--:R0:W-:Y:S01]  /*41b60*/  STL [R1+0x1c], R5 ;  /* 0x00001c0501007387 */ /* 0x0081e20000100800 */
[----:B------:R-:W3:Y:S03]  /*41b70*/  LDL R12, [R1+0x1c58] ;  /* 0x001c5800010c7983 */ /* 0x000ee60000100800 */
[----:B0-----:R-:W3:Y:S01]  /*41b80*/  LDL R5, [R1+0x1c5c] ;  /* 0x001c5c0001057983 */ /* 0x001ee20000100800 */
[----:B----4-:R-:W-:-:S03]  /*41b90*/  @!P4 IMAD.MOV.U32 R2, RZ, RZ, R4 ;  /* 0x000000ffff02c224 */ /* 0x010fc600078e0004 */
[----:B------:R-:W4:Y:S04]  /*41ba0*/  LDL R4, [R1+0x1c64] ;  /* 0x001c640001047983 */ /* 0x000f280000100800 */
[----:B------:R2:W4:Y:S01]  /*41bb0*/  @!P4 LDG.E.U16 R20, [R2.64] ;  /* 0x000000080214c981 */ /* 0x000522000c1e1500 */
[----:B------:R-:W-:Y:S01]  /*41bc0*/  PRMT R18, RZ, 0x7610, R18 ;  /* 0x00007610ff127816 */ /* 0x000fe20000000012 */
[----:B--2---:R-:W-:Y:S02]  /*41bd0*/  @!P0 IMAD.MOV.U32 R3, RZ, RZ, R8 ;  /* 0x000000ffff038224 */ /* 0x004fe400078e0008 */
[----:B------:R-:W-:-:S05]  /*41be0*/  @!P0 IMAD.MOV.U32 R2, RZ, RZ, R0 ;  /* 0x000000ffff028224 */ /* 0x000fca00078e0000 */
[----:B------:R0:W2:Y:S01]  /*41bf0*/  @!P0 LDG.E.U16 R18, [R2.64] ;  /* 0x0000000802128981 */ /* 0x0000a2000c1e1500 */
[----:B------:R-:W-:Y:S01]  /*41c00*/  @!P4 IMAD.MOV.U32 R9, RZ, RZ, R6 ;  /* 0x000000ffff09c224 */ /* 0x000fe200078e0006 */
[----:B0-----:R-:W-:Y:S02]  /*41c10*/  PRMT R3, RZ, 0x7610, R3 ;  /* 0x00007610ff037816 */ /* 0x001fe40000000003 */
[----:B------:R-:W-:Y:S01]  /*41c20*/  PRMT R2, RZ, 0x7610, R2 ;  /* 0x00007610ff027816 */ /* 0x000fe20000000002 */
[----:B---3--:R-:W-:-:S05]  /*41c30*/  @!P4 IMAD.MOV.U32 R8, RZ, RZ, R5 ;  /* 0x000000ffff08c224 */ /* 0x008fca00078e0005 */
[----:B------:R0:W3:Y:S04]  /*41c40*/  @!P4 LDG.E.U16 R3, [R8.64] ;  /* 0x000000080803c981 */ /* 0x0000e8000c1e1500 */
[----:B----4-:R-:W-:Y:S01]  /*41c50*/  STL [R1+0x43a0], R20 ;  /* 0x0043a01401007387 */ /* 0x010fe20000100800 */
[----:B------:R1:W-:Y:S02]  /*41c60*/  STL [R1+0x18], R11 ;  /* 0x0000180b01007387 */ /* 0x0003e40000100800 */
[----:B------:R-:W4:Y:S02]  /*41c70*/  LDL R0, [R1+0x1b7c] ;  /* 0x001b7c0001007983 */ /* 0x000f240000100800 */
[----:B0-----:R-:W-:Y:S02]  /*41c80*/  @!P0 IMAD.MOV.U32 R8, RZ, RZ, R4 ;  /* 0x000000ffff088224 */ /* 0x001fe400078e0004 */
[----:B------:R-:W-:Y:S01]  /*41c90*/  @!P0 IMAD.MOV.U32 R9, RZ, RZ, R12 ;  /* 0x000000ffff098224 */ /* 0x000fe200078e000c */
[----:B-1----:R-:W4:Y:S04]  /*41ca0*/  LDL R11, [R1+0x1b70] ;  /* 0x001b7000010b7983 */ /* 0x002f280000100800 */
[----:B------:R4:W4:Y:S04]  /*41cb0*/  @!P0 LDG.E.U16 R2, [R8.64] ;  /* 0x0000000808028981 */ /* 0x000928000c1e1500 */
[----:B--2---:R0:W-:Y:S01]  /*41cc0*/  STL [R1+0x43a4], R18 ;  /* 0x0043a41201007387 */ /* 0x0041e20000100800 */
[----:B------:R-:W2:Y:S02]  /*41cd0*/  LDL R20, [R1+0x1b78] ;  /* 0x001b780001147983 */ /* 0x000ea40000100800 */
[----:B------:R-:W2:Y:S02]  /*41ce0*/  LDL R6, [R1+0x1b80] ;  /* 0x001b800001067983 */ /* 0x000ea40000100800 */
[----:B------:R-:W2:Y:S01]  /*41cf0*/  LDL R5, [R1+0x1b8c] ;  /* 0x001b8c0001057983 */ /* 0x000ea20000100800 */
[----:B0-----:R-:W2:Y:S04]  /*41d00*/  LDL R18, [R1+0x1b84] ;  /* 0x001b840001127983 */ /* 0x001ea80000100800 */
[----:B---3--:R0:W-:Y:S01]  /*41d10*/  STL [R1+0x43a8], R3 ;  /* 0x0043a80301007387 */ /* 0x0081e20000100800 */
[----:B------:R-:W-:Y:S02]  /*41d20*/  STL [R1+0x20], R28 ;  /* 0x0000201c01007387 */ /* 0x000fe40000100800 */
[----:B------:R-:W3:Y:S01]  /*41d30*/  LDL R4, [R1+0x1b88] ;  /* 0x001b880001047983 */ /* 0x000ee20000100800 */
[----:B0-----:R-:W3:Y:S01]  /*41d40*/  LDL R3, [R1+0x1b94] ;  /* 0x001b940001037983 */ /* 0x001ee20000100800 */
[----:B----4-:R-:W-:-:S03]  /*41d50*/  @!P4 IMAD.MOV.U32 R9, RZ, RZ, R11 ;  /* 0x000000ffff09c224 */ /* 0x010fc600078e000b */
[----:B------:R0:W-:Y:S01]  /*41d60*/  STL [R1+0x43ac], R2 ;  /* 0x0043ac0201007387 */ /* 0x0001e20000100800 */
[----:B------:R-:W4:Y:S02]  /*41d70*/  LDL R12, [R1+0x1b90] ;  /* 0x001b9000010c7983 */ /* 0x000f240000100800 */
[----:B------:R-:W4:Y:S01]  /*41d80*/  LDL R11, [R1+0x1b9c] ;  /* 0x001b9c00010b7983 */ /* 0x000f220000100800 */
[----:B------:R-:W-:Y:S01]  /*41d90*/  PRMT R22, RZ, 0x7610, R22 ;  /* 0x00007610ff167816 */ /* 0x000fe20000000016 */
[----:B------:R-:W-:Y:S01]  /*41da0*/  @!P4 IMAD.MOV.U32 R8, RZ, RZ, R0 ;  /* 0x000000ffff08c224 */ /* 0x000fe200078e0000 */
[----:B------:R-:W-:Y:S01]  /*41db0*/  PRMT R15, RZ, 0x7610, R15 ;  /* 0x00007610ff0f7816 */ /* 0x000fe2000000000f */
[----:B------:R-:W4:Y:S04]  /*41dc0*/  LDL R0, [R1+0x1ba4] ;  /* 0x001ba40001007983 */ /* 0x000f280000100800 */
[----:B------:R2:W4:Y:S04]  /*41dd0*/  @!P4 LDG.E.U16 R22, [R8.64] ;  /* 0x000000080816c981 */ /* 0x000528000c1e1500 */
[----:B0-----:R-:W4:Y:S01]  /*41de0*/  LDL R2, [R1+0x1b98] ;  /* 0x001b980001027983 */ /* 0x001f220000100800 */
[----:B------:R-:W-:-:S02]  /*41df0*/  PRMT R14, RZ, 0x7610, R14 ;  /* 0x00007610ff0e7816 */ /* 0x000fc4000000000e */
[----:B------:R-:W-:Y:S02]  /*41e00*/  PRMT R13, RZ, 0x7610, R13 ;  /* 0x00007610ff0d7816 */ /* 0x000fe4000000000d */
[----:B------:R-:W-:Y:S01]  /*41e10*/  PRMT R7, RZ, 0x7610, R7 ;  /* 0x00007610ff077816 */ /* 0x000fe20000000007 */
[----:B--2---:R-:W-:Y:S02]  /*41e20*/  @!P0 IMAD.MOV.U32 R9, RZ, RZ, R20 ;  /* 0x000000ffff098224 */ /* 0x004fe400078e0014 */
[----:B------:R-:W-:-:S05]  /*41e30*/  @!P0 IMAD.MOV.U32 R8, RZ, RZ, R18 ;  /* 0x000000ffff088224 */ /* 0x000fca00078e0012 */
[----:B------:R0:W2:Y:S02]  /*41e40*/  @!P0 LDG.E.U16 R15, [R8.64] ;  /* 0x00000008080f8981 */ /* 0x0000a4000c1e1500 */
[----:B0-----:R-:W-:Y:S02]  /*41e50*/  @!P4 IMAD.MOV.U32 R8, RZ, RZ, R5 ;  /* 0x000000ffff08c224 */ /* 0x001fe400078e0005 */
[----:B------:R-:W-:Y:S01]  /*41e60*/  @!P4 IMAD.MOV.U32 R9, RZ, RZ, R6 ;  /* 0x000000ffff09c224 */ /* 0x000fe200078e0006 */
[----:B------:R-:W2:Y:S04]  /*41e70*/  LDL R5, [R1+0x1bec] ;  /* 0x001bec0001057983 */ /* 0x000ea80000100800 */
[----:B------:R-:W2:Y:S04]  /*41e80*/  LDL R6, [R1+0x1be0] ;  /* 0x001be00001067983 */ /* 0x000ea80000100800 */
[----:B------:R3:W2:Y:S02]  /*41e90*/  @!P4 LDG.E.U16 R14, [R8.64] ;  /* 0x00000008080ec981 */ /* 0x0006a4000c1e1500 */
[----:B---3--:R-:W-:-:S02]  /*41ea0*/  @!P0 IMAD.MOV.U32 R9, RZ, RZ, R4 ;  /* 0x000000ffff098224 */ /* 0x008fc400078e0004 */
[----:B------:R-:W-:Y:S01]  /*41eb0*/  @!P0 IMAD.MOV.U32 R8, RZ, RZ, R3 ;  /* 0x000000ffff088224 */ /* 0x000fe200078e0003 */
[----:B------:R-:W-:Y:S02]  /*41ec0*/  PRMT R10, RZ, 0x7610, R10 ;  /* 0x00007610ff0a7816 */ /* 0x000fe4000000000a */
[----:B------:R-:W-:Y:S01]  /*41ed0*/  PRMT R16, RZ, 0x7610, R16 ;  /* 0x00007610ff107816 */ /* 0x000fe20000000010 */
[----:B------:R-:W3:Y:S04]  /*41ee0*/  LDL R4, [R1+0x1be8] ;  /* 0x001be80001047983 */ /* 0x000ee80000100800 */
[----:B------:R4:W3:Y:S04]  /*41ef0*/  @!P0 LDG.E.U16 R13, [R8.64] ;  /* 0x00000008080d8981 */ /* 0x0008e8000c1e1500 */
[----:B------:R-:W3:Y:S01]  /*41f00*/  LDL R3, [R1+0x1bf4] ;  /* 0x001bf40001037983 */ /* 0x000ee20000100800 */
[----:B----4-:R-:W-:-:S02]  /*41f10*/  @!P4 IMAD.MOV.U32 R8, RZ, RZ, R11 ;  /* 0x000000ffff08c224 */ /* 0x010fc400078e000b */
[----:B------:R-:W-:Y:S02]  /*41f20*/  @!P4 IMAD.MOV.U32 R9, RZ, RZ, R12 ;  /* 0x000000ffff09c224 */ /* 0x000fe400078e000c */
[----:B------:R-:W4:Y:S04]  /*41f30*/  LDL R12, [R1+0x1bf0] ;  /* 0x001bf000010c7983 */ /* 0x000f280000100800 */
[----:B------:R0:W3:Y:S02]  /*41f40*/  @!P4 LDG.E.U16 R7, [R8.64] ;  /* 0x000000080807c981 */ /* 0x0000e4000c1e1500 */
[----:B0-----:R-:W-:Y:S02]  /*41f50*/  @!P0 IMAD.MOV.U32 R8, RZ, RZ, R0 ;  /* 0x000000ffff088224 */ /* 0x001fe400078e0000 */
[----:B------:R-:W-:-:S05]  /*41f60*/  @!P0 IMAD.MOV.U32 R9, RZ, RZ, R2 ;  /* 0x000000ffff098224 */ /* 0x000fca00078e0002 */
[----:B------:R2:W4:Y:S02]  /*41f70*/  @!P0 LDG.E.U16 R10, [R8.64] ;  /* 0x00000008080a8981 */ /* 0x000524000c1e1500 */
[----:B--2---:R-:W-:Y:S02]  /*41f80*/  @!P4 IMAD.MOV.U32 R8, RZ, RZ, R5 ;  /* 0x000000ffff08c224 */ /* 0x004fe400078e0005 */
[----:B------:R-:W-:-:S05]  /*41f90*/  @!P4 IMAD.MOV.U32 R9, RZ, RZ, R6 ;  /* 0x000000ffff09c224 */ /* 0x000fca00078e0006 */
[----:B------:R0:W2:Y:S04]  /*41fa0*/  @!P4 LDG.E.U16 R16, [R8.64] ;  /* 0x000000080810c981 */ /* 0x0000a8000c1e1500 */
[----:B---3--:R1:W-:Y:S01]  /*41fb0*/  STL [R1+0x4], R7 ;  /* 0x0000040701007387 */ /* 0x0083e20000100800 */
[----:B------:R-:W3:Y:S02]  /*41fc0*/  LDL R2, [R1+0x1c60] ;  /* 0x001c600001027983 */ /* 0x000ee40000100800 */
[----:B------:R-:W3:Y:S02]  /*41fd0*/  LDL R0, [R1+0x1c6c] ;  /* 0x001c6c0001007983 */ /* 0x000ee40000100800 */
[----:B------:R-:W3:Y:S01]  /*41fe0*/  LDL R6, [R1+0x1c68] ;  /* 0x001c680001067983 */ /* 0x000ee20000100800 */
[----:B------:R-:W3:Y:S04]  /*41ff0*/  LDL R5, [R1+0x1c74] ;  /* 0x001c740001057983 */ /* 0x000ee80000100800 */
[----:B-1----:R-:W3:Y:S01]  /*42000*/  LDL R7, [R1+0x1bfc] ;  /* 0x001bfc0001077983 */ /* 0x002ee20000100800 */
[----:B0-----:R-:W-:Y:S01]  /*42010*/  PRMT R8, RZ, 0x7610, R8 ;  /* 0x00007610ff087816 */ /* 0x001fe20000000008 */
[----:B------:R-:W-:Y:S01]  /*42020*/  @!P0 IMAD.MOV.U32 R11, RZ, RZ, R4 ;  /* 0x000000ffff0b8224 */ /* 0x000fe200078e0004 */
[----:B------:R-:W-:Y:S01]  /*42030*/  PRMT R9, RZ, 0x7610, R9 ;  /* 0x00007610ff097816 */ /* 0x000fe20000000009 */
[----:B--2---:R-:W-:Y:S01]  /*42040*/  STL [R1+0x4378], R16 ;  /* 0x0043781001007387 */ /* 0x004fe20000100800 */
[----:B------:R-:W-:Y:S02]  /*42050*/  STL [R1+0x14], R22 ;  /* 0x0000141601007387 */ /* 0x000fe40000100800 */
[----:B----4-:R0:W-:Y:S02]  /*42060*/  STL [R1], R10 ;  /* 0x0000000a01007387 */ /* 0x0101e40000100800 */
[----:B------:R-:W2:Y:S02]  /*42070*/  LDL R4, [R1+0x1bf8] ;  /* 0x001bf80001047983 */ /* 0x000ea40000100800 */
[----:B0-----:R-:W-:-:S05]  /*42080*/  @!P0 IMAD.MOV.U32 R10, RZ, RZ, R3 ;  /* 0x000000ffff0a8224 */ /* 0x001fca00078e0003 */
[----:B------:R0:W4:Y:S02]  /*42090*/  @!P0 LDG.E.U16 R8, [R10.64] ;  /* 0x000000080a088981 */ /* 0x000124000c1e1500 */
[----:B0-----:R-:W-:Y:S02]  /*420a0*/  @!P4 IMAD.MOV.U32 R11, RZ, RZ, R12 ;  /* 0x000000ffff0bc224 */ /* 0x001fe400078e000c */
[----:B---3--:R-:W-:-:S05]  /*420b0*/  @!P4 IMAD.MOV.U32 R10, RZ, RZ, R7 ;  /* 0x000000ffff0ac224 */ /* 0x008fca00078e0007 */
[----:B------:R0:W3:Y:S04]  /*420c0*/  @!P4 LDG.E.U16 R9, [R10.64] ;  /* 0x000000080a09c981 */ /* 0x0000e8000c1e1500 */
[----:B------:R2:W-:Y:S01]  /*420d0*/  STL [R1+0x10], R15 ;  /* 0x0000100f01007387 */ /* 0x0005e20000100800 */
[----:B------:R-:W3:Y:S02]  /*420e0*/  LDL R3, [R1+0x1c04] ;  /* 0x001c040001037983 */ /* 0x000ee40000100800 */
[----:B------:R-:W-:Y:S01]  /*420f0*/  @!P4 IMAD.MOV.U32 R12, RZ, RZ, R0 ;  /* 0x000000ffff0cc224 */ /* 0x000fe200078e0000 */
[----:B0-----:R-:W-:Y:S02]  /*42100*/  PRMT R10, RZ, 0x7610, R10 ;  /* 0x00007610ff0a7816 */ /* 0x001fe4000000000a */
[----:B------:R-:W-:Y:S01]  /*42110*/  PRMT R11, RZ, 0x7610, R11 ;  /* 0x00007610ff0b7816 */ /* 0x000fe2000000000b */
[----:B----4-:R-:W-:Y:S01]  /*42120*/  STL [R1+0x437c], R8 ;  /* 0x00437c0801007387 */ /* 0x010fe20000100800 */
[----:B------:R0:W-:Y:S02]  /*42130*/  STL [R1+0xc], R14 ;  /* 0x00000c0e01007387 */ /* 0x0001e40000100800 */
[----:B--2---:R-:W-:Y:S01]  /*42140*/  @!P0 IMAD.MOV.U32 R15, RZ, RZ, R4 ;  /* 0x000000ffff0f8224 */ /* 0x004fe200078e0004 */
[----:B---3--:R-:W-:Y:S01]  /*42150*/  STL [R1+0x4368], R9 ;  /* 0x0043680901007387 */ /* 0x008fe20000100800 */
[----:B------:R1:W-:Y:S02]  /*42160*/  STL [R1+0x8], R13 ;  /* 0x0000080d01007387 */ /* 0x0003e40000100800 */
[----:B0-----:R-:W-:-:S02]  /*42170*/  @!P0 IMAD.MOV.U32 R14, RZ, RZ, R3 ;  /* 0x000000ffff0e8224 */ /* 0x001fc400078e0003 */
[----:B------:R-:W2:Y:S02]  /*42180*/  LDL R0, [R1+0x1c0c] ;  /* 0x001c0c0001007983 */ /* 0x000ea40000100800 */
[----:B-1----:R-:W-:Y:S02]  /*42190*/  @!P4 IMAD.MOV.U32 R13, RZ, RZ, R2 ;  /* 0x000000ffff0dc224 */ /* 0x002fe400078e0002 */
[----:B------:R-:W3:Y:S04]  /*421a0*/  LDL R2, [R1+0x1c00] ;  /* 0x001c000001027983 */ /* 0x000ee80000100800 */
[----:B------:R0:W4:Y:S02]  /*421b0*/  @!P4 LDG.E.U16 R10, [R12.64] ;  /* 0x000000080c0ac981 */ /* 0x000124000c1e1500 */
[----:B0-----:R-:W-:-:S02]  /*421c0*/  @!P0 IMAD.MOV.U32 R12, RZ, RZ, R5 ;  /* 0x000000ffff0c8224 */ /* 0x001fc400078e0005 */
[----:B------:R-:W-:-:S05]  /*421d0*/  @!P0 IMAD.MOV.U32 R13, RZ, RZ, R6 ;  /* 0x000000ffff0d8224 */ /* 0x000fca00078e0006 */
[----:B------:R0:W2:Y:S02]  /*421e0*/  @!P0 LDG.E.U16 R11, [R12.64] ;  /* 0x000000080c0b8981 */ /* 0x0000a4000c1e1500 */
[----:B0-----:R-:W-:-:S06]  /*421f0*/  PRMT R12, RZ, 0x7610, R12 ;  /* 0x00007610ff0c7816 */ /* 0x001fcc000000000c */
[----:B------:R-:W3:Y:S04]  /*42200*/  @!P0 LDG.E.U16 R12, [R14.64] ;  /* 0x000000080e0c8981 */ /* 0x000ee8000c1e1500 */
[----:B----4-:R0:W-:Y:S01]  /*42210*/  STL [R1+0x4380], R10 ;  /* 0x0043800a01007387 */ /* 0x0101e20000100800 */
[----:B------:R-:W4:Y:S03]  /*42220*/  LDL R9, [R1+0x1c14] ;  /* 0x001c140001097983 */ /* 0x000f260000100800 */
[----:B0-----:R-:W4:Y:S04]  /*42230*/  LDL R10, [R1+0x1c08] ;  /* 0x001c0800010a7983 */ /* 0x001f280000100800 */
[----:B--2---:R-:W-:Y:S01]  /*42240*/  STL [R1+0x4384], R11 ;  /* 0x0043840b01007387 */ /* 0x004fe20000100800 */
[----:B------:R-:W2:Y:S02]  /*42250*/  LDL R8, [R1+0x1c10] ;  /* 0x001c100001087983 */ /* 0x000ea40000100800 */
[----:B------:R-:W2:Y:S02]  /*42260*/  LDL R7, [R1+0x1c1c] ;  /* 0x001c1c0001077983 */ /* 0x000ea40000100800 */
[----:B------:R-:W2:Y:S01]  /*42270*/  LDL R6, [R1+0x1c18] ;  /* 0x001c180001067983 */ /* 0x000ea20000100800 */
[----:B------:R-:W2:Y:S04]  /*42280*/  LDL R5, [R1+0x1c24] ;  /* 0x001c240001057983 */ /* 0x000ea80000100800 */
[----:B------:R-:W2:Y:S04]  /*42290*/  LDL R3, [R1+0x1c7c] ;  /* 0x001c7c0001037983 */ /* 0x000ea80000100800 */
[----:B---3--:R-:W-:Y:S01]  /*422a0*/  STL [R1+0x436c], R12 ;  /* 0x00436c0c01007387 */ /* 0x008fe20000100800 */
[----:B------:R-:W3:Y:S02]  /*422b0*/  LDL R4, [R1+0x1c70] ;  /* 0x001c700001047983 */ /* 0x000ee40000100800 */
[----:B------:R-:W-:-:S02]  /*422c0*/  @!P4 IMAD.MOV.U32 R14, RZ, RZ, R0 ;  /* 0x000000ffff0ec224 */ /* 0x000fc400078e0000 */
[----:B------:R-:W-:Y:S01]  /*422d0*/  @!P4 IMAD.MOV.U32 R15, RZ, RZ, R2 ;  /* 0x000000ffff0fc224 */ /* 0x000fe200078e0002 */
[----:B------:R-:W3:Y:S04]  /*422e0*/  LDL R0, [R1+0x1c84] ;  /* 0x001c840001007983 */ /* 0x000ee80000100800 */
[----:B------:R-:W3:Y:S01]  /*422f0*/  LDL R2, [R1+0x1c78] ;  /* 0x001c780001027983 */ /* 0x000ee20000100800 */
[----:B------:R-:W-:Y:S02]  /*42300*/  PRMT R13, RZ, 0x7610, R13 ;  /* 0x00007610ff0d7816 */ /* 0x000fe4000000000d */
[----:B------:R-:W-:-:S04]  /*42310*/  PRMT R17, RZ, 0x7610, R17 ;  /* 0x00007610ff117816 */ /* 0x000fc80000000011 */
[----:B------:R4:W3:Y:S01]  /*42320*/  @!P4 LDG.E.U16 R13, [R14.64] ;  /* 0x000000080e0dc981 */ /* 0x0008e2000c1e1500 */
[----:B------:R-:W-:Y:S02]  /*42330*/  PRMT R19, RZ, 0x7610, R19 ;  /* 0x00007610ff137816 */ /* 0x000fe40000000013 */
[----:B------:R-:W-:Y:S02]  /*42340*/  PRMT R21, RZ, 0x7610, R21 ;  /* 0x00007610ff157816 */ /* 0x000fe40000000015 */
[----:B------:R-:W-:Y:S02]  /*42350*/  PRMT R23, RZ, 0x7610, R23 ;  /* 0x00007610ff177816 */ /* 0x000fe40000000017 */
[----:B------:R-:W-:Y:S01]  /*42360*/  PRMT R25, RZ, 0x7610, R25 ;  /* 0x00007610ff197816 */ /* 0x000fe20000000019 */
[----:B----4-:R-:W-:Y:S02]  /*42370*/  @!P0 IMAD.MOV.U32 R14, RZ, RZ, R9 ;  /* 0x000000ffff0e8224 */ /* 0x010fe400078e0009 */
[----:B------:R-:W-:-:S05]  /*42380*/  @!P0 IMAD.MOV.U32 R15, RZ, RZ, R10 ;  /* 0x000000ffff0f8224 */ /* 0x000fca00078e000a */
[----:B------:R2:W4:Y:S02]  /*42390*/  @!P0 LDG.E.U16 R17, [R14.64] ;  /* 0x000000080e118981 */ /* 0x000524000c1e1500 */
[----:B--2---:R-:W-:Y:S02]  /*423a0*/  @!P4 IMAD.MOV.U32 R14, RZ, RZ, R7 ;  /* 0x000000ffff0ec224 */ /* 0x004fe400078e0007 */
[----:B------:R-:W-:-:S05]  /*423b0*/  @!P4 IMAD.MOV.U32 R15, RZ, RZ, R8 ;  /* 0x000000ffff0fc224 */ /* 0x000fca00078e0008 */
[----:B------:R0:W2:Y:S02]  /*423c0*/  @!P4 LDG.E.U16 R19, [R14.64] ;  /* 0x000000080e13c981 */ /* 0x0000a4000c1e1500 */
[----:B0-----:R-:W-:Y:S02]  /*423d0*/  @!P0 IMAD.MOV.U32 R14, RZ, RZ, R5 ;  /* 0x000000ffff0e8224 */ /* 0x001fe400078e0005 */
[----:B------:R-:W-:-:S05]  /*423e0*/  @!P0 IMAD.MOV.U32 R15, RZ, RZ, R6 ;  /* 0x000000ffff0f8224 */ /* 0x000fca00078e0006 */
[----:B------:R0:W2:Y:S02]  /*423f0*/  @!P0 LDG.E.U16 R21, [R14.64] ;  /* 0x000000080e158981 */ /* 0x0000a4000c1e1500 */
[----:B0-----:R-:W-:Y:S02]  /*42400*/  @!P4 IMAD.MOV.U32 R14, RZ, RZ, R3 ;  /* 0x000000ffff0ec224 */ /* 0x001fe400078e0003 */
[----:B---3--:R-:W-:-:S05]  /*42410*/  @!P4 IMAD.MOV.U32 R15, RZ, RZ, R4 ;  /* 0x000000ffff0fc224 */ /* 0x008fca00078e0004 */
[----:B------:R0:W3:Y:S02]  /*42420*/  @!P4 LDG.E.U16 R23, [R14.64] ;  /* 0x000000080e17c981 */ /* 0x0000e4000c1e1500 */
[----:B0-----:R-:W-:Y:S02]  /*42430*/  @!P0 IMAD.MOV.U32 R14, RZ, RZ, R0 ;  /* 0x000000ffff0e8224 */ /* 0x001fe400078e0000 */
[----:B------:R-:W-:-:S05]  /*42440*/  @!P0 IMAD.MOV.U32 R15, RZ, RZ, R2 ;  /* 0x000000ffff0f8224 */ /* 0x000fca00078e0002 */
[----:B------:R0:W3:Y:S04]  /*42450*/  @!P0 LDG.E.U16 R25, [R14.64] ;  /* 0x000000080e198981 */ /* 0x0000e8000c1e1500 */
[----:B------:R-:W-:Y:S04]  /*42460*/  STL [R1+0x433c], R13 ;  /* 0x00433c0d01007387 */ /* 0x000fe80000100800 */
[----:B----4-:R-:W-:Y:S04]  /*42470*/  STL [R1+0x4340], R17 ;  /* 0x0043401101007387 */ /* 0x010fe80000100800 */
[----:B--2---:R-:W-:Y:S04]  /*42480*/  STL [R1+0x4338], R19 ;  /* 0x0043381301007387 */ /* 0x004fe80000100800 */
[----:B------:R-:W-:Y:S04]  /*42490*/  STL [R1+0x4344], R21 ;  /* 0x0043441501007387 */ /* 0x000fe80000100800 */
[----:B---3--:R1:W-:Y:S01]  /*424a0*/  STL [R1+0x4370], R23 ;  /* 0x0043701701007387 */ /* 0x0083e20000100800 */
[----:B------:R-:W2:Y:S03]  /*424b0*/  LDL R28, [R1+0x1c8c] ;  /* 0x001c8c00011c7983 */ /* 0x000ea60000100800 */
[----:B-1----:R-:W3:Y:S01]  /*424c0*/  LDL R23, [R1+0x1c94] ;  /* 0x001c940001177983 */ /* 0x002ee20000100800 */
[----:B------:R-:W4:Y:S02]  /*424d0*/  LDL.LU R21, [R1+0x808] ;  /* 0x0008080001157983 */ /* 0x000f240000300800 */
        /* <DEDUP_REMOVED lines=20> */
[----:B0-----:R-:W3:Y:S02]  /*42620*/  LDL R15, [R1+0x1c80] ;  /* 0x001c8000010f7983 */ /* 0x001ee40000100800 */
[----:B------:R0:W-:Y:S02]  /*42630*/  STL [R1+0x4374], R25 ;  /* 0x0043741901007387 */ /* 0x0001e40000100800 */
[----:B0-----:R-:W4:Y:S01]  /*42640*/  LDL R25, [R1+0x1c88] ;  /* 0x001c880001197983 */ /* 0x001f220000100800 */
[----:B------:R-:W-:-:S02]  /*42650*/  PRMT R27, RZ, 0x7610, R27 ;  /* 0x00007610ff1b7816 */ /* 0x000fc4000000001b */
[----:B------:R-:W-:Y:S01]  /*42660*/  PRMT R29, RZ, 0x7610, R29 ;  /* 0x00007610ff1d7816 */ /* 0x000fe2000000001d */
[----:B--2---:R-:W-:Y:S01]  /*42670*/  @!P4 IMAD.MOV.U32 R14, RZ, RZ, R28 ;  /* 0x000000ffff0ec224 */ /* 0x004fe200078e001c */
[----:B------:R-:W0:Y:S04]  /*42680*/  S2R R22, SR_TID.X ;  /* 0x0000000000167919 */ /* 0x000e280000002100 */
[----:B------:R-:W2:Y:S04]  /*42690*/  LDL.LU R28, [R1+0x5a4] ;  /* 0x0005a400011c7983 */ /* 0x000ea80000300800 */
[----:B---3--:R1:W3:Y:S02]  /*426a0*/  @!P4 LDG.E.U16 R27, [R14.64] ;  /* 0x000000080e1bc981 */ /* 0x0082e4000c1e1500 */
[----:B-1----:R-:W-:-:S02]  /*426b0*/  @!P0 IMAD.MOV.U32 R14, RZ, RZ, R23 ;  /* 0x000000ffff0e8224 */ /* 0x002fc400078e0017 */
[----:B----4-:R-:W-:-:S05]  /*426c0*/  @!P0 IMAD.MOV.U32 R15, RZ, RZ, R25 ;  /* 0x000000ffff0f8224 */ /* 0x010fca00078e0019 */
[----:B------:R-:W4:Y:S01]  /*426d0*/  @!P0 LDG.E.U16 R29, [R14.64] ;  /* 0x000000080e1d8981 */ /* 0x000f22000c1e1500 */
[----:B0-----:R-:W-:-:S05]  /*426e0*/  LOP3.LUT R22, R22, 0x7f, RZ, 0xc0, !PT ;  /* 0x0000007f16167812 */ /* 0x001fca00078ec0ff */
[----:B------:R-:W-:-:S05]  /*426f0*/  IMAD.SHL.U32 R22, R22, 0x2, RZ ;  /* 0x0000000216167824 */ /* 0x000fca00078e00ff */
[----:B------:R-:W-:-:S05]  /*42700*/  LOP3.LUT R22, R22, 0x10, RZ, 0x3c, !PT ;  /* 0x0000001016167812 */ /* 0x000fca00078e3cff */
        /* <DEDUP_REMOVED lines=14> */
[----:B------:R0:W-:Y:S02]  /*427f0*/  STS.U16 [R22+0xa300], R5 ;  /* 0x00a3000516007388 */ /* 0x0001e40000000400 */
[----:B------:R-:W-:Y:S01]  /*42800*/  STS.U16 [R22+0xb200], R4 ;  /* 0x00b2000416007388 */ /* 0x000fe20000000400 */
[----:B------:R1:W-:Y:S01]  /*42810*/  STS.U16 [R22+0xb300], R24 ;  /* 0x00b3001816007388 */ /* 0x0003e20000000400 */
[----:B------:R-:W-:Y:S02]  /*42820*/  STS.U16 [R22+0xc200], R0 ;  /* 0x00c2000016007388 */ /* 0x000fe40000000400 */
[----:B------:R0:W-:Y:S01]  /*42830*/  STS.U16 [R22+0xc300], R6 ;  /* 0x00c3000616007388 */ /* 0x0001e20000000400 */
[----:B---3--:R-:W-:Y:S04]  /*42840*/  STL [R1+0x4348], R27 ;  /* 0x0043481b01007387 */ /* 0x008fe80000100800 */
[----:B----4-:R-:W-:Y:S01]  /*42850*/  STL [R1+0x434c], R29 ;  /* 0x00434c1d01007387 */ /* 0x010fe20000100800 */
[----:B0-----:R-:W3:Y:S02]  /*42860*/  LDL.LU R5, [R1+0x5a0] ;  /* 0x0005a00001057983 */ /* 0x001ee40000300800 */
[----:B-1----:R-:W4:Y:S02]  /*42870*/  LDL.LU R24, [R1+0x3ac] ;  /* 0x0003ac0001187983 */ /* 0x002f240000300800 */
[----:B------:R-:W3:Y:S01]  /*42880*/  LDL.LU R6, [R1+0x31c] ;  /* 0x00031c0001067983 */ /* 0x000ee20000300800 */
[----:B------:R-:W-:Y:S01]  /*42890*/  STS.U16 [R22+0xd200], R7 ;  /* 0x00d2000716007388 */ /* 0x000fe20000000400 */
[----:B------:R-:W-:Y:S02]  /*428a0*/  STS.U16 [R22+0xd300], R26 ;  /* 0x00d3001a16007388 */ /* 0x000fe40000000400 */
[----:B--2---:R-:W-:Y:S01]  /*428b0*/  STS.U16 [R22+0xe200], R28 ;  /* 0x00e2001c16007388 */ /* 0x004fe20000000400 */
[----:B---3--:R0:W-:Y:S04]  /*428c0*/  STL [R1+0x43f0], R6 ;  /* 0x0043f00601007387 */ /* 0x0081e80000100800 */
[----:B0-----:R-:W2:Y:S01]  /*428d0*/  LDL.LU R6, [R1+0x3a8] ;  /* 0x0003a80001067983 */ /* 0x001ea20000300800 */
        /* <DEDUP_REMOVED lines=23> */
[----:B------:R-:W3:Y:S04]  /*42a50*/  LDL.LU R20, [R1+0x6c] ;  /* 0x00006c0001147983 */ /* 0x000ee80000300800 */
[----:B------:R0:W-:Y:S01]  /*42a60*/  STS.U16 [R22+0xe300], R5 ;  /* 0x00e3000516007388 */ /* 0x0001e20000000400 */
[----:B------:R-:W3:Y:S02]  /*42a70*/  LDL.LU R4, [R1+0x68] ;  /* 0x0000680001047983 */ /* 0x000ee40000300800 */
[----:B----4-:R1:W-:Y:S01]  /*42a80*/  STS.U16 [R22+0xf200], R24 ;  /* 0x00f2001816007388 */ /* 0x0103e20000000400 */
[----:B0-----:R-:W3:Y:S01]  /*42a90*/  LDL.LU R5, [R1+0x34] ;  /* 0x0000340001057983 */ /* 0x001ee20000300800 */
[----:B-1----:R-:W3:Y:S03]  /*42aa0*/  LDL.LU R24, [R1+0x30] ;  /* 0x0000300001187983 */ /* 0x002ee60000300800 */
[----:B--2---:R0:W-:Y:S04]  /*42ab0*/  STS.U16 [R22+0xf300], R6 ;  /* 0x00f3000616007388 */ /* 0x0041e80000000400 */
[----:B0-----:R-:W2:Y:S04]  /*42ac0*/  LDL.LU R6, [R1+0x43f0] ;  /* 0x0043f00001067983 */ /* 0x001ea80000300800 */
[----:B--2---:R0:W-:Y:S01]  /*42ad0*/  STS.U16 [R22+0x10200], R6 ;  /* 0x0102000616007388 */ /* 0x0041e20000000400 */
[----:B---3--:R1:W-:Y:S02]  /*42ae0*/  STS.U16 [R22+0x10300], R7 ;  /* 0x0103000716007388 */ /* 0x0083e40000000400 */
[----:B------:R2:W-:Y:S02]  /*42af0*/  STS.U16 [R22+0x11200], R26 ;  /* 0x0112001a16007388 */ /* 0x0005e40000000400 */
[----:B------:R3:W-:Y:S01]  /*42b00*/  STS.U16 [R22+0x11300], R28 ;  /* 0x0113001c16007388 */ /* 0x0007e20000000400 */
[----:B------:R3:W-:Y:S04]  /*42b10*/  STS.U16 [R22+0x12200], R29 ;  /* 0x0122001d16007388 */ /* 0x0007e80000000400 */
[----:B0-----:R-:W4:Y:S01]  /*42b20*/  LDL.LU R6, [R1+0x43ec] ;  /* 0x0043ec0001067983 */ /* 0x001f220000300800 */
[----:B-1----:R-:W4:Y:S02]  /*42b30*/  LDL.LU R7, [R1+0x43e8] ;  /* 0x0043e80001077983 */ /* 0x002f240000300800 */
[----:B--2---:R-:W2:Y:S02]  /*42b40*/  LDL.LU R26, [R1+0x43e4] ;  /* 0x0043e400011a7983 */ /* 0x004ea40000300800 */
[----:B---3--:R-:W3:Y:S01]  /*42b50*/  LDL.LU R28, [R1+0x43e0] ;  /* 0x0043e000011c7983 */ /* 0x008ee20000300800 */
[----:B------:R-:W2:Y:S04]  /*42b60*/  LDL.LU R29, [R1+0x804] ;  /* 0x00080400011d7983 */ /* 0x000ea80000300800 */
        /* <DEDUP_REMOVED lines=14> */
[----:B------:R-:W-:Y:S01]  /*42c50*/  STS.U16 [R22+0x19300], R0 ;  /* 0x0193000016007388 */ /* 0x000fe20000000400 */
[----:B--2---:R0:W-:Y:S04]  /*42c60*/  STL [R1+0x43d8], R29 ;  /* 0x0043d81d01007387 */ /* 0x0041e80000100800 */
[----:B0-----:R-:W2:Y:S04]  /*42c70*/  LDL.LU R29, [R1+0x898] ;  /* 0x00089800011d7983 */ /* 0x001ea80000300800 */
[----:B------:R-:W0:Y:S01]  /*42c80*/  S2R R0, SR_TID.X ;  /* 0x0000000000007919 */ /* 0x000e220000002100 */
[----:B------:R-:W-:Y:S02]  /*42c90*/  STS.U16 [R22+0x1a200], R16 ;  /* 0x01a2001016007388 */ /* 0x000fe40000000400 */
[----:B------:R-:W-:Y:S02]  /*42ca0*/  STS.U16 [R22+0x1a300], R2 ;  /* 0x01a3000216007388 */ /* 0x000fe40000000400 */
[----:B------:R-:W-:Y:S01]  /*42cb0*/  STS.U16 [R22+0x1b200], R3 ;  /* 0x01b2000316007388 */ /* 0x000fe20000000400 */
[----:B------:R-:W-:Y:S01]  /*42cc0*/  STS.U16 [R22+0x1b300], R18 ;  /* 0x01b3001216007388 */ /* 0x000fe20000000400 */
[----:B------:R1:W-:Y:S02]  /*42cd0*/  STS.U16 [R22+0x1c200], R20 ;  /* 0x01c2001416007388 */ /* 0x0003e40000000400 */
[----:B------:R-:W-:Y:S02]  /*42ce0*/  STS.U16 [R22+0x1c300], R4 ;  /* 0x01c3000416007388 */ /* 0x000fe40000000400 */
[----:B------:R-:W-:Y:S01]  /*42cf0*/  STS.U16 [R22+0x1d200], R5 ;  /* 0x01d2000516007388 */ /* 0x000fe20000000400 */
[----:B------:R-:W-:Y:S01]  /*42d00*/  STS.U16 [R22+0x1d300], R24 ;  /* 0x01d3001816007388 */ /* 0x000fe20000000400 */
[----:B0-----:R-:W-:-:S05]  /*42d10*/  LOP3.LUT R0, R0, 0x7f, RZ, 0xc0, !PT ;  /* 0x0000007f00007812 */ /* 0x001fca00078ec0ff */
[C---:B-1----:R-:W-:Y:S02]  /*42d20*/  IMAD.SHL.U32 R20, R0.reuse, 0x2, RZ ;  /* 0x0000000200147824 */ /* 0x042fe400078e00ff */
[----:B------:R-:W-:Y:S01]  /*42d30*/  IMAD.SHL.U32 R0, R0, 0x2, RZ ;  /* 0x0000000200007824 */ /* 0x000fe200078e00ff */
[----:B--2---:R0:W-:Y:S01]  /*42d40*/  STL [R1+0x43dc], R29 ;  /* 0x0043dc1d01007387 */ /* 0x0041e20000100800 */
        /* <DEDUP_REMOVED lines=16> */
[----:B------:R-:W2:Y:S01]  /*42e50*/  LDL.LU R3, [R1+0x640] ;  /* 0x0006400001037983 */ /* 0x000ea20000300800 */
[----:B0-----:R-:W-:Y:S01]  /*42e60*/  LOP3.LUT R29, R0, 0x10, RZ, 0x3c, !PT ;  /* 0x00000010001d7812 */ /* 0x001fe200078e3cff */
[----:B------:R-:W2:Y:S01]  /*42e70*/  LDL.LU R18, [R1+0x60c] ;  /* 0x00060c0001127983 */ /* 0x000ea20000300800 */
[----:B------:R-:W2:Y:S01]  /*42e80*/  LDL.LU R4, [R1+0x608] ;  /* 0x0006080001047983 */ /* 0x000ea20000300800 */
[----:B------:R-:W2:Y:S02]  /*42e90*/  LDL.LU R5, [R1+0x5d4] ;  /* 0x0005d40001057983 */ /* 0x000ea40000300800 */
[----:B------:R-:W2:Y:S02]  /*42ea0*/  LDL.LU R22, [R1+0x5d0] ;  /* 0x0005d00001167983 */ /* 0x000ea40000300800 */
[----:B------:R-:W2:Y:S01]  /*42eb0*/  LDL.LU R24, [R1+0x59c] ;  /* 0x00059c0001187983 */ /* 0x000ea20000300800 */
[----:B---3--:R0:W-:Y:S01]  /*42ec0*/  STS.U16 [R29+0x1e200], R28 ;  /* 0x01e2001c1d007388 */ /* 0x0081e20000000400 */
[----:B------:R-:W-:Y:S01]  /*42ed0*/  LOP3.LUT R0, R20, 0x20, RZ, 0x3c, !PT ;  /* 0x0000002014007812 */ /* 0x000fe200078e3cff */
[----:B------:R-:W-:Y:S02]  /*42ee0*/  STS.U16 [R29+0x1e300], R26 ;  /* 0x01e3001a1d007388 */ /* 0x000fe40000000400 */
[----:B----4-:R-:W-:Y:S01]  /*42ef0*/  STS.U16 [R29+0x1f200], R7 ;  /* 0x01f200071d007388 */ /* 0x010fe20000000400 */
[----:B------:R-:W-:Y:S04]  /*42f00*/  STS.U16 [R29+0x1f300], R6 ;  /* 0x01f300061d007388 */ /* 0x000fe80000000400 */
[----:B0-----:R-:W3:Y:S01]  /*42f10*/  LDL.LU R28, [R1+0x834] ;  /* 0x00083400011c7983 */ /* 0x001ee20000300800 */
[----:B------:R0:W-:Y:S03]  /*42f20*/  STL [R1+0x43c8], R20 ;  /* 0x0043c81401007387 */ /* 0x0001e60000100800 */
[----:B0-----:R-:W4:Y:S01]  /*42f30*/  LDL.LU R20, [R1+0x838] ;  /* 0x0008380001147983 */ /* 0x001f220000300800 */
[----:B------:R-:W2:Y:S02]  /*42f40*/  LDL.LU R26, [R1+0x864] ;  /* 0x00086400011a7983 */ /* 0x000ea40000300800 */
[----:B------:R-:W2:Y:S02]  /*42f50*/  LDL.LU R7, [R1+0x868] ;  /* 0x0008680001077983 */ /* 0x000ea40000300800 */
[----:B------:R-:W2:Y:S01]  /*42f60*/  LDL.LU R29, [R1+0x43dc] ;  /* 0x0043dc00011d7983 */ /* 0x000ea20000300800 */
[----:B------:R-:W3:Y:S04]  /*42f70*/  LDL.LU R6, [R1+0x894] ;  /* 0x0008940001067983 */ /* 0x000ee80000300800 */
[----:B--2---:R0:W-:Y:S01]  /*42f80*/  STS.U16 [R0+0x400], R29 ;  /* 0x0004001d00007388 */ /* 0x0041e20000000400 */
[----:B---3--:R-:W-:Y:S02]  /*42f90*/  STS.U16 [R0+0x500], R6 ;  /* 0x0005000600007388 */ /* 0x008fe40000000400 */
[----:B------:R-:W-:Y:S02]  /*42fa0*/  STS.U16 [R0+0x1400], R7 ;  /* 0x0014000700007388 */ /* 0x000fe40000000400 */
[----:B------:R-:W-:Y:S01]  /*42fb0*/  STS.U16 [R0+0x1500], R26 ;  /* 0x0015001a00007388 */ /* 0x000fe20000000400 */
[----:B----4-:R1:W-:Y:S04]  /*42fc0*/  STS.U16 [R0+0x2400], R20 ;  /* 0x0024001400007388 */ /* 0x0103e80000000400 */
[----:B0-----:R-:W2:Y:S04]  /*42fd0*/  LDL.LU R29, [R1+0x43d8] ;  /* 0x0043d800011d7983 */ /* 0x001ea80000300800 */
[----:B-1----:R-:W3:Y:S04]  /*42fe0*/  LDL.LU R20, [R1+0x314] ;  /* 0x0003140001147983 */ /* 0x002ee80000300800 */
[----:B---3--:R0:W-:Y:S04]  /*42ff0*/  STL [R1+0x43cc], R20 ;  /* 0x0043cc1401007387 */ /* 0x0081e80000100800 */
[----:B0-----:R-:W3:Y:S04]  /*43000*/  LDL.LU R20, [R1+0x348] ;  /* 0x0003480001147983 */ /* 0x001ee80000300800 */
[----:B---3--:R0:W-:Y:S04]  /*43010*/  STL [R1+0x43d0], R20 ;  /* 0x0043d01401007387 */ /* 0x0081e80000100800 */
[----:B0-----:R-:W3:Y:S01]  /*43020*/  LDL.LU R20, [R1+0x34c] ;  /* 0x00034c0001147983 */ /* 0x001ee20000300800 */
[----:B------:R-:W-:Y:S02]  /*43030*/  STS.U16 [R0+0x2500], R28 ;  /* 0x0025001c00007388 */ /* 0x000fe40000000400 */
[----:B--2---:R-:W-:Y:S02]  /*43040*/  STS.U16 [R0+0x3400], R29 ;  /* 0x0034001d00007388 */ /* 0x004fe40000000400 */
        /* <DEDUP_REMOVED lines=21> */
[----:B---3--:R0:W-:Y:S04]  /*431a0*/  STL [R1+0x43d4], R20 ;  /* 0x0043d41401007387 */ /* 0x0081e80000100800 */
[----:B0-----:R-:W2:Y:S01]  /*431b0*/  LDL.LU R20, [R1+0x598] ;  /* 0x0005980001147983 */ /* 0x001ea20000300800 */
[----:B------:R-:W3:Y:S02]  /*431c0*/  LDL.LU R4, [R1+0x310] ;  /* 0x0003100001047983 */ /* 0x000ee40000300800 */
[----:B------:R-:W4:Y:S01]  /*431d0*/  LDL.LU R5, [R1+0x2dc] ;  /* 0x0002dc0001057983 */ /* 0x000f220000300800 */
[----:B------:R0:W-:Y:S01]  /*431e0*/  STS.U16 [R0+0xe400], R24 ;  /* 0x00e4001800007388 */ /* 0x0001e20000000400 */
[----:B------:R-:W3:Y:S03]  /*431f0*/  LDL.LU R22, [R1+0x2d8] ;  /* 0x0002d80001167983 */ /* 0x000ee60000300800 */
        /* <DEDUP_REMOVED lines=24> */
[----:B--2---:R0:W-:Y:S04]  /*43380*/  STS.U16 [R0+0xe500], R20 ;  /* 0x00e5001400007388 */ /* 0x0041e80000000400 */
[----:B0-----:R-:W2:Y:S04]  /*43390*/  LDL.LU R20, [R1+0x43d4] ;  /* 0x0043d40001147983 */ /* 0x001ea80000300800 */
[----:B--2---:R0:W-:Y:S04]  /*433a0*/  STS.U16 [R0+0xf400], R20 ;  /* 0x00f4001400007388 */ /* 0x0041e80000000400 */
[----:B0-----:R-:W2:Y:S04]  /*433b0*/  LDL.LU R20, [R1+0x43d0] ;  /* 0x0043d00001147983 */ /* 0x001ea80000300800 */
[----:B--2---:R0:W-:Y:S04]  /*433c0*/  STS.U16 [R0+0xf500], R20 ;  /* 0x00f5001400007388 */ /* 0x0041e80000000400 */
[----:B0-----:R-:W2:Y:S04]  /*433d0*/  LDL.LU R20, [R1+0x43cc] ;  /* 0x0043cc0001147983 */ /* 0x001ea80000300800 */
[----:B--2---:R0:W-:Y:S01]  /*433e0*/  STS.U16 [R0+0x10400], R20 ;  /* 0x0104001400007388 */ /* 0x0041e20000000400 */
[----:B---3--:R1:W-:Y:S02]  /*433f0*/  STS.U16 [R0+0x10500], R4 ;  /* 0x0105000400007388 */ /* 0x0083e40000000400 */
[----:B----4-:R2:W-:Y:S02]  /*43400*/  STS.U16 [R0+0x11400], R5 ;  /* 0x0114000500007388 */ /* 0x0105e40000000400 */
        /* <DEDUP_REMOVED lines=30> */
[----:B--2---:R0:W-:Y:S04]  /*435f0*/  STS.U16 [R0+0x1e400], R24 ;  /* 0x01e4001800007388 */ /* 0x0041e80000000400 */
[----:B0-----:R-:W2:Y:S01]  /*43600*/  LDL.LU R24, [R1+0x830] ;  /* 0x0008300001187983 */ /* 0x001ea20000300800 */
[----:B----4-:R-:W-:Y:S01]  /*43610*/  LOP3.LUT R6, R20, 0x30, RZ, 0x3c, !PT ;  /* 0x0000003014067812 */ /* 0x010fe200078e3cff */
[----:B---3--:R-:W-:Y:S02]  /*43620*/  STS.U16 [R0+0x1e500], R22 ;  /* 0x01e5001600007388 */ /* 0x008fe40000000400 */
[----:B------:R-:W-:Y:S01]  /*43630*/  STS.U16 [R0+0x1f400], R5 ;  /* 0x01f4000500007388 */ /* 0x000fe20000000400 */
[----:B--2---:R0:W-:Y:S04]  /*43640*/  STL [R1+0x43b4], R24 ;  /* 0x0043b41801007387 */ /* 0x0041e80000100800 */
[----:B0-----:R-:W2:Y:S01]  /*43650*/  LDL.LU R24, [R1+0x890] ;  /* 0x0008900001187983 */ /* 0x001ea20000300800 */
[----:B------:R-:W3:Y:S02]  /*43660*/  LDL.LU R7, [R1+0x82c] ;  /* 0x00082c0001077983 */ /* 0x000ee40000300800 */
[----:B------:R-:W4:Y:S02]  /*43670*/  LDL.LU R26, [R1+0x7fc] ;  /* 0x0007fc00011a7983 */ /* 0x000f240000300800 */
        /* <DEDUP_REMOVED lines=22> */
[----:B------:R-:W3:Y:S03]  /*437e0*/  LDL.LU R5, [R1+0x860] ;  /* 0x0008600001057983 */ /* 0x000ee60000300800 */
[----:B------:R0:W-:Y:S04]  /*437f0*/  STS.U16 [R0+0x1f500], R4 ;  /* 0x01f5000400007388 */ /* 0x0001e80000000400 */
[----:B0-----:R-:W3:Y:S01]  /*43800*/  LDL.LU R4, [R1+0x88c] ;  /* 0x00088c0001047983 */ /* 0x001ee20000300800 */
[----:B------:R-:W4:Y:S03]  /*43810*/  LDL.LU R0, [R1+0x594] ;  /* 0x0005940001007983 */ /* 0x000f260000300800 */
[----:B--2---:R0:W-:Y:S04]  /*43820*/  STS.U16 [R6+0x600], R24 ;  /* 0x0006001806007388 */ /* 0x0041e80000000400 */
[----:B0-----:R-:W2:Y:S04]  /*43830*/  LDL.LU R24, [R1+0x43b4] ;  /* 0x0043b40001187983 */ /* 0x001ea80000300800 */
[----:B---3--:R-:W-:Y:S01]  /*43840*/  STS.U16 [R6+0x700], R4 ;  /* 0x0007000406007388 */ /* 0x008fe20000000400 */
[----:B------:R-:W-:Y:S02]  /*43850*/  STS.U16 [R6+0x1600], R5 ;  /* 0x0016000506007388 */ /* 0x000fe40000000400 */
[----:B------:R-:W-:Y:S01]  /*43860*/  STS.U16 [R6+0x1700], R22 ;  /* 0x0017001606007388 */ /* 0x000fe20000000400 */
[----:B--2---:R-:W-:Y:S01]  /*43870*/  STS.U16 [R6+0x2600], R24 ;  /* 0x0026001806007388 */ /* 0x004fe20000000400 */
[----:B------:R-:W-:Y:S02]  /*43880*/  STS.U16 [R6+0x2700], R7 ;  /* 0x0027000706007388 */ /* 0x000fe40000000400 */
[----:B----4-:R-:W-:Y:S02]  /*43890*/  STS.U16 [R6+0x3600], R26 ;  /* 0x0036001a06007388 */ /* 0x010fe40000000400 */
        /* <DEDUP_REMOVED lines=14> */
[----:B------:R0:W-:Y:S02]  /*43980*/  STS.U16 [R6+0xa700], R8 ;  /* 0x00a7000806007388 */ /* 0x0001e40000000400 */
[----:B------:R-:W-:Y:S02]  /*43990*/  STS.U16 [R6+0xb600], R9 ;  /* 0x00b6000906007388 */ /* 0x000fe40000000400 */
[----:B------:R1:W-:Y:S01]  /*439a0*/  STS.U16 [R6+0xb700], R16 ;  /* 0x00b7001006007388 */ /* 0x0003e20000000400 */
[----:B------:R2:W-:Y:S04]  /*439b0*/  STS.U16 [R6+0xc600], R2 ;  /* 0x00c6000206007388 */ /* 0x0005e80000000400 */
[----:B0-----:R-:W3:Y:S01]  /*439c0*/  LDL.LU R8, [R1+0x590] ;  /* 0x0005900001087983 */ /* 0x001ee20000300800 */
[----:B-1----:R-:W4:Y:S02]  /*439d0*/  LDL.LU R16, [R1+0x344] ;  /* 0x0003440001107983 */ /* 0x002f240000300800 */
[----:B--2---:R-:W2:Y:S01]  /*439e0*/  LDL.LU R2, [R1+0x30c] ;  /* 0x00030c0001027983 */ /* 0x004ea20000300800 */
[----:B------:R-:W-:Y:S04]  /*439f0*/  STS.U16 [R6+0xc700], R3 ;  /* 0x00c7000306007388 */ /* 0x000fe80000000400 */
[----:B------:R-:W-:Y:S01]  /*43a00*/  STS.U16 [R6+0xd600], R18 ;  /* 0x00d6001206007388 */ /* 0x000fe20000000400 */
[----:B------:R-:W-:Y:S02]  /*43a10*/  STS.U16 [R6+0xd700], R20 ;  /* 0x00d7001406007388 */ /* 0x000fe40000000400 */
[----:B------:R-:W-:Y:S01]  /*43a20*/  STS.U16 [R6+0xe600], R0 ;  /* 0x00e6000006007388 */ /* 0x000fe20000000400 */
        /* <DEDUP_REMOVED lines=26> */
[----:B---3--:R0:W-:Y:S01]  /*43bd0*/  STS.U16 [R6+0xe700], R8 ;  /* 0x00e7000806007388 */ /* 0x0081e20000000400 */
[----:B------:R-:W3:Y:S02]  /*43be0*/  LDL.LU R9, [R1+0x58] ;  /* 0x0000580001097983 */ /* 0x000ee40000300800 */
[----:B----4-:R1:W-:Y:S01]  /*43bf0*/  STS.U16 [R6+0xf600], R16 ;  /* 0x00f6001006007388 */ /* 0x0103e20000000400 */
[----:B0-----:R-:W3:Y:S01]  /*43c00*/  LDL.LU R8, [R1+0x24] ;  /* 0x0000240001087983 */ /* 0x001ee20000300800 */
[----:B-1----:R-:W3:Y:S03]  /*43c10*/  LDL.LU R16, [R1+0x20] ;  /* 0x0000200001107983 */ /* 0x002ee60000300800 */
[----:B--2---:R0:W-:Y:S04]  /*43c20*/  STS.U16 [R6+0xf700], R2 ;  /* 0x00f7000206007388 */ /* 0x0041e80000000400 */
[----:B0-----:R-:W2:Y:S04]  /*43c30*/  LDL.LU R2, [R1+0x43b0] ;  /* 0x0043b00001027983 */ /* 0x001ea80000300800 */
[----:B--2---:R0:W-:Y:S01]  /*43c40*/  STS.U16 [R6+0x10600], R2 ;  /* 0x0106000206007388 */ /* 0x0041e20000000400 */
[----:B------:R1:W-:Y:S02]  /*43c50*/  STS.U16 [R6+0x10700], R3 ;  /* 0x0107000306007388 */ /* 0x0003e40000000400 */
        /* <DEDUP_REMOVED lines=30> */
[----:B------:R-:W-:Y:S02]  /*43e40*/  STS.U16 [R6+0x1c600], R10 ;  /* 0x01c6000a06007388 */ /* 0x000fe40000000400 */
[----:B------:R1:W-:Y:S02]  /*43e50*/  STS.U16 [R6+0x1c700], R9 ;  /* 0x01c7000906007388 */ /* 0x0003e40000000400 */
[----:B------:R-:W-:Y:S01]  /*43e60*/  STS.U16 [R6+0x1d600], R8 ;  /* 0x01d6000806007388 */ /* 0x000fe20000000400 */
[----:B------:R0:W-:Y:S02]  /*43e70*/  STS.U16 [R6+0x1d700], R16 ;  /* 0x01d7001006007388 */ /* 0x0001e40000000400 */
        /* <DEDUP_REMOVED lines=165> */
[----:B------:R-:W2:Y:S01]  /*448d0*/  LDL.LU R12, [R1+0x5f0] ;  /* 0x0005f000010c7983 */ /* 0x000ea20000300800 */
[----:B---3--:R0:W-:Y:S01]  /*448e0*/  STS.U16 [R0+0x1e900], R8 ;  /* 0x01e9000800007388 */ /* 0x0081e20000000400 */
[----:B------:R1:W-:Y:S02]  /*448f0*/  STS.U16 [R0+0x1f800], R10 ;  /* 0x01f8000a00007388 */ /* 0x0003e40000000400 */
[----:B----4-:R3:W-:Y:S01]  /*44900*/  STS.U16 [R0+0x1f900], R11 ;  /* 0x01f9000b00007388 */ /* 0x0107e20000000400 */
[----:B0-----:R-:W4:Y:S01]  /*44910*/  LDL.LU R8, [R1+0x850] ;  /* 0x0008500001087983 */ /* 0x001f220000300800 */
[----:B-1----:R-:W2:Y:S02]  /*44920*/  LDL.LU R10, [R1+0x87c] ;  /* 0x00087c00010a7983 */ /* 0x002ea40000300800 */
[----:B---3--:R-:W3:Y:S01]  /*44930*/  LDL.LU R11, [R1+0x880] ;  /* 0x00088000010b7983 */ /* 0x008ee20000300800 */
[----:B------:R-:W-:-:S02]  /*44940*/  LOP3.LUT R2, R9, 0x50, RZ, 0x3c, !PT ;  /* 0x0000005009027812 */ /* 0x000fc400078e3cff */
[----:B------:R-:W4:Y:S01]  /*44950*/  LDL.LU R9, [R1+0x5bc] ;  /* 0x0005bc0001097983 */ /* 0x000f220000300800 */
[----:B------:R-:W4:Y:S03]  /*44960*/  LDL.LU R0, [R1+0x5b8] ;  /* 0x0005b80001007983 */ /* 0x000f260000300800 */
[----:B---3--:R-:W-:Y:S01]  /*44970*/  STS.U16 [R2+0xa00], R11 ;  /* 0x000a000b02007388 */ /* 0x008fe20000000400 */
[----:B--2---:R-:W-:Y:S02]  /*44980*/  STS.U16 [R2+0xb00], R10 ;  /* 0x000b000a02007388 */ /* 0x004fe40000000400 */
[----:B----4-:R-:W-:Y:S01]  /*44990*/  STS.U16 [R2+0x1a00], R8 ;  /* 0x001a000802007388 */ /* 0x010fe20000000400 */
[----:B------:R-:W-:Y:S04]  /*449a0*/  STS.U16 [R2+0x1b00], R16 ;  /* 0x001b001002007388 */ /* 0x000fe80000000400 */
        /* <DEDUP_REMOVED lines=17> */
[----:B------:R-:W-:Y:S02]  /*44ac0*/  STS.U16 [R2+0xab00], R23 ;  /* 0x00ab001702007388 */ /* 0x000fe40000000400 */
[----:B------:R1:W-:Y:S02]  /*44ad0*/  STS.U16 [R2+0xba00], R19 ;  /* 0x00ba001302007388 */ /* 0x0003e40000000400 */
[----:B------:R2:W-:Y:S01]  /*44ae0*/  STS.U16 [R2+0xbb00], R17 ;  /* 0x00bb001102007388 */ /* 0x0005e20000000400 */
[----:B------:R-:W-:Y:S01]  /*44af0*/  STS.U16 [R2+0xca00], R13 ;  /* 0x00ca000d02007388 */ /* 0x000fe20000000400 */
[----:B------:R3:W-:Y:S03]  /*44b00*/  STS.U16 [R2+0xcb00], R12 ;  /* 0x00cb000c02007388 */ /* 0x0007e60000000400 */
[----:B0-----:R-:W4:Y:S01]  /*44b10*/  LDL.LU R21, [R1+0x584] ;  /* 0x0005840001157983 */ /* 0x001f220000300800 */
[----:B-1----:R-:W4:Y:S02]  /*44b20*/  LDL.LU R19, [R1+0x580] ;  /* 0x0005800001137983 */ /* 0x002f240000300800 */
[----:B--2---:R-:W2:Y:S02]  /*44b30*/  LDL.LU R17, [R1+0x334] ;  /* 0x0003340001117983 */ /* 0x004ea40000300800 */
[----:B------:R-:W2:Y:S01]  /*44b40*/  LDL.LU R25, [R1+0x330] ;  /* 0x0003300001197983 */ /* 0x000ea20000300800 */
[----:B------:R-:W2:Y:S04]  /*44b50*/  LDL.LU R23, [R1+0x2fc] ;  /* 0x0002fc0001177983 */ /* 0x000ea80000300800 */
[----:B------:R0:W-:Y:S01]  /*44b60*/  STS.U16 [R2+0xda00], R9 ;  /* 0x00da000902007388 */ /* 0x0001e20000000400 */
[----:B---3--:R-:W3:Y:S02]  /*44b70*/  LDL.LU R12, [R1+0x2f8] ;  /* 0x0002f800010c7983 */ /* 0x008ee40000300800 */
[----:B------:R1:W-:Y:S01]  /*44b80*/  STS.U16 [R2+0xdb00], R0 ;  /* 0x00db000002007388 */ /* 0x0003e20000000400 */
[----:B0-----:R-:W3:Y:S01]  /*44b90*/  LDL.LU R9, [R1+0x2c4] ;  /* 0x0002c40001097983 */ /* 0x001ee20000300800 */
[----:B-1----:R-:W3:Y:S02]  /*44ba0*/  LDL.LU R0, [R1+0x2c0] ;  /* 0x0002c00001007983 */ /* 0x002ee40000300800 */
        /* <DEDUP_REMOVED lines=20> */
[----:B----4-:R0:W-:Y:S01]  /*44cf0*/  STS.U16 [R2+0xea00], R21 ;  /* 0x00ea001502007388 */ /* 0x0101e20000000400 */
[----:B------:R1:W-:Y:S02]  /*44d00*/  STS.U16 [R2+0xeb00], R19 ;  /* 0x00eb001302007388 */ /* 0x0003e40000000400 */
[----:B--2---:R2:W-:Y:S01]  /*44d10*/  STS.U16 [R2+0xfa00], R17 ;  /* 0x00fa001102007388 */ /* 0x0045e20000000400 */
[----:B------:R4:W-:Y:S04]  /*44d20*/  STS.U16 [R2+0xfb00], R25 ;  /* 0x00fb001902007388 */ /* 0x0009e80000000400 */
[----:B------:R3:W-:Y:S02]  /*44d30*/  STS.U16 [R2+0x10a00], R23 ;  /* 0x010a001702007388 */ /* 0x0007e40000000400 */
[----:B---3--:R4:W-:Y:S02]  /*44d40*/  STS.U16 [R2+0x10b00], R12 ;  /* 0x010b000c02007388 */ /* 0x0089e40000000400 */
[----:B0-----:R-:W3:Y:S01]  /*44d50*/  LDL.LU R21, [R1+0x4c] ;  /* 0x00004c0001157983 */ /* 0x001ee20000300800 */
[----:B-1----:R-:W3:Y:S02]  /*44d60*/  LDL.LU R19, [R1+0x14] ;  /* 0x0000140001137983 */ /* 0x002ee40000300800 */
[----:B--2---:R-:W2:Y:S02]  /*44d70*/  LDL.LU R17, [R1+0x10] ;  /* 0x0000100001117983 */ /* 0x004ea40000300800 */
[----:B----4-:R-:W4:Y:S01]  /*44d80*/  LDL.LU R25, [R1+0x4374] ;  /* 0x0043740001197983 */ /* 0x010f220000300800 */
        /* <DEDUP_REMOVED lines=22> */
[----:B------:R-:W-:Y:S03]  /*44ef0*/  STS.U16 [R2+0x19b00], R13 ;  /* 0x019b000d02007388 */ /* 0x000fe60000000400 */
[----:B--2---:R0:W-:Y:S04]  /*44f00*/  STL [R1+0x435c], R11 ;  /* 0x00435c0b01007387 */ /* 0x0041e80000100800 */
[----:B0-----:R-:W2:Y:S04]  /*44f10*/  LDL.LU R11, [R1+0x878] ;  /* 0x00087800010b7983 */ /* 0x001ea80000300800 */
[----:B------:R-:W0:Y:S01]  /*44f20*/  S2R R13, SR_TID.X ;  /* 0x00000000000d7919 */ /* 0x000e220000002100 */
[----:B------:R-:W-:Y:S02]  /*44f30*/  STS.U16 [R2+0x1aa00], R29 ;  /* 0x01aa001d02007388 */ /* 0x000fe40000000400 */
[----:B------:R-:W-:Y:S02]  /*44f40*/  STS.U16 [R2+0x1ab00], R14 ;  /* 0x01ab000e02007388 */ /* 0x000fe40000000400 */
[----:B------:R-:W-:Y:S01]  /*44f50*/  STS.U16 [R2+0x1ba00], R15 ;  /* 0x01ba000f02007388 */ /* 0x000fe20000000400 */
[----:B------:R-:W-:Y:S01]  /*44f60*/  STS.U16 [R2+0x1bb00], R27 ;  /* 0x01bb001b02007388 */ /* 0x000fe20000000400 */
[----:B---3--:R-:W-:Y:S02]  /*44f70*/  STS.U16 [R2+0x1ca00], R21 ;  /* 0x01ca001502007388 */ /* 0x008fe40000000400 */
[----:B------:R1:W-:Y:S02]  /*44f80*/  STS.U16 [R2+0x1cb00], R0 ;  /* 0x01cb000002007388 */ /* 0x0003e40000000400 */
[----:B------:R-:W-:Y:S01]  /*44f90*/  STS.U16 [R2+0x1da00], R19 ;  /* 0x01da001302007388 */ /* 0x000fe20000000400 */
[----:B------:R3:W-:Y:S01]  /*44fa0*/  STS.U16 [R2+0x1db00], R17 ;  /* 0x01db001102007388 */ /* 0x0007e20000000400 */
[----:B0-----:R-:W-:-:S05]  /*44fb0*/  LOP3.LUT R13, R13, 0x7f, RZ, 0xc0, !PT ;  /* 0x0000007f0d0d7812 */ /* 0x001fca00078ec0ff */
[C---:B-1----:R-:W-:Y:S02]  /*44fc0*/  IMAD.SHL.U32 R0, R13.reuse, 0x2, RZ ;  /* 0x000000020d007824 */ /* 0x042fe400078e00ff */
[----:B------:R-:W-:-:S03]  /*44fd0*/  IMAD.SHL.U32 R13, R13, 0x2, RZ ;  /* 0x000000020d0d7824 */ /* 0x000fc600078e00ff */
[----:B------:R-:W-:Y:S01]  /*44fe0*/  LOP3.LUT R6, R0, 0x60, RZ, 0x3c, !PT ;  /* 0x0000006000067812 */ /* 0x000fe200078e3cff */
[----:B--2---:R0:W-:Y:S01]  /*44ff0*/  STL [R1+0x4360], R11 ;  /* 0x0043600b01007387 */ /* 0x0041e20000100800 */
[----:B------:R-:W2:Y:S02]  /*45000*/  LDL.LU R10, [R1+0x7e0] ;  /* 0x0007e000010a7983 */ /* 0x000ea40000300800 */
[----:B------:R-:W2:Y:S02]  /*45010*/  LDL.LU R8, [R1+0x7ac] ;  /* 0x0007ac0001087983 */ /* 0x000ea40000300800 */
[----:B------:R-:W2:Y:S01]  /*45020*/  LDL.LU R16, [R1+0x7a8] ;  /* 0x0007a80001107983 */ /* 0x000ea20000300800 */
[----:B---3--:R-:W3:Y:S01]  /*45030*/  LDL.LU R2, [R1+0x774] ;  /* 0x0007740001027983 */ /* 0x008ee20000300800 */
        /* <DEDUP_REMOVED lines=19> */
[----:B------:R0:W-:Y:S01]  /*45170*/  STS.U16 [R11+0x1ea00], R9 ;  /* 0x01ea00090b007388 */ /* 0x0001e20000000400 */
[----:B------:R-:W-:Y:S02]  /*45180*/  STS.U16 [R11+0x1eb00], R12 ;  /* 0x01eb000c0b007388 */ /* 0x000fe40000000400 */
[----:B------:R-:W-:Y:S02]  /*45190*/  STS.U16 [R11+0x1fa00], R23 ;  /* 0x01fa00170b007388 */ /* 0x000fe40000000400 */
[----:B----4-:R-:W-:Y:S01]  /*451a0*/  STS.U16 [R11+0x1fb00], R25 ;  /* 0x01fb00190b007388 */ /* 0x010fe20000000400 */
[----:B0-----:R-:W4:Y:S01]  /*451b0*/  LDL.LU R9, [R1+0x814] ;  /* 0x0008140001097983 */ /* 0x001f220000300800 */
[----:B------:R0:W-:Y:S03]  /*451c0*/  STL [R1+0x4350], R0 ;  /* 0x0043500001007387 */ /* 0x0001e60000100800 */
[----:B0-----:R-:W2:Y:S01]  /*451d0*/  LDL.LU R0, [R1+0x818] ;  /* 0x0008180001007983 */ /* 0x001ea20000300800 */
[----:B------:R-:W2:Y:S02]  /*451e0*/  LDL.LU R12, [R1+0x844] ;  /* 0x00084400010c7983 */ /* 0x000ea40000300800 */
[----:B------:R-:W2:Y:S02]  /*451f0*/  LDL.LU R23, [R1+0x848] ;  /* 0x0008480001177983 */ /* 0x000ea40000300800 */
[----:B------:R-:W2:Y:S01]  /*45200*/  LDL.LU R11, [R1+0x4360] ;  /* 0x00436000010b7983 */ /* 0x000ea20000300800 */
[----:B------:R-:W3:Y:S04]  /*45210*/  LDL.LU R25, [R1+0x874] ;  /* 0x0008740001197983 */ /* 0x000ee80000300800 */
[----:B--2---:R0:W-:Y:S04]  /*45220*/  STS.U16 [R6+0xc00], R11 ;  /* 0x000c000b06007388 */ /* 0x0041e80000000400 */
[----:B0-----:R-:W2:Y:S01]  /*45230*/  LDL.LU R11, [R1+0x435c] ;  /* 0x00435c00010b7983 */ /* 0x001ea20000300800 */
[----:B---3--:R-:W-:Y:S02]  /*45240*/  STS.U16 [R6+0xd00], R25 ;  /* 0x000d001906007388 */ /* 0x008fe40000000400 */
[----:B------:R-:W-:Y:S02]  /*45250*/  STS.U16 [R6+0x1c00], R23 ;  /* 0x001c001706007388 */ /* 0x000fe40000000400 */
[----:B------:R-:W-:Y:S01]  /*45260*/  STS.U16 [R6+0x1d00], R12 ;  /* 0x001d000c06007388 */ /* 0x000fe20000000400 */
[----:B------:R-:W-:Y:S01]  /*45270*/  STS.U16 [R6+0x2c00], R0 ;  /* 0x002c000006007388 */ /* 0x000fe20000000400 */
[----:B----4-:R-:W-:Y:S03]  /*45280*/  STS.U16 [R6+0x2d00], R9 ;  /* 0x002d000906007388 */ /* 0x010fe60000000400 */
        /* <DEDUP_REMOVED lines=17> */
[----:B------:R0:W-:Y:S03]  /*453a0*/  STS.U16 [R6+0xbd00], R15 ;  /* 0x00bd000f06007388 */ /* 0x0001e60000000400 */
[----:B0-----:R-:W2:Y:S01]  /*453b0*/  LDL.LU R15, [R1+0x578] ;  /* 0x00057800010f7983 */ /* 0x001ea20000300800 */
[----:B------:R-:W3:Y:S03]  /*453c0*/  LDL.LU R0, [R1+0x2f4] ;  /* 0x0002f40001007983 */ /* 0x000ee60000300800 */
[----:B---3--:R0:W-:Y:S04]  /*453d0*/  STL [R1+0x4354], R0 ;  /* 0x0043540001007387 */ /* 0x0081e80000100800 */
[----:B0-----:R-:W3:Y:S01]  /*453e0*/  LDL.LU R0, [R1+0x328] ;  /* 0x0003280001007983 */ /* 0x001ee20000300800 */
[----:B------:R-:W-:Y:S02]  /*453f0*/  STS.U16 [R6+0xcc00], R27 ;  /* 0x00cc001b06007388 */ /* 0x000fe40000000400 */
[----:B------:R-:W-:Y:S02]  /*45400*/  STS.U16 [R6+0xcd00], R21 ;  /* 0x00cd001506007388 */ /* 0x000fe40000000400 */
[----:B------:R-:W-:Y:S01]  /*45410*/  STS.U16 [R6+0xdc00], R19 ;  /* 0x00dc001306007388 */ /* 0x000fe20000000400 */
[----:B------:R-:W-:Y:S01]  /*45420*/  STS.U16 [R6+0xdd00], R17 ;  /* 0x00dd001106007388 */ /* 0x000fe20000000400 */
[----:B------:R-:W-:Y:S03]  /*45430*/  STS.U16 [R6+0xec00], R13 ;  /* 0x00ec000d06007388 */ /* 0x000fe60000000400 */
[----:B---3--:R0:W-:Y:S04]  /*45440*/  STL [R1+0x4358], R0 ;  /* 0x0043580001007387 */ /* 0x0081e80000100800 */
[----:B0-----:R-:W3:Y:S01]  /*45450*/  LDL.LU R0, [R1+0x32c] ;  /* 0x00032c0001007983 */ /* 0x001ee20000300800 */
        /* <DEDUP_REMOVED lines=25> */
[----:B--2---:R0:W-:Y:S01]  /*455f0*/  STS.U16 [R6+0xed00], R15 ;  /* 0x00ed000f06007388 */ /* 0x0041e20000000400 */
[----:B------:R-:W4:Y:S03]  /*45600*/  LDL.LU R14, [R1+0xc] ;  /* 0x00000c00010e7983 */ /* 0x000f260000300800 */
[----:B0-----:R-:W4:Y:S04]  /*45610*/  LDL.LU R15, [R1+0x8] ;  /* 0x00000800010f7983 */ /* 0x001f280000300800 */
[----:B---3--:R0:W-:Y:S04]  /*45620*/  STS.U16 [R6+0xfc00], R0 ;  /* 0x00fc000006007388 */ /* 0x0081e80000000400 */
[----:B0-----:R-:W3:Y:S04]  /*45630*/  LDL.LU R0, [R1+0x4358] ;  /* 0x0043580001007983 */ /* 0x001ee80000300800 */
[----:B---3--:R0:W-:Y:S04]  /*45640*/  STS.U16 [R6+0xfd00], R0 ;  /* 0x00fd000006007388 */ /* 0x0081e80000000400 */
[----:B0-----:R-:W3:Y:S04]  /*45650*/  LDL.LU R0, [R1+0x4354] ;  /* 0x0043540001007983 */ /* 0x001ee80000300800 */
[----:B---3--:R0:W-:Y:S01]  /*45660*/  STS.U16 [R6+0x10c00], R0 ;  /* 0x010c000006007388 */ /* 0x0081e20000000400 */
[----:B----4-:R1:W-:Y:S02]  /*45670*/  STS.U16 [R6+0x10d00], R29 ;  /* 0x010d001d06007388 */ /* 0x0103e40000000400 */
[----:B------:R3:W-:Y:S02]  /*45680*/  STS.U16 [R6+0x11c00], R27 ;  /* 0x011c001b06007388 */ /* 0x0007e40000000400 */
[----:B------:R4:W-:Y:S01]  /*45690*/  STS.U16 [R6+0x11d00], R21 ;  /* 0x011d001506007388 */ /* 0x0009e20000000400 */
[----:B------:R4:W-:Y:S01]  /*456a0*/  STS.U16 [R6+0x12c00], R17 ;  /* 0x012c001106007388 */ /* 0x0009e20000000400 */
[----:B------:R4:W-:Y:S03]  /*456b0*/  STS.U16 [R6+0x12d00], R13 ;  /* 0x012d000d06007388 */ /* 0x0009e60000000400 */
[----:B0-----:R-:W2:Y:S01]  /*456c0*/  LDL.LU R0, [R1+0x4350] ;  /* 0x0043500001007983 */ /* 0x001ea20000300800 */
[----:B-1----:R-:W2:Y:S02]  /*456d0*/  LDL.LU R29, [R1+0x434c] ;  /* 0x00434c00011d7983 */ /* 0x002ea40000300800 */
[----:B---3--:R-:W3:Y:S02]  /*456e0*/  LDL.LU R27, [R1+0x4348] ;  /* 0x00434800011b7983 */ /* 0x008ee40000300800 */
[----:B----4-:R-:W4:Y:S01]  /*456f0*/  LDL.LU R21, [R1+0x4344] ;  /* 0x0043440001157983 */ /* 0x010f220000300800 */
[----:B------:R-:W3:Y:S01]  /*45700*/  LDL.LU R17, [R1+0x4340] ;  /* 0x0043400001117983 */ /* 0x000ee20000300800 */
[----:B------:R-:W3:Y:S03]  /*45710*/  LDL.LU R13, [R1+0x433c] ;  /* 0x00433c00010d7983 */ /* 0x000ee60000300800 */
        /* <DEDUP_REMOVED lines=21> */
[----:B------:R-:W-:Y:S03]  /*45870*/  STS.U16 [R6+0x1dd00], R15 ;  /* 0x01dd000f06007388 */ /* 0x000fe60000000400 */
[----:B0-----:R-:W4:Y:S01]  /*45880*/  LDL.LU R19, [R1+0x870] ;  /* 0x0008700001137983 */ /* 0x001f220000300800 */
[----:B--2---:R-:W-:-:S03]  /*45890*/  LOP3.LUT R3, R0, 0x70, RZ, 0x3c, !PT ;  /* 0x0000007000037812 */ /* 0x004fc600078e3cff */
[----:B------:R-:W2:Y:S04]  /*458a0*/  LDL.LU R0, [R1+0x840] ;  /* 0x0008400001007983 */ /* 0x000ea80000300800 */
[----:B---3--:R0:W-:Y:S04]  /*458b0*/  STS.U16 [R6+0x1ec00], R13 ;  /* 0x01ec000d06007388 */ /* 0x0081e80000000400 */
[----:B0-----:R-:W3:Y:S01]  /*458c0*/  LDL.LU R13, [R1+0x80c] ;  /* 0x00080c00010d7983 */ /* 0x001ee20000300800 */
        /* <DEDUP_REMOVED lines=15> */
[----:B------:R0:W-:Y:S01]  /*459c0*/  STS.U16 [R6+0x1ed00], R17 ;  /* 0x01ed001106007388 */ /* 0x0001e20000000400 */
[----:B------:R1:W-:Y:S02]  /*459d0*/  STS.U16 [R6+0x1fc00], R27 ;  /* 0x01fc001b06007388 */ /* 0x0003e40000000400 */
[----:B------:R4:W-:Y:S01]  /*459e0*/  STS.U16 [R6+0x1fd00], R29 ;  /* 0x01fd001d06007388 */ /* 0x0009e20000000400 */
[----:B0-----:R-:W2:Y:S01]  /*459f0*/  LDL.LU R17, [R1+0x810] ;  /* 0x0008100001117983 */ /* 0x001ea20000300800 */
[----:B-1----:R-:W2:Y:S02]  /*45a00*/  LDL.LU R27, [R1+0x83c] ;  /* 0x00083c00011b7983 */ /* 0x002ea40000300800 */
[----:B----4-:R-:W4:Y:S02]  /*45a10*/  LDL.LU R29, [R1+0x86c] ;  /* 0x00086c00011d7983 */ /* 0x010f240000300800 */
[----:B------:R-:W2:Y:S01]  /*45a20*/  LDL.LU R14, [R1+0x650] ;  /* 0x00065000010e7983 */ /* 0x000ea20000300800 */
[----:B------:R-:W3:Y:S01]  /*45a30*/  LDL.LU R22, [R1+0x61c] ;  /* 0x00061c0001167983 */ /* 0x000ee20000300800 */
[----:B------:R-:W3:Y:S02]  /*45a40*/  LDL.LU R24, [R1+0x618] ;  /* 0x0006180001187983 */ /* 0x000ee40000300800 */
[----:B------:R-:W3:Y:S02]  /*45a50*/  LDL.LU R6, [R1+0x5e4] ;  /* 0x0005e40001067983 */ /* 0x000ee40000300800 */
[----:B------:R-:W3:Y:S01]  /*45a60*/  LDL.LU R7, [R1+0x5e0] ;  /* 0x0005e00001077983 */ /* 0x000ee20000300800 */
[----:B------:R0:W-:Y:S04]  /*45a70*/  STS.U16 [R3+0xe00], R19 ;  /* 0x000e001303007388 */ /* 0x0001e80000000400 */
[----:B------:R-:W3:Y:S04]  /*45a80*/  LDL.LU R15, [R1+0x5ac] ;  /* 0x0005ac00010f7983 */ /* 0x000ee80000300800 */
[----:B0-----:R-:W3:Y:S04]  /*45a90*/  LDL.LU R19, [R1+0x5a8] ;  /* 0x0005a80001137983 */ /* 0x001ee80000300800 */
[----:B----4-:R-:W-:Y:S01]  /*45aa0*/  STS.U16 [R3+0xf00], R29 ;  /* 0x000f001d03007388 */ /* 0x010fe20000000400 */
[----:B--2---:R0:W-:Y:S03]  /*45ab0*/  STS.U16 [R3+0x1e00], R0 ;  /* 0x001e000003007388 */ /* 0x0041e60000000400 */
[----:B0-----:R-:W2:Y:S01]  /*45ac0*/  LDL.LU R0, [R1+0x574] ;  /* 0x0005740001007983 */ /* 0x001ea20000300800 */
[----:B------:R-:W-:Y:S02]  /*45ad0*/  STS.U16 [R3+0x1f00], R27 ;  /* 0x001f001b03007388 */ /* 0x000fe40000000400 */
[----:B------:R-:W-:Y:S02]  /*45ae0*/  STS.U16 [R3+0x2e00], R17 ;  /* 0x002e001103007388 */ /* 0x000fe40000000400 */
[----:B---3--:R-:W-:Y:S01]  /*45af0*/  STS.U16 [R3+0x2f00], R13 ;  /* 0x002f000d03007388 */ /* 0x008fe20000000400 */
        /* <DEDUP_REMOVED lines=17> */
[----:B------:R-:W-:Y:S02]  /*45c10*/  STS.U16 [R3+0xbf00], R24 ;  /* 0x00bf001803007388 */ /* 0x000fe40000000400 */
[----:B------:R-:W-:Y:S02]  /*45c20*/  STS.U16 [R3+0xce00], R6 ;  /* 0x00ce000603007388 */ /* 0x000fe40000000400 */
[----:B------:R-:W-:Y:S01]  /*45c30*/  STS.U16 [R3+0xcf00], R7 ;  /* 0x00cf000703007388 */ /* 0x000fe20000000400 */
[----:B------:R-:W-:Y:S04]  /*45c40*/  STS.U16 [R3+0xde00], R15 ;  /* 0x00de000f03007388 */ /* 0x000fe80000000400 */
[----:B0-----:R-:W4:Y:S01]  /*45c50*/  LDL.LU R26, [R1+0x570] ;  /* 0x00057000011a7983 */ /* 0x001f220000300800 */
[----:B-1----:R-:W4:Y:S02]  /*45c60*/  LDL.LU R28, [R1+0x324] ;  /* 0x00032400011c7983 */ /* 0x002f240000300800 */
[----:B------:R0:W-:Y:S01]  /*45c70*/  STS.U16 [R3+0xdf00], R19 ;  /* 0x00df001303007388 */ /* 0x0001e20000000400 */
[----:B---3--:R-:W3:Y:S04]  /*45c80*/  LDL.LU R14, [R1+0x320] ;  /* 0x00032000010e7983 */ /* 0x008ee80000300800 */
[----:B0-----:R-:W3:Y:S01]  /*45c90*/  LDL.LU R19, [R1+0x2ec] ;  /* 0x0002ec0001137983 */ /* 0x001ee20000300800 */
[----:B------:R-:W3:Y:S03]  /*45ca0*/  LDL.LU R15, [R1+0x2e8] ;  /* 0x0002e800010f7983 */ /* 0x000ee60000300800 */
        /* <DEDUP_REMOVED lines=22> */
[----:B----4-:R0:W-:Y:S01]  /*45e10*/  STS.U16 [R3+0xef00], R26 ;  /* 0x00ef001a03007388 */ /* 0x0101e20000000400 */
[----:B------:R-:W4:Y:S02]  /*45e20*/  LDL.LU R7, [R1+0x3c] ;  /* 0x00003c0001077983 */ /* 0x000f240000300800 */
[----:B------:R1:W-:Y:S02]  /*45e30*/  STS.U16 [R3+0xfe00], R28 ;  /* 0x00fe001c03007388 */ /* 0x0003e40000000400 */
[----:B---3--:R3:W-:Y:S01]  /*45e40*/  STS.U16 [R3+0xff00], R14 ;  /* 0x00ff000e03007388 */ /* 0x0087e20000000400 */
[----:B------:R3:W-:Y:S01]  /*45e50*/  STS.U16 [R3+0x10e00], R19 ;  /* 0x010e001303007388 */ /* 0x0007e20000000400 */
[----:B------:R3:W-:Y:S03]  /*45e60*/  STS.U16 [R3+0x10f00], R15 ;  /* 0x010f000f03007388 */ /* 0x0007e60000000400 */
[----:B0-----:R-:W4:Y:S01]  /*45e70*/  LDL.LU R26, [R1+0x38] ;  /* 0x00003800011a7983 */ /* 0x001f220000300800 */
[----:B-1----:R-:W4:Y:S03]  /*45e80*/  LDL.LU R28, [R1+0x4] ;  /* 0x00000400011c7983 */ /* 0x002f260000300800 */
[----:B---3--:R-:W3:Y:S04]  /*45e90*/  LDL.LU R14, [R1] ;  /* 0x00000000010e7983 */ /* 0x008ee80000300800 */
[----:B------:R-:W3:Y:S01]  /*45ea0*/  LDL.LU R19, [R1+0x4338] ;  /* 0x0043380001137983 */ /* 0x000ee20000300800 */
[----:B------:R-:W3:Y:S03]  /*45eb0*/  LDL.LU R15, [R1+0x8a0] ;  /* 0x0008a000010f7983 */ /* 0x000ee60000300800 */
[----:B--2---:R0:W-:Y:S04]  /*45ec0*/  STS.U16 [R3+0x11e00], R0 ;  /* 0x011e000003007388 */ /* 0x0041e80000000400 */
[----:B0-----:R-:W2:Y:S01]  /*45ed0*/  LDL.LU R0, [R1+0x4334] ;  /* 0x0043340001007983 */ /* 0x001ea20000300800 */
        /* <DEDUP_REMOVED lines=16> */
[----:B------:R1:W-:Y:S02]  /*45fe0*/  STS.U16 [R3+0x19f00], R24 ;  /* 0x019f001803007388 */ /* 0x0003e40000000400 */
[----:B------:R-:W-:Y:S01]  /*45ff0*/  STS.U16 [R3+0x1ae00], R5 ;  /* 0x01ae000503007388 */ /* 0x000fe20000000400 */
[----:B0-----:R-:W3:Y:S04]  /*46000*/  LDL R2, [R1+0x398] ;  /* 0x0003980001027983 */ /* 0x001ee80000100800 */
[----:B-1----:R-:W3:Y:S04]  /*46010*/  LDL R24, [R1+0x38c] ;  /* 0x00038c0001187983 */ /* 0x002ee80000100800 */
[----:B--2---:R0:W-:Y:S04]  /*46020*/  STS.U16 [R3+0x1af00], R0 ;  /* 0x01af000003007388 */ /* 0x0041e80000000400 */
[----:B0-----:R-:W2:Y:S01]  /*46030*/  LDL.LU R0, [R1+0x4330] ;  /* 0x0043300001007983 */ /* 0x001ea20000300800 */
[----:B------:R-:W-:Y:S02]  /*46040*/  STS.U16 [R3+0x1be00], R22 ;  /* 0x01be001603007388 */ /* 0x000fe40000000400 */
[----:B------:R-:W-:Y:S02]  /*46050*/  STS.U16 [R3+0x1bf00], R6 ;  /* 0x01bf000603007388 */ /* 0x000fe40000000400 */
[----:B----4-:R-:W-:Y:S01]  /*46060*/  STS.U16 [R3+0x1ce00], R7 ;  /* 0x01ce000703007388 */ /* 0x010fe20000000400 */
[----:B------:R-:W-:Y:S01]  /*46070*/  STS.U16 [R3+0x1cf00], R26 ;  /* 0x01cf001a03007388 */ /* 0x000fe20000000400 */
[----:B------:R0:W-:Y:S02]  /*46080*/  STS.U16 [R3+0x1de00], R28 ;  /* 0x01de001c03007388 */ /* 0x0001e40000000400 */
[----:B---3--:R-:W-:Y:S01]  /*46090*/  STS.U16 [R3+0x1df00], R14 ;  /* 0x01df000e03007388 */ /* 0x008fe20000000400 */
[----:B------:R-:W-:Y:S04]  /*460a0*/  STS.U16 [R3+0x1ee00], R19 ;  /* 0x01ee001303007388 */ /* 0x000fe80000000400 */
[----:B------:R-:W-:Y:S01]  /*460b0*/  STS.U16 [R3+0x1ef00], R21 ;  /* 0x01ef001503007388 */ /* 0x000fe20000000400 */
[----:B------:R-:W-:Y:S03]  /*460c0*/  STS.U16 [R3+0x1fe00], R15 ;  /* 0x01fe000f03007388 */ /* 0x000fe60000000400 */
[----:B0-----:R-:W3:Y:S04]  /*460d0*/  LDL R28, [R1+0x3a4] ;  /* 0x0003a400011c7983 */ /* 0x001ee80000100800 */
[----:B--2---:R-:W-:Y:S01]  /*460e0*/  STS.U16 [R3+0x1ff00], R0 ;  /* 0x01ff000003007388 */ /* 0x004fe20000000400 */
[----:B------:R-:W-:Y:S06]  /*460f0*/  BAR.SYNC.DEFER_BLOCKING 0x0 ;  /* 0x0000000000007b1d */ /* 0x000fec0000010000 */
[----:B------:R-:W0:Y:S04]  /*46100*/  LDSM.16.MT88.4 R8, [R2+0x20000] ;  /* 0x020000000208783b */ /* 0x000e280000004200 */
[----:B------:R-:W1:Y:S04]  /*46110*/  LDSM.16.M88.4 R4, [R24+0x4000] ;  /* 0x004000001804783b */ /* 0x000e680000000200 */
[----:B------:R-:W-:Y:S04]  /*46120*/  LDSM.16.M88.4 R16, [R24+0x8000] ;  /* 0x008000001810783b */ /* 0x000fe80000000200 */
[----:B------:R-:W-:Y:S04]  /*46130*/  LDSM.16.M88.4 R12, [R24+0x10000] ;  /* 0x01000000180c783b */ /* 0x000fe80000000200 */
[----:B0-----:R-:W-:Y:S01]  /*46140*/  STL.64 [R1+0x4328], R10 ;  /* 0x0043280a01007387 */ /* 0x001fe20000100a00 */
[----:B------:R-:W-:Y:S02]  /*46150*/  STL.64 [R1+0x4320], R8 ;  /* 0x0043200801007387 */ /* 0x000fe40000100a00 */
[----:B------:R-:W0:Y:S04]  /*46160*/  LDSM.16.M88.4 R8, [R24] ;  /* 0x000000001808783b */ /* 0x000e280000000200 */
[----:B-1----:R-:W-:-:S02]  /*46170*/  IMAD.MOV.U32 R23, RZ, RZ, R4 ;  /* 0x000000ffff177224 */ /* 0x002fc400078e0004 */
[----:B------:R-:W-:Y:S01]  /*46180*/  IMAD.MOV.U32 R22, RZ, RZ, R5 ;  /* 0x000000ffff167224 */ /* 0x000fe200078e0005 */
[----:B0-----:R-:W-:Y:S01]  /*46190*/  STL.64 [R1+0xa0], R8 ;  /* 0x0000a00801007387 */ /* 0x001fe20000100a00 */
[----:B------:R-:W-:Y:S02]  /*461a0*/  STL.64 [R1+0xa8], R10 ;  /* 0x0000a80a01007387 */ /* 0x000fe40000100a00 */
[----:B------:R-:W-:Y:S02]  /*461b0*/  STL.64 [R1+0x90], R4 ;  /* 0x0000900401007387 */ /* 0x000fe40000100a00 */
[----:B------:R-:W-:Y:S02]  /*461c0*/  STL.64 [R1+0x98], R6 ;  /* 0x0000980601007387 */ /* 0x000fe40000100a00 */
[----:B------:R-:W0:Y:S04]  /*461d0*/  LDSM.16.M88.4 R4, [R24+0xc000] ;  /* 0x00c000001804783b */ /* 0x000e280000000200 */
[----:B------:R-:W1:Y:S04]  /*461e0*/  LDSM.16.M88.4 R8, [R24+0x14000] ;  /* 0x014000001808783b */ /* 0x000e680000000200 */
[----:B------:R-:W-:Y:S01]  /*461f0*/  STL.64 [R1+0x80], R16 ;  /* 0x0000801001007387 */ /* 0x000fe20000100a00 */
[----:B------:R-:W-:Y:S02]  /*46200*/  STL.64 [R1+0x88], R18 ;  /* 0x0000881201007387 */ /* 0x000fe40000100a00 */
[----:B------:R2:W-:Y:S02]  /*46210*/  STL.64 [R1+0x4308], R16 ;  /* 0x0043081001007387 */ /* 0x0005e40000100a00 */
[----:B--2---:R-:W2:Y:S01]  /*46220*/  LDL.64 R16, [R1+0xa0] ;  /* 0x0000a00001107983 */ /* 0x004ea20000100a00 */
[----:B0-----:R-:W-:-:S03]  /*46230*/  IMAD.MOV.U32 R0, RZ, RZ, R7 ;  /* 0x000000ffff007224 */ /* 0x001fc600078e0007 */
[----:B------:R-:W-:Y:S01]  /*46240*/  STL.64 [R1+0x70], R4 ;  /* 0x0000700401007387 */ /* 0x000fe20000100a00 */
[----:B------:R-:W-:Y:S02]  /*46250*/  IMAD.MOV.U32 R3, RZ, RZ, R6 ;  /* 0x000000ffff037224 */ /* 0x000fe400078e0006 */
[----:B------:R-:W-:Y:S02]  /*46260*/  STL.64 [R1+0x78], R6 ;  /* 0x0000780601007387 */ /* 0x000fe40000100a00 */
[----:B------:R0:W-:Y:S02]  /*46270*/  STL.64 [R1+0x4300], R4 ;  /* 0x0043000401007387 */ /* 0x0001e40000100a00 */
[----:B0-----:R-:W4:Y:S01]  /*46280*/  LDL.LU.64 R4, [R1+0x470] ;  /* 0x0004700001047983 */ /* 0x001f220000300a00 */
[----:B------:R-:W4:Y:S02]  /*46290*/  LDL.LU.64 R6, [R1+0x478] ;  /* 0x0004780001067983 */ /* 0x000f240000300a00 */
[----:B------:R-:W-:Y:S02]  /*462a0*/  STL [R1+0x4294], R0 ;  /* 0x0042940001007387 */ /* 0x000fe40000100800 */
[----:B------:R-:W-:Y:S01]  /*462b0*/  STL [R1+0x4290], R3 ;  /* 0x0042900301007387 */ /* 0x000fe20000100800 */
[----:B-1----:R-:W-:Y:S01]  /*462c0*/  STL.64 [R1+0x50], R8 ;  /* 0x0000500801007387 */ /* 0x002fe20000100a00 */
[----:B------:R0:W-:Y:S03]  /*462d0*/  STL.64 [R1+0x58], R10 ;  /* 0x0000580a01007387 */ /* 0x0001e60000100a00 */
[----:B0-----:R-:W4:Y:S01]  /*462e0*/  LDL.LU.64 R10, [R1+0x4328] ;  /* 0x00432800010a7983 */ /* 0x001f220000300a00 */
[----:B------:R-:W4:Y:S02]  /*462f0*/  LDL.LU.64 R8, [R1+0x4320] ;  /* 0x0043200001087983 */ /* 0x000f240000300a00 */
[----:B--2---:R-:W-:-:S02]  /*46300*/  IMAD.MOV.U32 R21, RZ, RZ, R16 ;  /* 0x000000ffff157224 */ /* 0x004fc400078e0010 */
[----:B------:R-:W-:Y:S01]  /*46310*/  IMAD.MOV.U32 R20, RZ, RZ, R17 ;  /* 0x000000ffff147224 */ /* 0x000fe200078e0011 */
[----:B----4-:R-:W-:Y:S11]  /*46320*/  HMMA.16816.F32 R4, R8, R16, R4 ;  /* 0x000000100804723c */ /* 0x010ff60000001804 */
[----:B------:R-:W-:Y:S11]  /*46330*/  @!UPT UIADD3 URZ, URZ, URZ, URZ ;  /* 0x0000003f3f3ff290 */ /* 0x000ff6000fffe03f */
[----:B------:R-:W-:Y:S01]  /*46340*/  @!UPT UIADD3 URZ, URZ, URZ, URZ ;  /* 0x0000003f3f3ff290 */ /* 0x000fe2000fffe03f */
[----:B------:R0:W-:Y:S01]  /*46350*/  STL.64 [R1+0x130], R4 ;  /* 0x0001300401007387 */ /* 0x0001e20000100a00 */
[----:B------:R1:W-:Y:S02]  /*46360*/  STL.64 [R1+0x138], R6 ;  /* 0x0001380601007387 */ /* 0x0003e40000100a00 */
[----:B------:R-:W-:Y:S02]  /*46370*/  STL.64 [R1+0x4318], R10 ;  /* 0x0043180a01007387 */ /* 0x000fe40000100a00 */
[----:B------:R-:W-:Y:S01]  /*46380*/  STL.64 [R1+0x4310], R8 ;  /* 0x0043100801007387 */ /* 0x000fe20000100a00 */
[----:B------:R-:W2:Y:S01]  /*46390*/  LDL.LU.64 R16, [R1+0x490] ;  /* 0x0004900001107983 */ /* 0x000ea20000300a00 */
[----:B------:R-:W2:Y:S03]  /*463a0*/  LDL.LU.64 R18, [R1+0x498] ;  /* 0x0004980001127983 */ /* 0x000ea60000300a00 */
[----:B------:R-:W4:Y:S02]  /*463b0*/  LDSM.16.M88.4 R8, [R24+0x18000] ;  /* 0x018000001808783b */ /* 0x000f240000000200 */
[----:B------:R-:W2:Y:S02]  /*463c0*/  LDSM.16.M88.4 R24, [R24+0x1c000] ;  /* 0x01c000001818783b */ /* 0x000ea40000000200 */
[----:B0-----:R-:W2:Y:S02]  /*463d0*/  LDL.LU.64 R4, [R1+0x520] ;  /* 0x0005200001047983 */ /* 0x001ea40000300a00 */
[----:B-1----:R-:W2:Y:S02]  /*463e0*/  LDL.LU.64 R6, [R1+0x528] ;  /* 0x0005280001067983 */ /* 0x002ea40000300a00 */
[----:B------:R-:W-:Y:S02]  /*463f0*/  STL.64 [R1+0x60], R12 ;  /* 0x0000600c01007387 */ /* 0x000fe40000100a00 */
[----:B------:R-:W-:Y:S01]  /*46400*/  STL.64 [R1+0x68], R14 ;  /* 0x0000680e01007387 */ /* 0x000fe20000100a00 */
[----:B------:R0:W-:Y:S04]  /*46410*/  STL.64 [R1+0x42d8], R20 ;  /* 0x0042d81401007387 */ /* 0x0001e80000100a00 */
[----:B0-----:R-:W2:Y:S01]  /*46420*/  LDL.64 R20, [R1+0x50] ;  /* 0x0000500001147983 */ /* 0x001ea20000100a00 */
[----:B----4-:R-:W-:-:S02]  /*46430*/  IMAD.MOV.U32 R14, RZ, RZ, R8 ;  /* 0x000000ffff0e7224 */ /* 0x010fc400078e0008 */
[----:B------:R-:W-:Y:S01]  /*46440*/  IMAD.MOV.U32 R3, RZ, RZ, R9 ;  /* 0x000000ffff037224 */ /* 0x000fe200078e0009 */
[----:B--2---:R-:W-:Y:S01]  /*46450*/  STL.64 [R1+0x42e8], R20 ;  /* 0x0042e81401007387 */ /* 0x004fe20000100a00 */
[----:B------:R-:W-:Y:S02]  /*46460*/  STL.64 [R1+0x40], R8 ;  /* 0x0000400801007387 */ /* 0x000fe40000100a00 */
[----:B------:R0:W-:Y:S02]  /*46470*/  STL.64 [R1+0x48], R10 ;  /* 0x0000480a01007387 */ /* 0x0001e40000100a00 */
[----:B0-----:R-:W2:Y:S01]  /*46480*/  LDL.LU.64 R10, [R1+0x4318] ;  /* 0x00431800010a7983 */ /* 0x001ea20000300a00 */
[----:B------:R-:W2:Y:S02]  /*46490*/  LDL.LU.64 R8, [R1+0x4310] ;  /* 0x0043100001087983 */ /* 0x000ea40000300a00 */
[----:B------:R-:W-:Y:S02]  /*464a0*/  IMAD.MOV.U32 R20, RZ, RZ, R23 ;  /* 0x000000ffff147224 */ /* 0x000fe400078e0017 */
[----:B------:R-:W-:Y:S01]  /*464b0*/  IMAD.MOV.U32 R21, RZ, RZ, R22 ;  /* 0x000000ffff157224 */ /* 0x000fe200078e0016 */
[----:B------:R-:W-:Y:S01]  /*464c0*/  STL [R1+0x42f8], R14 ;  /* 0x0042f80e01007387 */ /* 0x000fe20000100800 */
[----:B------:R0:W-:Y:S03]  /*464d0*/  STL.64 [R1+0x42f0], R12 ;  /* 0x0042f00c01007387 */ /* 0x0001e60000100a00 */
[----:B0-----:R-:W4:Y:S01]  /*464e0*/  LDL.LU.64 R12, [R1+0x510] ;  /* 0x00051000010c7983 */ /* 0x001f220000300a00 */
[----:B------:R-:W4:Y:S01]  /*464f0*/  LDL.LU.64 R14, [R1+0x518] ;  /* 0x00051800010e7983 */ /* 0x000f220000300a00 */
[C---:B--2---:R-:W-:Y:S02]  /*46500*/  HMMA.16816.F32 R20, R8.reuse, R20, R16 ;  /* 0x000000140814723c */ /* 0x044fe40000001810 */
[----:B------:R-:W2:Y:S11]  /*46510*/  LDL.LU.64 R16, [R1+0x4308] ;  /* 0x0043080001107983 */ /* 0x000eb60000300a00 */
[----:B------:R-:W-:Y:S10]  /*46520*/  @!UPT UIADD3 URZ, URZ, URZ, URZ ;  /* 0x0000003f3f3ff290 */ /* 0x000ff4000fffe03f */
[----:B------:R0:W-:Y:S01]  /*46530*/  STL.64 [R1+0x120], R20 ;  /* 0x0001201401007387 */ /* 0x0001e20000100a00 */
[----:B------:R1:W-:Y:S03]  /*46540*/  STL.64 [R1+0x128], R22 ;  /* 0x0001281601007387 */ /* 0x0003e60000100a00 */
[----:B0-----:R-:W3:Y:S01]  /*46550*/  LDL.LU.64 R20, [R1+0x530] ;  /* 0x0005300001147983 */ /* 0x001ee20000300a00 */
[----:B-1----:R-:W3:Y:S02]  /*46560*/  LDL.LU.64 R22, [R1+0x538] ;  /* 0x0005380001167983 */ /* 0x002ee40000300a00 */
[----:B------:R-:W3:Y:S01]  /*46570*/  LDL R0, [R1+0x3a0] ;  /* 0x0003a00001007983 */ /* 0x000ee20000100800 */
[C---:B--2---:R-:W-:Y:S01]  /*46580*/  HMMA.16816.F32 R16, R8.reuse, R16, R4 ;  /* 0x000000100810723c */ /* 0x044fe20000001804 */
[----:B------:R-:W4:Y:S11]  /*46590*/  LDL.LU.64 R4, [R1+0x4300] ;  /* 0x0043000001047983 */ /* 0x000f360000300a00 */
[----:B------:R-:W-:Y:S11]  /*465a0*/  @!UPT UIADD3 URZ, URZ, URZ, URZ ;  /* 0x0000003f3f3ff290 */ /* 0x000ff6000fffe03f */
[----:B------:R0:W-:Y:S01]  /*465b0*/  STL.64 [R1+0x110], R16 ;  /* 0x0001101001007387 */ /* 0x0001e20000100a00 */
[----:B------:R-:W-:Y:S03]  /*465c0*/  STL [R1+0x118], R18 ;  /* 0x0001181201007387 */ /* 0x000fe60000100800 */
[----:B0-----:R-:W2:Y:S01]  /*465d0*/  LDL R16, [R1+0x39c] ;  /* 0x00039c0001107983 */ /* 0x001ea20000100800 */
[----:B------:R-:W-:Y:S01]  /*465e0*/  IMAD.MOV.U32 R29, RZ, RZ, R19 ;  /* 0x000000ffff1d7224 */ /* 0x000fe200078e0013 */
[----:B----4-:R-:W-:Y:S02]  /*465f0*/  HMMA.16816.F32 R4, R8, R4, R12 ;  /* 0x000000040804723c */ /* 0x010fe4000000180c */
[----:B--2---:R0:W-:Y:S04]  /*46600*/  STL [R1+0x42e0], R16 ;  /* 0x0042e01001007387 */ /* 0x0041e80000100800 */
[----:B0-----:R-:W2:Y:S01]  /*46610*/  LDL.LU.64 R16, [R1+0x540] ;  /* 0x0005400001107983 */ /* 0x001ea20000300a00 */
[----:B------:R-:W2:Y:S02]  /*46620*/  LDL.LU.64 R18, [R1+0x548] ;  /* 0x0005480001127983 */ /* 0x000ea40000300a00 */
[----:B------:R-:W-:Y:S02]  /*46630*/  STL [R1+0x41a8], R29 ;  /* 0x0041a81d01007387 */ /* 0x000fe40000100800 */
[----:B------:R-:W-:Y:S01]  /*46640*/  STL.64 [R1+0x38], R26 ;  /* 0x0000381a01007387 */ /* 0x000fe20000100a00 */
[----:B------:R-:W4:Y:S01]  /*46650*/  LDL.LU R14, [R1+0x42f8] ;  /* 0x0042f800010e7983 */ /* 0x000f220000300800 */
[----:B------:R-:W2:Y:S10]  /*46660*/  LDL.LU.64 R12, [R1+0x42f0] ;  /* 0x0042f000010c7983 */ /* 0x000eb40000300a00 */
[----:B------:R-:W-:Y:S02]  /*46670*/  STL.64 [R1+0x100], R4 ;  /* 0x0001000401007387 */ /* 0x000fe40000100a00 */
[----:B------:R-:W-:Y:S02]  /*46680*/  STL.64 [R1+0x108], R6 ;  /* 0x0001080601007387 */ /* 0x000fe40000100a00 */
[----:B---3--:R-:W0:Y:S04]  /*46690*/  LDSM.16.MT88.4 R4, [R28+0x20000] ;  /* 0x020000001c04783b */ /* 0x008e280000004200 */
[----:B0-----:R-:W-:Y:S01]  /*466a0*/  STL.64 [R1+0x42d0], R6 ;  /* 0x0042d00601007387 */ /* 0x001fe20000100a00 */
[----:B------:R4:W-:Y:S02]  /*466b0*/  STL.64 [R1+0x42c8], R4 ;  /* 0x0042c80401007387 */ /* 0x0009e40000100a00 */
[----:B----4-:R-:W-:-:S02]  /*466c0*/  IMAD.MOV.U32 R4, RZ, RZ, R14 ;  /* 0x000000ffff047224 */ /* 0x010fc400078e000e */
[C---:B--2---:R-:W-:Y:S01]  /*466d0*/  HMMA.16816.F32 R12, R8.reuse, R12, R20 ;  /* 0x0000000c080c723c */ /* 0x044fe20000001814 */
[----:B------:R-:W2:Y:S11]  /*466e0*/  LDL.LU.64 R20, [R1+0x42e8] ;  /* 0x0042e80001147983 */ /* 0x000eb60000300a00 */
[----:B------:R-:W-:Y:S11]  /*466f0*/  @!UPT UIADD3 URZ, URZ, URZ, URZ ;  /* 0x0000003f3f3ff290 */ /* 0x000ff6000fffe03f */
[----:B------:R-:W-:Y:S01]  /*46700*/  STL.64 [R1+0xf0], R12 ;  /* 0x0000f00c01007387 */ /* 0x000fe20000100a00 */
[----:B------:R-:W-:Y:S02]  /*46710*/  STL.64 [R1+0xf8], R14 ;  /* 0x0000f80e01007387 */ /* 0x000fe40000100a00 */
[----:B------:R-:W0:Y:S02]  /*46720*/  LDSM.16.MT88.4 R12, [R0+0x20000] ;  /* 0x02000000000c783b */ /* 0x000e240000004200 */
[----:B0-----:R-:W-:Y:S02]  /*46730*/  STL.64 [R1+0x4258], R14 ;  /* 0x0042580e01007387 */ /* 0x001fe40000100a00 */
[----:B------:R0:W-:Y:S02]  /*46740*/  STL.64 [R1+0x4250], R12 ;  /* 0x0042500c01007387 */ /* 0x0001e40000100a00 */
[----:B0-----:R-:W3:Y:S01]  /*46750*/  LDL.LU.64 R12, [R1+0x560] ;  /* 0x00056000010c7983 */ /* 0x001ee20000300a00 */
[----:B------:R-:W3:Y:S01]  /*46760*/  LDL.LU.64 R14, [R1+0x568] ;  /* 0x00056800010e7983 */ /* 0x000ee20000300a00 */
[C---:B--2---:R-:W-:Y:S11]  /*46770*/  HMMA.16816.F32 R16, R8.reuse, R20, R16 ;  /* 0x000000140810723c */ /* 0x044ff60000001810 */
[----:B------:R-:W-:Y:S11]  /*46780*/  @!UPT UIADD3 URZ, URZ, URZ, URZ ;  /* 0x0000003f3f3ff290 */ /* 0x000ff6000fffe03f */
[----:B------:R-:W-:Y:S01]  /*46790*/  @!UPT UIADD3 URZ, URZ, URZ, URZ ;  /* 0x0000003f3f3ff290 */ /* 0x000fe2000fffe03f */
[----:B------:R0:W-:Y:S01]  /*467a0*/  STL.64 [R1+0xe0], R16 ;  /* 0x0000e01001007387 */ /* 0x0001e20000100a00 */
[----:B------:R-:W-:Y:S03]  /*467b0*/  STL.64 [R1+0xe8], R18 ;  /* 0x0000e81201007387 */ /* 0x000fe60000100a00 */
[----:B0-----:R-:W2:Y:S01]  /*467c0*/  LDL.LU R16, [R1+0x42e0] ;  /* 0x0042e00001107983 */ /* 0x001ea20000300800 */
[----:B------:R-:W-:Y:S02]  /*467d0*/  IMAD.MOV.U32 R5, RZ, RZ, R3 ;  /* 0x000000ffff057224 */ /* 0x000fe400078e0003 */
[----:B------:R-:W-:Y:S02]  /*467e0*/  IMAD.MOV.U32 R0, RZ, RZ, R20 ;  /* 0x000000ffff007224 */ /* 0x000fe400078e0014 */
[----:B------:R-:W-:Y:S02]  /*467f0*/  IMAD.MOV.U32 R3, RZ, RZ, R21 ;  /* 0x000000ffff037224 */ /* 0x000fe400078e0015 */
[----:B------:R-:W4:Y:S04]  /*46800*/  LDL.LU.64 R20, [R1+0x42d8] ;  /* 0x0042d80001147983 */ /* 0x000f280000300a00 */
[----:B--2---:R-:W0:Y:S04]  /*46810*/  LDSM.16.MT88.4 R16, [R16+0x20000] ;  /* 0x020000001010783b */ /* 0x004e280000004200 */
[----:B0-----:R-:W-:Y:S01]  /*46820*/  STL [R1+0x41e0], R16 ;  /* 0x0041e01001007387 */ /* 0x001fe20000100800 */
[----:B------:R0:W-:Y:S02]  /*46830*/  STL [R1+0x41dc], R17 ;  /* 0x0041dc1101007387 */ /* 0x0001e40000100800 */
[----:B------:R-:W-:Y:S02]  /*46840*/  STL [R1+0x41d8], R18 ;  /* 0x0041d81201007387 */ /* 0x000fe40000100800 */
[----:B------:R-:W-:Y:S01]  /*46850*/  STL [R1+0x41d4], R19 ;  /* 0x0041d41301007387 */ /* 0x000fe20000100800 */
[----:B0-----:R-:W2:Y:S01]  /*46860*/  LDL.LU.64 R16, [R1+0x70] ;  /* 0x0000700001107983 */ /* 0x001ea20000300a00 */
[----:B---3--:R-:W-:Y:S03]  /*46870*/  HMMA.16816.F32 R12, R8, R4, R12 ;  /* 0x00000004080c723c */ /* 0x008fe6000000180c */
[----:B--2---:R0:W-:Y:S04]  /*46880*/  STL.64 [R1+0x4298], R16 ;  /* 0x0042981001007387 */ /* 0x0041e80000100a00 */
[----:B0-----:R-:W2:Y:S04]  /*46890*/  LDL.LU.64 R16, [R1+0x80] ;  /* 0x0000800001107983 */ /* 0x001ea80000300a00 */
[----:B--2---:R0:W-:Y:S01]  /*468a0*/  STL.64 [R1+0x42a0], R16 ;  /* 0x0042a01001007387 */ /* 0x0041e20000100a00 */
[----:B------:R-:W2:Y:S02]  /*468b0*/  LDL.LU.64 R4, [R1+0x550] ;  /* 0x0005500001047983 */ /* 0x000ea40000300a00 */
[----:B------:R-:W2:Y:S09]  /*468c0*/  LDL.LU.64 R6, [R1+0x558] ;  /* 0x0005580001067983 */ /* 0x000eb20000300a00 */
[----:B------:R1:W-:Y:S01]  /*468d0*/  STL.64 [R1+0xd0], R12 ;  /* 0x0000d00c01007387 */ /* 0x0003e20000100a00 */
[----:B------:R3:W-:Y:S04]  /*468e0*/  STL.64 [R1+0xd8], R14 ;  /* 0x0000d80e01007387 */ /* 0x0007e80000100a00 */
[----:B0-----:R-:W2:Y:S01]  /*468f0*/  LDL.LU.64 R16, [R1+0x4f0] ;  /* 0x0004f00001107983 */ /* 0x001ea20000300a00 */
[----:B------:R-:W2:Y:S03]  /*46900*/  LDL.LU.64 R18, [R1+0x4f8] ;  /* 0x0004f80001127983 */ /* 0x000ea60000300a00 */
[----:B--2---:R-:W-:Y:S01]  /*46910*/  STL.64 [R1+0x42b0], R18 ;  /* 0x0042b01201007387 */ /* 0x004fe20000100a00 */
[----:B------:R4:W-:Y:S02]  /*46920*/  STL.64 [R1+0x42a8], R16 ;  /* 0x0042a81001007387 */ /* 0x0009e40000100a00 */
[----:B-1----:R-:W2:Y:S02]  /*46930*/  LDL.LU.64 R12, [R1+0x4e0] ;  /* 0x0004e000010c7983 */ /* 0x002ea40000300a00 */
[----:B---3--:R-:W3:Y:S02]  /*46940*/  LDL.LU.64 R14, [R1+0x4e8] ;  /* 0x0004e800010e7983 */ /* 0x008ee40000300a00 */
[----:B----4-:R-:W-:-:S02]  /*46950*/  IMAD.MOV.U32 R16, RZ, RZ, R21 ;  /* 0x000000ffff107224 */ /* 0x010fc400078e0015 */
[----:B------:R-:W-:Y:S02]  /*46960*/  IMAD.MOV.U32 R17, RZ, RZ, R20 ;  /* 0x000000ffff117224 */ /* 0x000fe400078e0014 */
[----:B------:R-:W0:Y:S01]  /*46970*/  LDSM.16.MT88.4 R20, [R2+0x20800] ;  /* 0x020800000214783b */ /* 0x000e220000004200 */
[----:B------:R-:W-:Y:S01]  /*46980*/  HMMA.16816.F32 R8, R8, R24, R4 ;  /* 0x000000180808723c */ /* 0x000fe20000001804 */
[----:B------:R-:W-:Y:S02]  /*46990*/  IMAD.MOV.U32 R18, RZ, RZ, R24 ;  /* 0x000000ffff127224 */ /* 0x000fe400078e0018 */
[----:B---3--:R-:W-:Y:S01]  /*469a0*/  STL.64 [R1+0x42c0], R14 ;  /* 0x0042c00e01007387 */ /* 0x008fe20000100a00 */
[----:B--2---:R1:W-:Y:S03]  /*469b0*/  STL.64 [R1+0x42b8], R12 ;  /* 0x0042b80c01007387 */ /* 0x0043e60000100a00 */
[----:B-1----:R-:W2:Y:S01]  /*469c0*/  LDL.LU.64 R12, [R1+0x500] ;  /* 0x00050000010c7983 */ /* 0x002ea20000300a00 */
[----:B------:R-:W2:Y:S02]  /*469d0*/  LDL.LU.64 R14, [R1+0x508] ;  /* 0x00050800010e7983 */ /* 0x000ea40000300a00 */
[----:B0-----:R-:W-:Y:S02]  /*469e0*/  STL.64 [R1+0x4150], R22 ;  /* 0x0041501601007387 */ /* 0x001fe40000100a00 */
[----:B------:R0:W-:Y:S02]  /*469f0*/  STL.64 [R1+0x4148], R20 ;  /* 0x0041481401007387 */ /* 0x0001e40000100a00 */
[----:B0-----:R-:W3:Y:S01]  /*46a00*/  LDL.LU.64 R20, [R1+0x40] ;  /* 0x0000400001147983 */ /* 0x001ee20000300a00 */
[----:B------:R0:W-:Y:S02]  /*46a10*/  STL [R1+0x409c], R2 ;  /* 0x00409c0201007387 */ /* 0x0001e40000100800 */
[----:B------:R-:W2:Y:S02]  /*46a20*/  LDL.LU.64 R6, [R1+0x42d0] ;  /* 0x0042d00001067983 */ /* 0x000ea40000300a00 */
[----:B------:R-:W2:Y:S04]  /*46a30*/  LDL.LU.64 R4, [R1+0x42c8] ;  /* 0x0042c80001047983 */ /* 0x000ea80000300a00 */
[----:B------:R-:W-:Y:S01]  /*46a40*/  STL.64 [R1+0xb0], R8 ;  /* 0x0000b00801007387 */ /* 0x000fe20000100a00 */
[----:B------:R-:W-:Y:S02]  /*46a50*/  STL.64 [R1+0xb8], R10 ;  /* 0x0000b80a01007387 */ /* 0x000fe40000100a00 */
[----:B------:R-:W1:Y:S04]  /*46a60*/  LDSM.16.MT88.4 R8, [R28+0x20800] ;  /* 0x020800001c08783b */ /* 0x000e680000004200 */
[----:B0-----:R-:W-:-:S02]  /*46a70*/  IMAD.MOV.U32 R2, RZ, RZ, R25 ;  /* 0x000000ffff027224 */ /* 0x001fc400078e0019 */
[----:B------:R-:W4:Y:S01]  /*46a80*/  LDL.LU.64 R24, [R1+0x4d0] ;  /* 0x0004d00001187983 */ /* 0x000f220000300a00 */
[----:B------:R-:W4:Y:S03]  /*46a90*/  LDL.LU.64 R26, [R1+0x4d8] ;  /* 0x0004d800011a7983 */ /* 0x000f260000300a00 */
[----:B-1----:R0:W-:Y:S01]  /*46aa0*/  STL.64 [R1+0x40f0], R10 ;  /* 0x0040f00a01007387 */ /* 0x0021e20000100a00 */
[----:B------:R1:W-:Y:S03]  /*46ab0*/  STL.64 [R1+0x40e8], R8 ;  /* 0x0040e80801007387 */ /* 0x0003e60000100a00 */
[----:B0-----:R-:W3:Y:S04]  /*46ac0*/  LDL R10, [R1+0x38] ;  /* 0x00003800010a7983 */ /* 0x001ee80000100800 */
[----:B------:R-:W3:Y:S01]  /*46ad0*/  LDL R11, [R1+0x3c] ;  /* 0x00003c00010b7983 */ /* 0x000ee20000100800 */
[----:B-1----:R-:W-:-:S02]  /*46ae0*/  IMAD.MOV.U32 R8, RZ, RZ, R18 ;  /* 0x000000ffff087224 */ /* 0x002fc400078e0012 */
[----:B------:R-:W-:Y:S01]  /*46af0*/  IMAD.MOV.U32 R9, RZ, RZ, R2 ;  /* 0x000000ffff097224 */ /* 0x000fe200078e0002 */
[C---:B--2---:R-:W-:Y:S01]  /*46b00*/  HMMA.16816.F32 R16, R4.reuse, R16, R12 ;  /* 0x000000100410723c */ /* 0x044fe2000000180c */
[----:B---3--:R-:W-:Y:S03]  /*46b10*/  STL.64 [R1+0x4268], R10 ;  /* 0x0042680a01007387 */ /* 0x008fe60000100a00 */
[----:B------:R0:W-:Y:S02]  /*46b20*/  STL.64 [R1+0x4260], R8 ;  /* 0x0042600801007387 */ /* 0x0001e40000100a00 */
[----:B0-----:R-:W2:Y:S04]  /*46b30*/  LDL R8, [R1+0x90] ;  /* 0x0000900001087983 */ /* 0x001ea80000100800 */
[----:B------:R-:W2:Y:S01]  /*46b40*/  LDL R9, [R1+0x94] ;  /* 0x0000940001097983 */ /* 0x000ea20000100800 */
[----:B------:R-:W-:Y:S02]  /*46b50*/  STL [R1+0x4090], R28 ;  /* 0x0040901c01007387 */ /* 0x000fe40000100800 */
[----:B------:R-:W3:Y:S02]  /*46b60*/  LDL.LU.64 R14, [R1+0x42c0] ;  /* 0x0042c000010e7983 */ /* 0x000ee40000300a00 */
[----:B------:R-:W3:Y:S08]  /*46b70*/  LDL.LU.64 R12, [R1+0x42b8] ;  /* 0x0042b800010c7983 */ /* 0x000ef00000300a00 */
[----:B------:R-:W-:Y:S01]  /*46b80*/  STL.64 [R1+0x20], R16 ;  /* 0x0000201001007387 */ /* 0x000fe20000100a00 */
[----:B------:R0:W-:Y:S03]  /*46b90*/  STL.64 [R1+0x28], R18 ;  /* 0x0000281201007387 */ /* 0x0001e60000100a00 */
[----:B0-----:R-:W2:Y:S01]  /*46ba0*/  LDL.LU.64 R18, [R1+0x42b0] ;  /* 0x0042b00001127983 */ /* 0x001ea20000300a00 */
[----:B------:R-:W2:Y:S02]  /*46bb0*/  LDL.LU.64 R16, [R1+0x42a8] ;  /* 0x0042a80001107983 */ /* 0x000ea40000300a00 */
[C---:B--2---:R-:W-:Y:S01]  /*46bc0*/  HMMA.16816.F32 R8, R4.reuse, R8, R16 ;  /* 0x000000080408723c */ /* 0x044fe20000001810 */
[----:B------:R-:W3:Y:S11]  /*46bd0*/  LDL.LU.64 R16, [R1+0x42a0] ;  /* 0x0042a00001107983 */ /* 0x000ef60000300a00 */
[----:B------:R-:W-:Y:S11]  /*46be0*/  @!UPT UIADD3 URZ, URZ, URZ, URZ ;  /* 0x0000003f3f3ff290 */ /* 0x000ff6000fffe03f */
[----:B------:R-:W-:Y:S01]  /*46bf0*/  STL.64 [R1+0x10], R8 ;  /* 0x0000100801007387 */ /* 0x000fe20000100a00 */
[----:B------:R3:W-:Y:S02]  /*46c00*/  STL.64 [R1+0x18], R10 ;  /* 0x0000180a01007387 */ /* 0x0007e40000100a00 */
[----:B---3--:R-:W-:Y:S01]  /*46c10*/  HMMA.16816.F32 R8, R4, R16, R12 ;  /* 0x000000100408723c */ /* 0x008fe2000000180c */
[----:B------:R-:W-:-:S06]  /*46c20*/  IMAD.MOV.U32 R2, RZ, RZ, R17 ;  /* 0x000000ffff027224 */ /* 0x000fcc00078e0011 */
[----:B------:R-:W-:Y:S02]  /*46c30*/  IMAD.MOV.U32 R12, RZ, RZ, R16 ;  /* 0x000000ffff0c7224 */ /* 0x000fe400078e0010 */
[----:B------:R-:W2:Y:S11]  /*46c40*/  LDL.LU.64 R16, [R1+0x4298] ;  /* 0x0042980001107983 */ /* 0x000eb60000300a00 */
[----:B------:R-:W-:Y:S04]  /*46c50*/  @!UPT UIADD3 URZ, URZ, URZ, URZ ;  /* 0x0000003f3f3ff290 */ /* 0x000fe8000fffe03f */
[----:B------:R-:W-:Y:S01]  /*46c60*/  IMAD.MOV.U32 R29, RZ, RZ, R11 ;  /* 0x000000ffff1d7224 */ /* 0x000fe200078e000b */
[----:B------:R-:W-:Y:S01]  /*46c70*/  STL.64 [R1], R8 ;  /* 0x0000000801007387 */ /* 0x000fe20000100a00 */
[----:B------:R-:W-:Y:S03]  /*46c80*/  STL [R1+0x8], R10 ;  /* 0x0000080a01007387 */ /* 0x000fe60000100800 */
[----:B------:R-:W-:Y:S01]  /*46c90*/  STL [R1+0x41d0], R29 ;  /* 0x0041d01d01007387 */ /* 0x000fe20000100800 */
[----:B--2---:R-:W-:Y:S02]  /*46ca0*/  IMAD.MOV.U32 R23, RZ, RZ, R16 ;  /* 0x000000ffff177224 */ /* 0x004fe400078e0010 */
[----:B------:R-:W-:-:S05]  /*46cb0*/  IMAD.MOV.U32 R22, RZ, RZ, R17 ;  /* 0x000000ffff167224 */ /* 0x000fca00078e0011 */
[----:B------:R-:W-:Y:S01]  /*46cc0*/  STL.64 [R1+0x4278], R22 ;  /* 0x0042781601007387 */ /* 0x000fe20000100a00 */
[----:B------:R0:W-:Y:S03]  /*46cd0*/  STL.64 [R1+0x4270], R20 ;  /* 0x0042701401007387 */ /* 0x0001e60000100a00 */
[----:B0-----:R-:W2:Y:S04]  /*46ce0*/  LDL R20, [R1+0x60] ;  /* 0x0000600001147983 */ /* 0x001ea80000100800 */
[----:B------:R-:W2:Y:S01]  /*46cf0*/  LDL R21, [R1+0x64] ;  /* 0x0000640001157983 */ /* 0x000ea20000100800 */
[----:B------:R-:W3:Y:S02]  /*46d00*/  LDL.LU.64 R8, [R1+0x4b0] ;  /* 0x0004b00001087983 */ /* 0x000ee40000300a00 */
[----:B------:R-:W2:Y:S01]  /*46d10*/  LDL.LU.64 R10, [R1+0x4b8] ;  /* 0x0004b800010a7983 */ /* 0x000ea20000300a00 */
[----:B----4-:R-:W-:Y:S01]  /*46d20*/  HMMA.16816.F32 R24, R4, R16, R24 ;  /* 0x000000100418723c */ /* 0x010fe20000001818 */
[----:B--2---:R-:W-:Y:S01]  /*46d30*/  STL.64 [R1+0x4288], R10 ;  /* 0x0042880a01007387 */ /* 0x004fe20000100a00 */
[----:B---3--:R0:W-:Y:S03]  /*46d40*/  STL.64 [R1+0x4280], R8 ;  /* 0x0042800801007387 */ /* 0x0081e60000100a00 */
[----:B0-----:R-:W2:Y:S01]  /*46d50*/  LDL.LU.64 R8, [R1+0x4c0] ;  /* 0x0004c00001087983 */ /* 0x001ea20000300a00 */
[----:B------:R-:W2:Y:S02]  /*46d60*/  LDL.LU.64 R10, [R1+0x4c8] ;  /* 0x0004c800010a7983 */ /* 0x000ea40000300a00 */
[----:B------:R-:W3:Y:S02]  /*46d70*/  LDL.LU.64 R16, [R1+0x4a0] ;  /* 0x0004a00001107983 */ /* 0x000ee40000300a00 */
[----:B------:R-:W3:Y:S11]  /*46d80*/  LDL.LU.64 R18, [R1+0x4a8] ;  /* 0x0004a80001127983 */ /* 0x000ef60000300a00 */
[----:B------:R-:W-:Y:S02]  /*46d90*/  @!UPT UIADD3 URZ, URZ, URZ, URZ ;  /* 0x0000003f3f3ff290 */ /* 0x000fe4000fffe03f */
[----:B------:R0:W-:Y:S01]  /*46da0*/  STL.64 [R1+0x40a8], R26 ;  /* 0x0040a81a01007387 */ /* 0x0001e20000100a00 */
[----:B------:R1:W-:Y:S03]  /*46db0*/  STL.64 [R1+0x40a0], R24 ;  /* 0x0040a01801007387 */ /* 0x0003e60000100a00 */
[----:B0-----:R-:W4:Y:S04]  /*46dc0*/  LDL R26, [R1+0x88] ;  /* 0x00008800011a7983 */ /* 0x001f280000100800 */
[----:B------:R-:W4:Y:S01]  /*46dd0*/  LDL R27, [R1+0x8c] ;  /* 0x00008c00011b7983 */ /* 0x000f220000100800 */
[----:B-1----:R-:W-:Y:S02]  /*46de0*/  IMAD.MOV.U32 R24, RZ, RZ, R12 ;  /* 0x000000ffff187224 */ /* 0x002fe400078e000c */
[----:B------:R-:W-:-:S02]  /*46df0*/  IMAD.MOV.U32 R25, RZ, RZ, R2 ;  /* 0x000000ffff197224 */ /* 0x000fc400078e0002 */
[----:B------:R-:W2:Y:S01]  /*46e00*/  LDL.LU.64 R12, [R1+0x480] ;  /* 0x00048000010c7983 */ /* 0x000ea20000300a00 */
[----:B------:R-:W2:Y:S04]  /*46e10*/  LDL.LU.64 R14, [R1+0x488] ;  /* 0x00048800010e7983 */ /* 0x000ea80000300a00 */
[----:B----4-:R-:W-:Y:S01]  /*46e20*/  STL.64 [R1+0x4230], R26 ;  /* 0x0042301a01007387 */ /* 0x010fe20000100a00 */
[----:B------:R0:W-:Y:S03]  /*46e30*/  STL.64 [R1+0x4228], R24 ;  /* 0x0042281801007387 */ /* 0x0001e60000100a00 */
[----:B0-----:R-:W4:Y:S01]  /*46e40*/  LDL.LU.64 R24, [R1+0x90] ;  /* 0x0000900001187983 */ /* 0x001f220000300a00 */
[C---:B--2---:R-:W-:Y:S11]  /*46e50*/  HMMA.16816.F32 R20, R4.reuse, R20, R8 ;  /* 0x000000140414723c */ /* 0x044ff60000001808 */
[----:B------:R-:W-:Y:S11]  /*46e60*/  @!UPT UIADD3 URZ, URZ, URZ, URZ ;  /* 0x0000003f3f3ff290 */ /* 0x000ff6000fffe03f */
[----:B------:R-:W-:Y:S02]  /*46e70*/  @!UPT UIADD3 URZ, URZ, URZ, URZ ;  /* 0x0000003f3f3ff290 */ /* 0x000fe4000fffe03f */
[----:B------:R-:W-:Y:S01]  /*46e80*/  IMAD.MOV.U32 R2, RZ, RZ, R21 ;  /* 0x000000ffff027224 */ /* 0x000fe200078e0015 */
[----:B----4-:R0:W-:Y:S02]  /*46e90*/  STL.64 [R1+0x4238], R24 ;  /* 0x0042381801007387 */ /* 0x0101e40000100a00 */
[----:B0-----:R-:W-:Y:S02]  /*46ea0*/  IMAD.MOV.U32 R24, RZ, RZ, R0 ;  /* 0x000000ffff187224 */ /* 0x001fe400078e0000 */
[----:B------:R-:W-:Y:S01]  /*46eb0*/  IMAD.MOV.U32 R25, RZ, RZ, R3 ;  /* 0x000000ffff197224 */ /* 0x000fe200078e0003 */
[----:B------:R-:W2:Y:S01]  /*46ec0*/  LDL.LU R0, [R1+0x4294] ;  /* 0x0042940001007983 */ /* 0x000ea20000300800 */
[----:B------:R-:W4:Y:S02]  /*46ed0*/  LDL.LU R3, [R1+0x4290] ;  /* 0x0042900001037983 */ /* 0x000f240000300800 */
[----:B------:R-:W2:Y:S02]  /*46ee0*/  LDL.LU.64 R10, [R1+0x4288] ;  /* 0x00428800010a7983 */ /* 0x000ea40000300a00 */
[----:B------:R-:W2:Y:S01]  /*46ef0*/  LDL.LU.64 R8, [R1+0x4280] ;  /* 0x0042800001087983 */ /* 0x000ea20000300a00 */
[----:B------:R-:W-:Y:S01]  /*46f00*/  STL [R1+0xc0], R20 ;  /* 0x0000c01401007387 */ /* 0x000fe20000100800 */
[----:B------:R0:W-:Y:S03]  /*46f10*/  STL.64 [R1+0xc8], R22 ;  /* 0x0000c81601007387 */ /* 0x0001e60000100a00 */
[----:B0-----:R-:W3:Y:S01]  /*46f20*/  LDL.LU.64 R22, [R1+0x4278] ;  /* 0x0042780001167983 */ /* 0x001ee20000300a00 */
[----:B------:R-:W3:Y:S01]  /*46f30*/  LDL.LU.64 R20, [R1+0x4270] ;  /* 0x0042700001147983 */ /* 0x000ee20000300a00 */
[C---:B--2---:R-:W-:Y:S02]  /*46f40*/  HMMA.16816.F32 R24, R4.reuse, R24, R8 ;  /* 0x000000180418723c */ /* 0x044fe40000001808 */
[----:B------:R-:W2:Y:S01]  /*46f50*/  LDL.LU.64 R10, [R1+0x4268] ;  /* 0x00426800010a7983 */ /* 0x000ea20000300a00 */
[----:B------:R-:W2:Y:S05]  /*46f60*/  LDL.LU.64 R8, [R1+0x4260] ;  /* 0x0042600001087983 */ /* 0x000eaa0000300a00 */
[C---:B---3--:R-:W-:Y:S11]  /*46f70*/  HMMA.16816.F32 R16, R4.reuse, R20, R16 ;  /* 0x000000140410723c */ /* 0x048ff60000001810 */
[----:B------:R-:W-:Y:S04]  /*46f80*/  @!UPT UIADD3 URZ, URZ, URZ, URZ ;  /* 0x0000003f3f3ff290 */ /* 0x000fe8000fffe03f */
[----:B------:R0:W-:Y:S01]  /*46f90*/  STL.64 [R1+0x160], R24 ;  /* 0x0001601801007387 */ /* 0x0001e20000100a00 */
[----:B------:R1:W-:Y:S03]  /*46fa0*/  STL.64 [R1+0x168], R26 ;  /* 0x0001681a01007387 */ /* 0x0003e60000100a00 */
[----:B0-----:R-:W3:Y:S01]  /*46fb0*/  LDL.LU.64 R24, [R1+0x460] ;  /* 0x0004600001187983 */ /* 0x001ee20000300a00 */
[----:B-1----:R-:W3:Y:S03]  /*46fc0*/  LDL.LU.64 R26, [R1+0x468] ;  /* 0x00046800011a7983 */ /* 0x002ee60000300a00 */
[----:B------:R0:W-:Y:S02]  /*46fd0*/  STL.64 [R1+0x170], R16 ;  /* 0x0001701001007387 */ /* 0x0001e40000100a00 */
[----:B------:R1:W-:Y:S01]  /*46fe0*/  STL.64 [R1+0x178], R18 ;  /* 0x0001781201007387 */ /* 0x0003e20000100a00 */
[----:B0-----:R-:W2:Y:S01]  /*46ff0*/  LDL.LU.64 R16, [R1+0x450] ;  /* 0x0004500001107983 */ /* 0x001ea20000300a00 */
[----:B-1----:R-:W2:Y:S03]  /*47000*/  LDL.LU.64 R18, [R1+0x458] ;  /* 0x0004580001127983 */ /* 0x002ea60000300a00 */
[----:B--2---:R-:W-:Y:S01]  /*47010*/  STL.64 [R1+0x4248], R18 ;  /* 0x0042481201007387 */ /* 0x004fe20000100a00 */
[----:B------:R0:W-:Y:S03]  /*47020*/  STL.64 [R1+0x4240], R16 ;  /* 0x0042401001007387 */ /* 0x0001e60000100a00 */
[----:B0-----:R-:W2:Y:S01]  /*47030*/  LDL.LU.64 R16, [R1+0xa0] ;  /* 0x0000a00001107983 */ /* 0x001ea20000300a00 */
[----:B------:R0:W-:Y:S03]  /*47040*/  STL.64 [R1+0x41f8], R20 ;  /* 0x0041f81401007387 */ /* 0x0001e60000100a00 */
[----:B0-----:R-:W2:Y:S04]  /*47050*/  LDL.LU.64 R20, [R1+0x50] ;  /* 0x0000500001147983 */ /* 0x001ea80000300a00 */
[----:B--2---:R0:W-:Y:S04]  /*47060*/  STL.64 [R1+0x4210], R20 ;  /* 0x0042101401007387 */ /* 0x0041e80000100a00 */
[----:B0-----:R-:W2:Y:S01]  /*47070*/  LDL.LU.64 R20, [R1+0x60] ;  /* 0x0000600001147983 */ /* 0x001ea20000300a00 */
[----:B------:R-:W-:Y:S03]  /*47080*/  HMMA.16816.F32 R4, R4, R8, R12 ;  /* 0x000000080404723c */ /* 0x000fe6000000180c */
[----:B--2---:R-:W-:Y:S01]  /*47090*/  STL.64 [R1+0x4220], R20 ;  /* 0x0042201401007387 */ /* 0x004fe20000100a00 */
[----:B------:R-:W3:Y:S02]  /*470a0*/  LDL.LU.64 R14, [R1+0x4258] ;  /* 0x00425800010e7983 */ /* 0x000ee40000300a00 */
[----:B------:R-:W3:Y:S02]  /*470b0*/  LDL.LU.64 R12, [R1+0x4250] ;  /* 0x00425000010c7983 */ /* 0x000ee40000300a00 */
[----:B------:R-:W-:Y:S01]  /*470c0*/  STL.64 [R1+0x4208], R10 ;  /* 0x0042080a01007387 */ /* 0x000fe20000100a00 */
[----:B------:R0:W-:Y:S11]  /*470d0*/  STL.64 [R1+0x4200], R8 ;  /* 0x0042000801007387 */ /* 0x0001f60000100a00 */
[----:B------:R-:W-:Y:S03]  /*470e0*/  @!UPT UIADD3 URZ, URZ, URZ, URZ ;  /* 0x0000003f3f3ff290 */ /* 0x000fe6000fffe03f */
[----:B------:R1:W-:Y:S02]  /*470f0*/  STL.64 [R1+0x1c0], R4 ;  /* 0x0001c00401007387 */ /* 0x0003e40000100a00 */
[----:B------:R4:W-:Y:S01]  /*47100*/  STL.64 [R1+0x1c8], R6 ;  /* 0x0001c80601007387 */ /* 0x0009e20000100a00 */
[----:B0-----:R-:W2:Y:S01]  /*47110*/  LDL.LU.64 R8, [R1+0x440] ;  /* 0x0004400001087983 */ /* 0x001ea20000300a00 */
[----:B------:R-:W2:Y:S02]  /*47120*/  LDL.LU.64 R10, [R1+0x448] ;  /* 0x00044800010a7983 */ /* 0x000ea40000300a00 */
[----:B-1----:R-:W-:Y:S02]  /*47130*/  IMAD.MOV.U32 R4, RZ, RZ, R23 ;  /* 0x000000ffff047224 */ /* 0x002fe400078e0017 */
[----:B------:R-:W-:Y:S01]  /*47140*/  IMAD.MOV.U32 R5, RZ, RZ, R22 ;  /* 0x000000ffff057224 */ /* 0x000fe200078e0016 */
[----:B------:R-:W2:Y:S01]  /*47150*/  LDL.LU.64 R20, [R1+0x430] ;  /* 0x0004300001147983 */ /* 0x000ea20000300a00 */
[----:B----4-:R-:W-:-:S02]  /*47160*/  IMAD.MOV.U32 R6, RZ, RZ, R3 ;  /* 0x000000ffff067224 */ /* 0x010fc400078e0003 */
[----:B------:R-:W-:Y:S02]  /*47170*/  IMAD.MOV.U32 R7, RZ, RZ, R0 ;  /* 0x000000ffff077224 */ /* 0x000fe400078e0000 */
[----:B------:R-:W2:Y:S02]  /*47180*/  LDL.LU.64 R22, [R1+0x438] ;  /* 0x0004380001167983 */ /* 0x000ea40000300a00 */
[----:B------:R-:W-:Y:S02]  /*47190*/  IMAD.MOV.U32 R3, RZ, RZ, R16 ;  /* 0x000000ffff037224 */ /* 0x000fe400078e0010 */
[----:B------:R-:W-:Y:S01]  /*471a0*/  IMAD.MOV.U32 R0, RZ, RZ, R17 ;  /* 0x000000ffff007224 */ /* 0x000fe200078e0011 */
[----:B------:R-:W4:Y:S01]  /*471b0*/  LDL.LU.64 R18, [R1+0x4248] ;  /* 0x0042480001127983 */ /* 0x000f220000300a00 */
[----:B---3--:R-:W-:Y:S03]  /*471c0*/  HMMA.16816.F32 R24, R12, R16, R24 ;  /* 0x000000100c18723c */ /* 0x008fe60000001818 */
[----:B------:R-:W4:Y:S11]  /*471d0*/  LDL.LU.64 R16, [R1+0x4240] ;  /* 0x0042400001107983 */ /* 0x000f360000300a00 */
[----:B------:R-:W-:Y:S09]  /*471e0*/  @!UPT UIADD3 URZ, URZ, URZ, URZ ;  /* 0x0000003f3f3ff290 */ /* 0x000ff2000fffe03f */
[----:B------:R0:W-:Y:S01]  /*471f0*/  STL.64 [R1+0x1d0], R24 ;  /* 0x0001d01801007387 */ /* 0x0001e20000100a00 */
[----:B------:R1:W-:Y:S03]  /*47200*/  STL [R1+0x1d8], R26 ;  /* 0x0001d81a01007387 */ /* 0x0003e60000100800 */
[----:B0-----:R-:W4:Y:S01]  /*47210*/  LDL.LU.64 R24, [R1+0x4238] ;  /* 0x0042380001187983 */ /* 0x001f220000300a00 */
[----:B------:R-:W-:-:S05]  /*47220*/  IMAD.MOV.U32 R28, RZ, RZ, R27 ;  /* 0x000000ffff1c7224 */ /* 0x000fca00078e001b */
[----:B------:R-:W-:Y:S01]  /*47230*/  STL [R1+0x4094], R28 ;  /* 0x0040941c01007387 */ /* 0x000fe20000100800 */
[C---:B----4-:R-:W-:Y:S11]  /*47240*/  HMMA.16816.F32 R16, R12.reuse, R24, R16 ;  /* 0x000000180c10723c */ /* 0x050ff60000001810 */
[----:B------:R-:W-:Y:S11]  /*47250*/  @!UPT UIADD3 URZ, URZ, URZ, URZ ;  /* 0x0000003f3f3ff290 */ /* 0x000ff6000fffe03f */
[----:B------:R-:W-:Y:S01]  /*47260*/  @!UPT UIADD3 URZ, URZ, URZ, URZ ;  /* 0x0000003f3f3ff290 */ /* 0x000fe2000fffe03f */
[----:B------:R0:W-:Y:S01]  /*47270*/  STL.64 [R1+0x1e0], R16 ;  /* 0x0001e01001007387 */ /* 0x0001e20000100a00 */
[----:B------:R-:W-:Y:S02]  /*47280*/  STL.64 [R1+0x1e8], R18 ;  /* 0x0001e81201007387 */ /* 0x000fe40000100a00 */
[----:B-1----:R-:W3:Y:S02]  /*47290*/  LDL.LU.64 R26, [R1+0x4230] ;  /* 0x00423000011a7983 */ /* 0x002ee40000300a00 */
[----:B0-----:R-:W-:Y:S02]  /*472a0*/  IMAD.MOV.U32 R16, RZ, RZ, R24 ;  /* 0x000000ffff107224 */ /* 0x001fe400078e0018 */
[----:B------:R-:W-:Y:S02]  /*472b0*/  IMAD.MOV.U32 R17, RZ, RZ, R25 ;  /* 0x000000ffff117224 */ /* 0x000fe400078e0019 */
[----:B------:R-:W4:Y:S01]  /*472c0*/  LDL.LU.64 R24, [R1+0x4228] ;  /* 0x0042280001187983 */ /* 0x000f220000300a00 */
[C---:B--2---:R-:W-:Y:S02]  /*472d0*/  HMMA.16816.F32 R20, R12.reuse, R4, R20 ;  /* 0x000000040c14723c */ /* 0x044fe40000001814 */
[----:B------:R0:W-:Y:S02]  /*472e0*/  STL.64 [R1+0x4218], R16 ;  /* 0x0042181001007387 */ /* 0x0001e40000100a00 */
[----:B0-----:R-:W2:Y:S01]  /*472f0*/  LDL.LU.64 R16, [R1+0x420] ;  /* 0x0004200001107983 */ /* 0x001ea20000300a00 */
[----:B------:R-:W2:Y:S03]  /*47300*/  LDL.LU.64 R18, [R1+0x428] ;  /* 0x0004280001127983 */ /* 0x000ea60000300a00 */
[C---:B----4-:R-:W-:Y:S11]  /*47310*/  HMMA.16816.F32 R8, R12.reuse, R24, R8 ;  /* 0x000000180c08723c */ /* 0x050ff60000001808 */
[----:B------:R-:W-:Y:S11]  /*47320*/  @!UPT UIADD3 URZ, URZ, URZ, URZ ;  /* 0x0000003f3f3ff290 */ /* 0x000ff6000fffe03f */
[----:B------:R-:W-:Y:S01]  /*47330*/  @!UPT UIADD3 URZ, URZ, URZ, URZ ;  /* 0x0000003f3f3ff290 */ /* 0x000fe2000fffe03f */
[----:B------:R0:W-:Y:S01]  /*47340*/  STL.64 [R1+0x1f0], R8 ;  /* 0x0001f00801007387 */ /* 0x0001e20000100a00 */
[----:B------:R1:W-:Y:S03]  /*47350*/  STL.64 [R1+0x1f8], R10 ;  /* 0x0001f80a01007387 */ /* 0x0003e60000100a00 */
[----:B0-----:R-:W4:Y:S01]  /*47360*/  LDL.LU.64 R8, [R1+0x410] ;  /* 0x0004100001087983 */ /* 0x001f220000300a00 */
[----:B-1----:R-:W4:Y:S02]  /*47370*/  LDL.LU.64 R10, [R1+0x418] ;  /* 0x00041800010a7983 */ /* 0x002f240000300a00 */
[----:B---3--:R-:W-:Y:S02]  /*47380*/  STL.64 [R1+0x41b8], R26 ;  /* 0x0041b81a01007387 */ /* 0x008fe40000100a00 */
[----:B------:R-:W-:Y:S01]  /*47390*/  STL.64 [R1+0x41b0], R24 ;  /* 0x0041b01801007387 */ /* 0x000fe20000100a00 */
[----:B------:R0:W-:Y:S01]  /*473a0*/  STL.64 [R1+0x200], R20 ;  /* 0x0002001401007387 */ /* 0x0001e20000100a00 */
[----:B------:R-:W-:Y:S03]  /*473b0*/  STL.64 [R1+0x208], R22 ;  /* 0x0002081601007387 */ /* 0x000fe60000100a00 */
[----:B0-----:R-:W2:Y:S01]  /*473c0*/  LDL.LU.64 R20, [R1+0x4220] ;  /* 0x0042200001147983 */ /* 0x001ea20000300a00 */
[----:B------:R-:W-:Y:S02]  /*473d0*/  STL.64 [R1+0x41c8], R6 ;  /* 0x0041c80601007387 */ /* 0x000fe40000100a00 */
[----:B------:R0:W-:Y:S02]  /*473e0*/  STL.64 [R1+0x41c0], R4 ;  /* 0x0041c00401007387 */ /* 0x0001e40000100a00 */
[----:B0-----:R-:W3:Y:S01]  /*473f0*/  LDL.LU.64 R4, [R1+0x400] ;  /* 0x0004000001047983 */ /* 0x001ee20000300a00 */
[----:B------:R-:W3:Y:S01]  /*47400*/  LDL.LU.64 R6, [R1+0x408] ;  /* 0x0004080001067983 */ /* 0x000ee20000300a00 */
[----:B--2---:R-:W-:Y:S01]  /*47410*/  HMMA.16816.F32 R16, R12, R20, R16 ;  /* 0x000000140c10723c */ /* 0x004fe20000001810 */
[----:B------:R-:W-:-:S02]  /*47420*/  IMAD.MOV.U32 R27, RZ, RZ, R20 ;  /* 0x000000ffff1b7224 */ /* 0x000fc400078e0014 */
[----:B------:R-:W-:Y:S11]  /*47430*/  IMAD.MOV.U32 R26, RZ, RZ, R21 ;  /* 0x000000ffff1a7224 */ /* 0x000ff600078e0015 */
[----:B------:R-:W-:Y:S09]  /*47440*/  @!UPT UIADD3 URZ, URZ, URZ, URZ ;  /* 0x0000003f3f3ff290 */ /* 0x000ff2000fffe03f */
[----:B------:R0:W-:Y:S01]  /*47450*/  STL.64 [R1+0x210], R16 ;  /* 0x0002101001007387 */ /* 0x0001e20000100a00 */
[----:B------:R-:W-:Y:S03]  /*47460*/  STL.64 [R1+0x218], R18 ;  /* 0x0002181201007387 */ /* 0x000fe60000100a00 */
[----:B0-----:R-:W2:Y:S01]  /*47470*/  LDL.LU.64 R16, [R1+0x4218] ;  /* 0x0042180001107983 */ /* 0x001ea20000300a00 */
[----:B------:R-:W4:Y:S02]  /*47480*/  LDL.LU.64 R20, [R1+0x4210] ;  /* 0x0042100001147983 */ /* 0x000f240000300a00 */
[----:B------:R-:W-:Y:S02]  /*47490*/  IMAD.MOV.U32 R24, RZ, RZ, R3 ;  /* 0x000000ffff187224 */ /* 0x000fe400078e0003 */
[----:B------:R-:W-:Y:S01]  /*474a0*/  IMAD.MOV.U32 R25, RZ, RZ, R0 ;  /* 0x000000ffff197224 */ /* 0x000fe200078e0000 */
[----:B------:R-:W-:Y:S04]  /*474b0*/  STL.64 [R1+0x41f0], R26 ;  /* 0x0041f01a01007387 */ /* 0x000fe80000100a00 */
[----:B------:R0:W-:Y:S04]  /*474c0*/  STL.64 [R1+0x41e8], R24 ;  /* 0x0041e81801007387 */ /* 0x0001e80000100a00 */
[----:B0-----:R-:W2:Y:S01]  /*474d0*/  LDL.LU.64 R24, [R1+0x3f0] ;  /* 0x0003f00001187983 */ /* 0x001ea20000300a00 */
[----:B------:R-:W2:Y:S01]  /*474e0*/  LDL.LU.64 R26, [R1+0x3f8] ;  /* 0x0003f800011a7983 */ /* 0x000ea20000300a00 */
[----:B----4-:R-:W-:Y:S01]  /*474f0*/  HMMA.16816.F32 R8, R12, R20, R8 ;  /* 0x000000140c08723c */ /* 0x010fe20000001808 */
[----:B------:R-:W-:-:S02]  /*47500*/  IMAD.MOV.U32 R29, RZ, RZ, R20 ;  /* 0x000000ffff1d7224 */ /* 0x000fc400078e0014 */
[----:B------:R-:W-:Y:S11]  /*47510*/  IMAD.MOV.U32 R28, RZ, RZ, R21 ;  /* 0x000000ffff1c7224 */ /* 0x000ff600078e0015 */
[----:B------:R-:W-:Y:S09]  /*47520*/  @!UPT UIADD3 URZ, URZ, URZ, URZ ;  /* 0x0000003f3f3ff290 */ /* 0x000ff2000fffe03f */
[----:B------:R-:W-:Y:S01]  /*47530*/  STL.64 [R1+0x250], R8 ;  /* 0x0002500801007387 */ /* 0x000fe20000100a00 */
[----:B------:R0:W-:Y:S03]  /*47540*/  STL.64 [R1+0x258], R10 ;  /* 0x0002580a01007387 */ /* 0x0001e60000100a00 */
[----:B0-----:R-:W4:Y:S01]  /*47550*/  LDL.LU.64 R10, [R1+0x4208] ;  /* 0x00420800010a7983 */ /* 0x001f220000300a00 */
[----:B------:R-:W2:Y:S02]  /*47560*/  LDL.LU.64 R8, [R1+0x4200] ;  /* 0x0042000001087983 */ /* 0x000ea40000300a00 */
[----:B------:R-:W3:Y:S02]  /*47570*/  LDL.LU.64 R20, [R1+0x41f8] ;  /* 0x0041f80001147983 */ /* 0x000ee40000300a00 */
[C---:B---3--:R-:W-:Y:S08]  /*47580*/  HMMA.16816.F32 R4, R12.reuse, R20, R4 ;  /* 0x000000140c04723c */ /* 0x048ff00000001804 */
[----:B--2---:R-:W-:Y:S01]  /*47590*/  HMMA.16816.F32 R12, R12, R8, R24 ;  /* 0x000000080c0c723c */ /* 0x004fe20000001818 */
[----:B------:R-:W-:-:S02]  /*475a0*/  IMAD.MOV.U32 R18, RZ, RZ, R20 ;  /* 0x000000ffff127224 */ /* 0x000fc400078e0014 */
[----:B------:R-:W-:Y:S11]  /*475b0*/  IMAD.MOV.U32 R19, RZ, RZ, R21 ;  /* 0x000000ffff137224 */ /* 0x000ff600078e0015 */
[----:B------:R-:W-:Y:S01]  /*475c0*/  @!UPT UIADD3 URZ, URZ, URZ, URZ ;  /* 0x0000003f3f3ff290 */ /* 0x000fe2000fffe03f */
[----:B------:R0:W-:Y:S01]  /*475d0*/  STL.64 [R1+0x270], R4 ;  /* 0x0002700401007387 */ /* 0x0001e20000100a00 */
[----:B------:R-:W-:Y:S02]  /*475e0*/  IMAD.MOV.U32 R0, RZ, RZ, R7 ;  /* 0x000000ffff007224 */ /* 0x000fe400078e0007 */
[----:B------:R-:W-:Y:S01]  /*475f0*/  IMAD.MOV.U32 R3, RZ, RZ, R6 ;  /* 0x000000ffff037224 */ /* 0x000fe200078e0006 */
[----:B0-----:R-:W2:Y:S01]  /*47600*/  LDL.LU.64 R4, [R1+0x3e0] ;  /* 0x0003e00001047983 */ /* 0x001ea20000300a00 */
[----:B------:R-:W2:Y:S02]  /*47610*/  LDL.LU.64 R6, [R1+0x3e8] ;  /* 0x0003e80001067983 */ /* 0x000ea40000300a00 */
[----:B------:R-:W3:Y:S02]  /*47620*/  LDL.LU.64 R20, [R1+0x3c0] ;  /* 0x0003c00001147983 */ /* 0x000ee40000300a00 */
[----:B------:R-:W3:Y:S01]  /*47630*/  LDL.LU.64 R22, [R1+0x3c8] ;  /* 0x0003c80001167983 */ /* 0x000ee20000300a00 */
[----:B------:R-:W-:Y:S01]  /*47640*/  STL [R1+0x4044], R0 ;  /* 0x0040440001007387 */ /* 0x000fe20000100800 */
[----:B------:R-:W-:Y:S02]  /*47650*/  STL [R1+0x4040], R3 ;  /* 0x0040400301007387 */ /* 0x000fe40000100800 */
[----:B------:R-:W2:Y:S02]  /*47660*/  LDL.LU.64 R26, [R1+0x41f0] ;  /* 0x0041f000011a7983 */ /* 0x000ea40000300a00 */
[----:B------:R-:W3:Y:S01]  /*47670*/  LDL.LU.64 R24, [R1+0x41e8] ;  /* 0x0041e80001187983 */ /* 0x000ee20000300a00 */
[----:B------:R0:W-:Y:S01]  /*47680*/  STL.64 [R1+0x240], R12 ;  /* 0x0002400c01007387 */ /* 0x0001e20000100a00 */
[----:B------:R-:W-:Y:S02]  /*47690*/  STL.64 [R1+0x248], R14 ;  /* 0x0002480e01007387 */ /* 0x000fe40000100a00 */
[----:B0-----:R-:W-:-:S02]  /*476a0*/  IMAD.MOV.U32 R12, RZ, RZ, R16 ;  /* 0x000000ffff0c7224 */ /* 0x001fc400078e0010 */
[----:B------:R-:W-:Y:S01]  /*476b0*/  IMAD.MOV.U32 R13, RZ, RZ, R17 ;  /* 0x000000ffff0d7224 */ /* 0x000fe200078e0011 */
[----:B------:R-:W3:Y:S01]  /*476c0*/  LDL.LU R16, [R1+0x41e0] ;  /* 0x0041e00001107983 */ /* 0x000ee20000300800 */
[----:B------:R-:W3:Y:S02]  /*476d0*/  LDL.LU R17, [R1+0x41dc] ;  /* 0x0041dc0001117983 */ /* 0x000ee40000300800 */
[----:B----4-:R-:W-:Y:S02]  /*476e0*/  STL.64 [R1+0x4160], R10 ;  /* 0x0041600a01007387 */ /* 0x010fe40000100a00 */
[----:B------:R0:W-:Y:S02]  /*476f0*/  STL.64 [R1+0x4158], R8 ;  /* 0x0041580801007387 */ /* 0x0001e40000100a00 */
[----:B0-----:R-:W-:Y:S02]  /*47700*/  IMAD.MOV.U32 R8, RZ, RZ, R18 ;  /* 0x000000ffff087224 */ /* 0x001fe400078e0012 */
[----:B------:R-:W-:Y:S01]  /*47710*/  IMAD.MOV.U32 R9, RZ, RZ, R19 ;  /* 0x000000ffff097224 */ /* 0x000fe200078e0013 */
[----:B------:R-:W3:Y:S01]  /*47720*/  LDL.LU R18, [R1+0x41d8] ;  /* 0x0041d80001127983 */ /* 0x000ee20000300800 */
[----:B------:R-:W3:Y:S03]  /*47730*/  LDL.LU R19, [R1+0x41d4] ;  /* 0x0041d40001137983 */ /* 0x000ee60000300800 */
[----:B------:R0:W-:Y:S02]  /*47740*/  STL.64 [R1+0x4170], R8 ;  /* 0x0041700801007387 */ /* 0x0001e40000100a00 */
[----:B0-----:R-:W-:-:S02]  /*47750*/  IMAD.MOV.U32 R8, RZ, RZ, R29 ;  /* 0x000000ffff087224 */ /* 0x001fc400078e001d */
[----:B------:R-:W-:Y:S01]  /*47760*/  IMAD.MOV.U32 R9, RZ, RZ, R28 ;  /* 0x000000ffff097224 */ /* 0x000fe200078e001c */
[----:B------:R-:W4:Y:S04]  /*47770*/  LDL.LU R29, [R1+0x41d0] ;  /* 0x0041d000011d7983 */ /* 0x000f280000300800 */
[----:B------:R2:W-:Y:S02]  /*47780*/  STL.64 [R1+0x4188], R8 ;  /* 0x0041880801007387 */ /* 0x0005e40000100a00 */
[----:B--2---:R-:W-:Y:S02]  /*47790*/  IMAD.MOV.U32 R8, RZ, RZ, R27 ;  /* 0x000000ffff087224 */ /* 0x004fe400078e001b */
[----:B------:R-:W-:-:S05]  /*477a0*/  IMAD.MOV.U32 R9, RZ, RZ, R26 ;  /* 0x000000ffff097224 */ /* 0x000fca00078e001a */
[----:B------:R0:W-:Y:S04]  /*477b0*/  STL.64 [R1+0x41a0], R8 ;  /* 0x0041a00801007387 */ /* 0x0001e80000100a00 */
[----:B0-----:R-:W2:Y:S01]  /*477c0*/  LDL.LU.64 R8, [R1+0x3d0] ;  /* 0x0003d00001087983 */ /* 0x001ea20000300a00 */
[----:B------:R-:W2:Y:S01]  /*477d0*/  LDL.LU.64 R10, [R1+0x3d8] ;  /* 0x0003d800010a7983 */ /* 0x000ea20000300a00 */
[C---:B---3--:R-:W-:Y:S02]  /*477e0*/  HMMA.16816.F32 R24, R16.reuse, R24, R4 ;  /* 0x000000181018723c */ /* 0x048fe40000001804 */
[----:B------:R-:W3:Y:S01]  /*477f0*/  LDL.LU.64 R6, [R1+0x41c8] ;  /* 0x0041c80001067983 */ /* 0x000ee20000300a00 */
[----:B------:R-:W3:Y:S11]  /*47800*/  LDL.LU.64 R4, [R1+0x41c0] ;  /* 0x0041c00001047983 */ /* 0x000ef60000300a00 */
[----:B------:R-:W-:Y:S09]  /*47810*/  @!UPT UIADD3 URZ, URZ, URZ, URZ ;  /* 0x0000003f3f3ff290 */ /* 0x000ff2000fffe03f */
[----:B------:R-:W-:Y:S01]  /*47820*/  STL.64 [R1+0x230], R24 ;  /* 0x0002301801007387 */ /* 0x000fe20000100a00 */
[----:B------:R0:W-:Y:S03]  /*47830*/  STL.64 [R1+0x238], R26 ;  /* 0x0002381a01007387 */ /* 0x0001e60000100a00 */
[----:B0-----:R-:W3:Y:S01]  /*47840*/  LDL.LU.64 R26, [R1+0x41b8] ;  /* 0x0041b800011a7983 */ /* 0x001ee20000300a00 */
[----:B------:R-:W3:Y:S01]  /*47850*/  LDL.LU.64 R24, [R1+0x41b0] ;  /* 0x0041b00001187983 */ /* 0x000ee20000300a00 */
[C---:B--2---:R-:W-:Y:S11]  /*47860*/  HMMA.16816.F32 R12, R16.reuse, R12, R8 ;  /* 0x0000000c100c723c */ /* 0x044ff60000001808 */
[----:B------:R-:W-:Y:S11]  /*47870*/  @!UPT UIADD3 URZ, URZ, URZ, URZ ;  /* 0x0000003f3f3ff290 */ /* 0x000ff6000fffe03f */
[----:B------:R-:W-:Y:S01]  /*47880*/  @!UPT UIADD3 URZ, URZ, URZ, URZ ;  /* 0x0000003f3f3ff290 */ /* 0x000fe2000fffe03f */
[----:B------:R-:W-:Y:S01]  /*47890*/  STL.64 [R1+0x220], R12 ;  /* 0x0002200c01007387 */ /* 0x000fe20000100a00 */
[----:B------:R-:W-:Y:S01]  /*478a0*/  STL.64 [R1+0x228], R14 ;  /* 0x0002280e01007387 */ /* 0x000fe20000100a00 */
[C---:B---3--:R-:W-:Y:S11]  /*478b0*/  HMMA.16816.F32 R8, R16.reuse, R24, R20 ;  /* 0x000000181008723c */ /* 0x048ff60000001814 */
[----:B------:R-:W-:Y:S11]  /*478c0*/  @!UPT UIADD3 URZ, URZ, URZ, URZ ;  /* 0x0000003f3f3ff290 */ /* 0x000ff6000fffe03f */
[----:B------:R-:W-:Y:S01]  /*478d0*/  @!UPT UIADD3 URZ, URZ, URZ, URZ ;  /* 0x0000003f3f3ff290 */ /* 0x000fe2000fffe03f */
[----:B------:R0:W-:Y:S01]  /*478e0*/  STL.64 [R1+0x260], R8 ;  /* 0x0002600801007387 */ /* 0x0001e20000100a00 */
[----:B------:R-:W-:Y:S02]  /*478f0*/  IMAD.MOV.U32 R0, RZ, RZ, R10 ;  /* 0x000000ffff007224 */ /* 0x000fe400078e000a */
[----:B------:R-:W-:Y:S01]  /*47900*/  IMAD.MOV.U32 R3, RZ, RZ, R11 ;  /* 0x000000ffff037224 */ /* 0x000fe200078e000b */
[----:B0-----:R-:W2:Y:S01]  /*47910*/  LDL.LU.64 R8, [R1+0x3b0] ;  /* 0x0003b00001087983 */ /* 0x001ea20000300a00 */
[----:B------:R-:W2:Y:S02]  /*47920*/  LDL.LU.64 R10, [R1+0x3b8] ;  /* 0x0003b800010a7983 */ /* 0x000ea40000300a00 */
[----:B------:R0:W-:Y:S02]  /*47930*/  STL.64 [R1+0x4168], R26 ;  /* 0x0041681a01007387 */ /* 0x0001e40000100a00 */
[----:B------:R-:W3:Y:S01]  /*47940*/  LDL.LU.64 R24, [R1+0x350] ;  /* 0x0003500001187983 */ /* 0x000ee20000300a00 */
[----:B0-----:R-:W2:Y:S04]  /*47950*/  LDL.LU.64 R26, [R1+0x358] ;  /* 0x00035800011a7983 */ /* 0x001ea80000300a00 */
[----:B--2---:R-:W-:Y:S01]  /*47960*/  STL.64 [R1+0x4180], R26 ;  /* 0x0041801a01007387 */ /* 0x004fe20000100a00 */
[----:B---3--:R0:W-:Y:S03]  /*47970*/  STL.64 [R1+0x4178], R24 ;  /* 0x0041781801007387 */ /* 0x0081e60000100a00 */
[----:B0-----:R-:W2:Y:S01]  /*47980*/  LDL.LU.64 R24, [R1+0x360] ;  /* 0x0003600001187983 */ /* 0x001ea20000300a00 */
[----:B------:R-:W3:Y:S03]  /*47990*/  LDL.LU.64 R26, [R1+0x368] ;  /* 0x00036800011a7983 */ /* 0x000ee60000300a00 */
[----:B---3--:R-:W-:Y:S01]  /*479a0*/  STL.64 [R1+0x4198], R26 ;  /* 0x0041981a01007387 */ /* 0x008fe20000100a00 */
[----:B--2---:R0:W-:Y:S03]  /*479b0*/  STL.64 [R1+0x4190], R24 ;  /* 0x0041901801007387 */ /* 0x0041e60000100a00 */
[----:B0-----:R-:W2:Y:S01]  /*479c0*/  LDL.LU.64 R24, [R1+0x370] ;  /* 0x0003700001187983 */ /* 0x001ea20000300a00 */
[----:B------:R-:W2:Y:S02]  /*479d0*/  LDL.LU.64 R26, [R1+0x378] ;  /* 0x00037800011a7983 */ /* 0x000ea40000300a00 */
[----:B------:R-:W3:Y:S02]  /*479e0*/  LDL.LU.64 R20, [R1+0x280] ;  /* 0x0002800001147983 */ /* 0x000ee40000300a00 */
[----:B------:R-:W3:Y:S01]  /*479f0*/  LDL.LU.64 R22, [R1+0x288] ;  /* 0x0002880001167983 */ /* 0x000ee20000300a00 */
[----:B------:R-:W2:Y:S01]  /*47a00*/  LDL R15, [R1+0x39c] ;  /* 0x00039c00010f7983 */ /* 0x000ea20000100800 */
[----:B------:R-:W-:Y:S03]  /*47a10*/  HMMA.16816.F32 R8, R16, R4, R8 ;  /* 0x000000041008723c */ /* 0x000fe60000001808 */
[----:B--2---:R4:W-:Y:S01]  /*47a20*/  STL [R1+0x40b0], R15 ;  /* 0x0040b00f01007387 */ /* 0x0049e20000100800 */
[----:B------:R-:W2:Y:S02]  /*47a30*/  LDL.LU R12, [R1] ;  /* 0x00000000010c7983 */ /* 0x000ea40000300800 */
[----:B------:R-:W2:Y:S02]  /*47a40*/  LDL.LU R13, [R1+0x4] ;  /* 0x00000400010d7983 */ /* 0x000ea40000300800 */
[----:B------:R-:W2:Y:S02]  /*47a50*/  LDL.LU R14, [R1+0x8] ;  /* 0x00000800010e7983 */ /* 0x000ea40000300800 */
[----:B----4-:R-:W-:-:S02]  /*47a60*/  IMAD.MOV.U32 R15, RZ, RZ, R29 ;  /* 0x000000ffff0f7224 */ /* 0x010fc400078e001d */
[----:B------:R-:W4:Y:S04]  /*47a70*/  LDL.LU R29, [R1+0x41a8] ;  /* 0x0041a800011d7983 */ /* 0x000f280000300800 */
[----:B--2---:R0:W-:Y:S01]  /*47a80*/  STL.64 [R1+0x40c0], R14 ;  /* 0x0040c00e01007387 */ /* 0x0041e20000100a00 */
[----:B------:R-:W-:Y:S03]  /*47a90*/  STL.64 [R1+0x40b8], R12 ;  /* 0x0040b80c01007387 */ /* 0x000fe60000100a00 */
[----:B0-----:R-:W2:Y:S04]  /*47aa0*/  LDL R14, [R1+0x98] ;  /* 0x00009800010e7983 */ /* 0x001ea80000100800 */
[----:B------:R-:W2:Y:S01]  /*47ab0*/  LDL R15, [R1+0x9c] ;  /* 0x00009c00010f7983 */ /* 0x000ea20000100800 */
[----:B------:R-:W-:Y:S02]  /*47ac0*/  STL [R1+0x4098], R3 ;  /* 0x0040980301007387 */ /* 0x000fe40000100800 */
[----:B------:R0:W-:Y:S02]  /*47ad0*/  STL [R1+0x4068], R0 ;  /* 0x0040680001007387 */ /* 0x0001e40000100800 */
[----:B0-----:R-:W2:Y:S01]  /*47ae0*/  LDL R0, [R1+0x3a0] ;  /* 0x0003a00001007983 */ /* 0x001ea20000100800 */
[----:B------:R0:W-:Y:S02]  /*47af0*/  STL.64 [R1+0x290], R8 ;  /* 0x0002900801007387 */ /* 0x0001e40000100a00 */
[----:B------:R-:W-:Y:S01]  /*47b00*/  STL.64 [R1+0x298], R10 ;  /* 0x0002980a01007387 */ /* 0x000fe20000100a00 */
[----:B0-----:R-:W2:Y:S01]  /*47b10*/  LDL.LU.64 R8, [R1+0x41a0] ;  /* 0x0041a00001087983 */ /* 0x001ea20000300a00 */
[----:B------:R0:W-:Y:S03]  /*47b20*/  STL.64 [R1+0x4140], R6 ;  /* 0x0041400601007387 */ /* 0x0001e60000100a00 */
[----:B0-----:R-:W3:Y:S01]  /*47b30*/  LDL.64 R6, [R1+0xa8] ;  /* 0x0000a80001067983 */ /* 0x001ee20000100a00 */
[C---:B--2---:R-:W-:Y:S03]  /*47b40*/  HMMA.16816.F32 R8, R16.reuse, R8, R24 ;  /* 0x000000081008723c */ /* 0x044fe60000001818 */
[----:B------:R-:W2:Y:S01]  /*47b50*/  LDL.LU.64 R26, [R1+0x4198] ;  /* 0x00419800011a7983 */ /* 0x000ea20000300a00 */
[----:B------:R-:W2:Y:S11]  /*47b60*/  LDL.LU.64 R24, [R1+0x4190] ;  /* 0x0041900001187983 */ /* 0x000eb60000300a00 */
[----:B------:R-:W-:Y:S08]  /*47b70*/  @!UPT UIADD3 URZ, URZ, URZ, URZ ;  /* 0x0000003f3f3ff290 */ /* 0x000ff0000fffe03f */
[----:B------:R0:W-:Y:S01]  /*47b80*/  STL.64 [R1+0x2a0], R8 ;  /* 0x0002a00801007387 */ /* 0x0001e20000100a00 */
[----:B------:R2:W-:Y:S03]  /*47b90*/  STL.64 [R1+0x2a8], R10 ;  /* 0x0002a80a01007387 */ /* 0x0005e60000100a00 */
[----:B0-----:R-:W2:Y:S02]  /*47ba0*/  LDL.LU.64 R8, [R1+0x4188] ;  /* 0x0041880001087983 */ /* 0x001ea40000300a00 */
[C---:B--2---:R-:W-:Y:S02]  /*47bb0*/  HMMA.16816.F32 R8, R16.reuse, R8, R24 ;  /* 0x000000081008723c */ /* 0x044fe40000001818 */
[----:B------:R-:W2:Y:S01]  /*47bc0*/  LDL.LU.64 R26, [R1+0x4180] ;  /* 0x00418000011a7983 */ /* 0x000ea20000300a00 */
[----:B------:R-:W2:Y:S11]  /*47bd0*/  LDL.LU.64 R24, [R1+0x4178] ;  /* 0x0041780001187983 */ /* 0x000eb60000300a00 */
[----:B------:R-:W-:Y:S09]  /*47be0*/  @!UPT UIADD3 URZ, URZ, URZ, URZ ;  /* 0x0000003f3f3ff290 */ /* 0x000ff2000fffe03f */
[----:B------:R0:W-:Y:S01]  /*47bf0*/  STL.64 [R1+0x2c0], R8 ;  /* 0x0002c00801007387 */ /* 0x0001e20000100a00 */
[----:B------:R2:W-:Y:S03]  /*47c00*/  STL.64 [R1+0x2c8], R10 ;  /* 0x0002c80a01007387 */ /* 0x0005e60000100a00 */
[----:B0-----:R-:W2:Y:S02]  /*47c10*/  LDL.LU.64 R8, [R1+0x4170] ;  /* 0x0041700001087983 */ /* 0x001ea40000300a00 */
[C---:B--2---:R-:W-:Y:S02]  /*47c20*/  HMMA.16816.F32 R8, R16.reuse, R8, R24 ;  /* 0x000000081008723c */ /* 0x044fe40000001818 */
[----:B------:R-:W2:Y:S11]  /*47c30*/  LDL.LU.64 R26, [R1+0x4168] ;  /* 0x00416800011a7983 */ /* 0x000eb60000300a00 */
[----:B------:R-:W-:Y:S10]  /*47c40*/  @!UPT UIADD3 URZ, URZ, URZ, URZ ;  /* 0x0000003f3f3ff290 */ /* 0x000ff4000fffe03f */
[----:B------:R-:W-:Y:S01]  /*47c50*/  STL.64 [R1+0x340], R8 ;  /* 0x0003400801007387 */ /* 0x000fe20000100a00 */
[----:B------:R0:W-:Y:S03]  /*47c60*/  STL.64 [R1+0x348], R10 ;  /* 0x0003480a01007387 */ /* 0x0001e60000100a00 */
[----:B0-----:R-:W2:Y:S01]  /*47c70*/  LDL.LU.64 R10, [R1+0x4160] ;  /* 0x00416000010a7983 */ /* 0x001ea20000300a00 */
[----:B------:R-:W3:Y:S02]  /*47c80*/  LDL.LU.64 R8, [R1+0x4158] ;  /* 0x0041580001087983 */ /* 0x000ee40000300a00 */
[----:B---3--:R-:W-:Y:S01]  /*47c90*/  HMMA.16816.F32 R16, R16, R8, R20 ;  /* 0x000000081010723c */ /* 0x008fe20000001814 */
[----:B------:R-:W3:Y:S01]  /*47ca0*/  LDL.LU.64 R22, [R1+0x4150] ;  /* 0x0041500001167983 */ /* 0x000ee20000300a00 */
[----:B------:R-:W3:Y:S02]  /*47cb0*/  LDL.LU.64 R20, [R1+0x4148] ;  /* 0x0041480001147983 */ /* 0x000ee40000300a00 */
[----:B--2---:R0:W-:Y:S02]  /*47cc0*/  STL.64 [R1+0x4100], R10 ;  /* 0x0041000a01007387 */ /* 0x0041e40000100a00 */
[----:B0-----:R-:W2:Y:S11]  /*47cd0*/  LDL.64 R10, [R1+0x48] ;  /* 0x00004800010a7983 */ /* 0x001eb60000100a00 */
[----:B------:R-:W-:Y:S06]  /*47ce0*/  @!UPT UIADD3 URZ, URZ, URZ, URZ ;  /* 0x0000003f3f3ff290 */ /* 0x000fec000fffe03f */
[----:B------:R-:W-:Y:S01]  /*47cf0*/  STL.64 [R1+0x330], R16 ;  /* 0x0003301001007387 */ /* 0x000fe20000100a00 */
[----:B------:R-:W-:Y:S03]  /*47d00*/  STL.64 [R1+0x338], R18 ;  /* 0x0003381201007387 */ /* 0x000fe60000100a00 */
[----:B--2---:R0:W-:Y:S01]  /*47d10*/  STL.64 [R1+0x4118], R10 ;  /* 0x0041180a01007387 */ /* 0x0041e20000100a00 */
[----:B------:R-:W3:Y:S02]  /*47d20*/  LDL.LU R8, [R1+0x130] ;  /* 0x0001300001087983 */ /* 0x000ee40000300800 */
[----:B------:R-:W3:Y:S01]  /*47d30*/  LDL.LU R9, [R1+0x134] ;  /* 0x0001340001097983 */ /* 0x000ee20000300800 */
[----:B0-----:R-:W3:Y:S01]  /*47d40*/  LDL.LU R10, [R1+0x138] ;  /* 0x00013800010a7983 */ /* 0x001ee20000300800 */
[----:B------:R-:W3:Y:S02]  /*47d50*/  LDL.LU R11, [R1+0x13c] ;  /* 0x00013c00010b7983 */ /* 0x000ee40000300800 */
[----:B------:R-:W2:Y:S02]  /*47d60*/  LDL R18, [R1+0x68] ;  /* 0x0000680001127983 */ /* 0x000ea40000100800 */
[----:B------:R-:W2:Y:S01]  /*47d70*/  LDL R19, [R1+0x6c] ;  /* 0x00006c0001137983 */ /* 0x000ea20000100800 */
[----:B---3--:R-:W-:Y:S01]  /*47d80*/  HMMA.16816.F32 R8, R20, R6, R8 ;  /* 0x000000061408723c */ /* 0x008fe20000001808 */
[----:B--2---:R0:W-:Y:S01]  /*47d90*/  STL.64 [R1+0x4138], R18 ;  /* 0x0041381201007387 */ /* 0x0041e20000100a00 */
[----:B------:R-:W2:Y:S02]  /*47da0*/  LDL.LU R16, [R1+0x120] ;  /* 0x0001200001107983 */ /* 0x000ea40000300800 */
[----:B------:R-:W2:Y:S01]  /*47db0*/  LDL.LU R17, [R1+0x124] ;  /* 0x0001240001117983 */ /* 0x000ea20000300800 */
[----:B0-----:R-:W2:Y:S01]  /*47dc0*/  LDL.LU R18, [R1+0x128] ;  /* 0x0001280001127983 */ /* 0x001ea20000300800 */
[----:B------:R-:W2:Y:S11]  /*47dd0*/  LDL.LU R19, [R1+0x12c] ;  /* 0x00012c0001137983 */ /* 0x000eb60000300800 */
[----:B------:R-:W-:Y:S06]  /*47de0*/  @!UPT UIADD3 URZ, URZ, URZ, URZ ;  /* 0x0000003f3f3ff290 */ /* 0x000fec000fffe03f */
[----:B------:R0:W-:Y:S01]  /*47df0*/  STL.64 [R1+0x320], R8 ;  /* 0x0003200801007387 */ /* 0x0001e20000100a00 */
[----:B------:R1:W-:Y:S02]  /*47e00*/  STL.64 [R1+0x328], R10 ;  /* 0x0003280a01007387 */ /* 0x0003e40000100a00 */
[----:B------:R-:W3:Y:S02]  /*47e10*/  LDL.LU R4, [R1+0x110] ;  /* 0x0001100001047983 */ /* 0x000ee40000300800 */
[----:B------:R-:W3:Y:S02]  /*47e20*/  LDL.LU R5, [R1+0x114] ;  /* 0x0001140001057983 */ /* 0x000ee40000300800 */
[----:B0-----:R-:W-:Y:S02]  /*47e30*/  IMAD.MOV.U32 R8, RZ, RZ, R6 ;  /* 0x000000ffff087224 */ /* 0x001fe400078e0006 */
[----:B------:R-:W3:Y:S01]  /*47e40*/  LDL.LU R6, [R1+0x118] ;  /* 0x0001180001067983 */ /* 0x000ee20000300800 */
[----:B-1----:R-:W3:Y:S02]  /*47e50*/  LDL.64 R10, [R1+0x58] ;  /* 0x00005800010a7983 */ /* 0x002ee40000100a00 */
[----:B------:R-:W-:-:S02]  /*47e60*/  IMAD.MOV.U32 R3, RZ, RZ, R7 ;  /* 0x000000ffff037224 */ /* 0x000fc400078e0007 */
[----:B----4-:R-:W-:Y:S01]  /*47e70*/  IMAD.MOV.U32 R7, RZ, RZ, R29 ;  /* 0x000000ffff077224 */ /* 0x010fe200078e001d */
[----:B--2---:R-:W-:Y:S01]  /*47e80*/  HMMA.16816.F32 R16, R20, R14, R16 ;  /* 0x0000000e1410723c */ /* 0x004fe20000001810 */
[----:B---3--:R-:W-:Y:S01]  /*47e90*/  STL.64 [R1+0x4130], R10 ;  /* 0x0041300a01007387 */ /* 0x008fe20000100a00 */
[----:B------:R-:W2:Y:S02]  /*47ea0*/  LDL R29, [R1+0x1cc0] ;  /* 0x001cc000011d7983 */ /* 0x000ea40000100800 */
[----:B------:R-:W-:Y:S11]  /*47eb0*/  STL.64 [R1+0x40d0], R14 ;  /* 0x0040d00e01007387 */ /* 0x000ff60000100a00 */
[----:B------:R-:W-:Y:S08]  /*47ec0*/  @!UPT UIADD3 URZ, URZ, URZ, URZ ;  /* 0x0000003f3f3ff290 */ /* 0x000ff0000fffe03f */
[----:B------:R0:W-:Y:S01]  /*47ed0*/  STL.64 [R1+0x310], R16 ;  /* 0x0003101001007387 */ /* 0x0001e20000100a00 */
[----:B------:R1:W-:Y:S04]  /*47ee0*/  STL.64 [R1+0x318], R18 ;  /* 0x0003181201007387 */ /* 0x0003e80000100a00 */
[----:B0-----:R-:W3:Y:S01]  /*47ef0*/  LDL.LU R16, [R1+0x100] ;  /* 0x0001000001107983 */ /* 0x001ee20000300800 */
[----:B------:R-:W3:Y:S02]  /*47f00*/  LDL.LU R17, [R1+0x104] ;  /* 0x0001040001117983 */ /* 0x000ee40000300800 */
[----:B-1----:R-:W3:Y:S02]  /*47f10*/  LDL.LU R18, [R1+0x108] ;  /* 0x0001080001127983 */ /* 0x002ee40000300800 */
[----:B------:R-:W-:-:S02]  /*47f20*/  IMAD.MOV.U32 R14, RZ, RZ, R8 ;  /* 0x000000ffff0e7224 */ /* 0x000fc400078e0008 */
[----:B------:R-:W-:Y:S01]  /*47f30*/  IMAD.MOV.U32 R15, RZ, RZ, R3 ;  /* 0x000000ffff0f7224 */ /* 0x000fe200078e0003 */
[----:B------:R-:W3:Y:S01]  /*47f40*/  LDL.LU R19, [R1+0x10c] ;  /* 0x00010c0001137983 */ /* 0x000ee20000300800 */
[----:B------:R-:W4:Y:S02]  /*47f50*/  LDL.LU R8, [R1+0xf0] ;  /* 0x0000f00001087983 */ /* 0x000f240000300800 */
[----:B------:R-:W4:Y:S02]  /*47f60*/  LDL.LU R9, [R1+0xf4] ;  /* 0x0000f40001097983 */ /* 0x000f240000300800 */
[----:B------:R-:W4:Y:S01]  /*47f70*/  LDL.LU R10, [R1+0xf8] ;  /* 0x0000f800010a7983 */ /* 0x000f220000300800 */
[----:B------:R-:W4:Y:S01]  /*47f80*/  LDL.LU R11, [R1+0xfc] ;  /* 0x0000fc00010b7983 */ /* 0x000f220000300800 */
[----:B------:R0:W-:Y:S02]  /*47f90*/  STL.64 [R1+0x40f8], R14 ;  /* 0x0040f80e01007387 */ /* 0x0001e40000100a00 */
[----:B------:R-:W2:Y:S02]  /*47fa0*/  LDL.LU R12, [R1+0xb0] ;  /* 0x0000b000010c7983 */ /* 0x000ea40000300800 */
[----:B------:R-:W2:Y:S01]  /*47fb0*/  LDL.LU R13, [R1+0xb4] ;  /* 0x0000b400010d7983 */ /* 0x000ea20000300800 */
[----:B0-----:R-:W2:Y:S01]  /*47fc0*/  LDL.LU R14, [R1+0xb8] ;  /* 0x0000b800010e7983 */ /* 0x001ea20000300800 */
[----:B------:R-:W2:Y:S01]  /*47fd0*/  LDL.LU R15, [R1+0xbc] ;  /* 0x0000bc00010f7983 */ /* 0x000ea20000300800 */
[C---:B------:R-:W-:Y:S02]  /*47fe0*/  HMMA.16816.F32 R4, R20.reuse, R26, R4 ;  /* 0x0000001a1404723c */ /* 0x040fe40000001804 */
[----:B--2---:R-:W-:Y:S01]  /*47ff0*/  STL.64 [R1+0x4110], R14 ;  /* 0x0041100e01007387 */ /* 0x004fe20000100a00 */
[----:B------:R0:W-:Y:S03]  /*48000*/  STL.64 [R1+0x4108], R12 ;  /* 0x0041080c01007387 */ /* 0x0001e60000100a00 */
[----:B0-----:R-:W2:Y:S01]  /*48010*/  LDL.LU R12, [R1+0xd0] ;  /* 0x0000d000010c7983 */ /* 0x001ea20000300800 */
[----:B------:R-:W2:Y:S02]  /*48020*/  LDL.LU R13, [R1+0xd4] ;  /* 0x0000d400010d7983 */ /* 0x000ea40000300800 */
[----:B------:R-:W2:Y:S02]  /*48030*/  LDL.LU R14, [R1+0xd8] ;  /* 0x0000d800010e7983 */ /* 0x000ea40000300800 */
[----:B------:R-:W2:Y:S02]  /*48040*/  LDL.LU R15, [R1+0xdc] ;  /* 0x0000dc00010f7983 */ /* 0x000ea40000300800 */
[----:B--2---:R-:W-:Y:S01]  /*48050*/  STL.64 [R1+0x4128], R14 ;  /* 0x0041280e01007387 */ /* 0x004fe20000100a00 */
[----:B------:R0:W-:Y:S03]  /*48060*/  STL.64 [R1+0x4120], R12 ;  /* 0x0041200c01007387 */ /* 0x0001e60000100a00 */
[----:B0-----:R-:W2:Y:S01]  /*48070*/  LDL.LU R12, [R1+0xe0] ;  /* 0x0000e000010c7983 */ /* 0x001ea20000300800 */
[----:B------:R-:W2:Y:S02]  /*48080*/  LDL.LU R13, [R1+0xe4] ;  /* 0x0000e400010d7983 */ /* 0x000ea40000300800 */
[----:B------:R-:W2:Y:S02]  /*48090*/  LDL.LU R14, [R1+0xe8] ;  /* 0x0000e800010e7983 */ /* 0x000ea40000300800 */
[----:B------:R-:W2:Y:S01]  /*480a0*/  LDL.LU R15, [R1+0xec] ;  /* 0x0000ec00010f7983 */ /* 0x000ea20000300800 */
[----:B------:R-:W-:Y:S01]  /*480b0*/  STL.64 [R1+0x300], R4 ;  /* 0x0003000401007387 */ /* 0x000fe20000100a00 */
[----:B------:R0:W-:Y:S03]  /*480c0*/  STL.64 [R1+0x308], R6 ;  /* 0x0003080601007387 */ /* 0x0001e60000100a00 */
[----:B0-----:R-:W3:Y:S01]  /*480d0*/  LDL.LU.64 R6, [R1+0x4140] ;  /* 0x0041400001067983 */ /* 0x001ee20000300a00 */
[----:B------:R0:W-:Y:S02]  /*480e0*/  STL.64 [R1+0x40c8], R26 ;  /* 0x0040c81a01007387 */ /* 0x0001e40000100a00 */
[----:B------:R-:W2:Y:S02]  /*480f0*/  LDL.LU R24, [R1+0x10] ;  /* 0x0000100001187983 */ /* 0x000ea40000300800 */
[----:B------:R-:W2:Y:S01]  /*48100*/  LDL.LU R25, [R1+0x14] ;  /* 0x0000140001197983 */ /* 0x000ea20000300800 */
[----:B0-----:R-:W2:Y:S01]  /*48110*/  LDL.LU R26, [R1+0x18] ;  /* 0x00001800011a7983 */ /* 0x001ea20000300800 */
[----:B------:R-:W2:Y:S01]  /*48120*/  LDL.LU R27, [R1+0x1c] ;  /* 0x00001c00011b7983 */ /* 0x000ea20000300800 */
[C---:B---3--:R-:W-:Y:S02]  /*48130*/  HMMA.16816.F32 R16, R20.reuse, R6, R16 ;  /* 0x000000061410723c */ /* 0x048fe40000001810 */
[----:B--2---:R-:W-:Y:S01]  /*48140*/  STL.64 [R1+0x40e0], R26 ;  /* 0x0040e01a01007387 */ /* 0x004fe20000100a00 */
[----:B------:R0:W-:Y:S03]  /*48150*/  STL.64 [R1+0x40d8], R24 ;  /* 0x0040d81801007387 */ /* 0x0001e60000100a00 */
[----:B0-----:R-:W2:Y:S01]  /*48160*/  LDL.LU R24, [R1+0x20] ;  /* 0x0000200001187983 */ /* 0x001ea20000300800 */
[----:B------:R-:W2:Y:S02]  /*48170*/  LDL.LU R25, [R1+0x24] ;  /* 0x0000240001197983 */ /* 0x000ea40000300800 */
[----:B------:R-:W2:Y:S02]  /*48180*/  LDL.LU R26, [R1+0x28] ;  /* 0x00002800011a7983 */ /* 0x000ea40000300800 */
[----:B------:R-:W2:Y:S11]  /*48190*/  LDL.LU R27, [R1+0x2c] ;  /* 0x00002c00011b7983 */ /* 0x000eb60000300800 */
[----:B------:R-:W-:Y:S01]  /*481a0*/  @!UPT UIADD3 URZ, URZ, URZ, URZ ;  /* 0x0000003f3f3ff290 */ /* 0x000fe2000fffe03f */
[----:B------:R-:W-:Y:S01]  /*481b0*/  STL.64 [R1+0x2d0], R16 ;  /* 0x0002d01001007387 */ /* 0x000fe20000100a00 */
[----:B------:R0:W-:Y:S03]  /*481c0*/  STL.64 [R1+0x2d8], R18 ;  /* 0x0002d81201007387 */ /* 0x0001e60000100a00 */
[----:B0-----:R-:W4:Y:S02]  /*481d0*/  LDL.LU.64 R18, [R1+0x4138] ;  /* 0x0041380001127983 */ /* 0x001f240000300a00 */
[C---:B----4-:R-:W-:Y:S11]  /*481e0*/  HMMA.16816.F32 R8, R20.reuse, R18, R8 ;  /* 0x000000121408723c */ /* 0x050ff60000001808 */
[----:B------:R-:W-:Y:S11]  /*481f0*/  @!UPT UIADD3 URZ, URZ, URZ, URZ ;  /* 0x0000003f3f3ff290 */ /* 0x000ff6000fffe03f */
[----:B------:R-:W-:Y:S01]  /*48200*/  @!UPT UIADD3 URZ, URZ, URZ, URZ ;  /* 0x0000003f3f3ff290 */ /* 0x000fe2000fffe03f */
[----:B------:R-:W-:Y:S01]  /*48210*/  STL.64 [R1+0x2f0], R8 ;  /* 0x0002f00801007387 */ /* 0x000fe20000100a00 */
[----:B------:R0:W-:Y:S03]  /*48220*/  STL.64 [R1+0x2f8], R10 ;  /* 0x0002f80a01007387 */ /* 0x0001e60000100a00 */
[----:B0-----:R-:W3:Y:S02]  /*48230*/  LDL.LU.64 R10, [R1+0x4130] ;  /* 0x00413000010a7983 */ /* 0x001ee40000300a00 */
[C---:B---3--:R-:W-:Y:S01]  /*48240*/  HMMA.16816.F32 R12, R20.reuse, R10, R12 ;  /* 0x0000000a140c723c */ /* 0x048fe2000000180c */
[----:B------:R-:W-:Y:S02]  /*48250*/  IMAD.MOV.U32 R5, RZ, RZ, R10 ;  /* 0x000000ffff057224 */ /* 0x000fe400078e000a */
[----:B------:R-:W-:Y:S11]  /*48260*/  IMAD.MOV.U32 R4, RZ, RZ, R11 ;  /* 0x000000ffff047224 */ /* 0x000ff600078e000b */
[----:B------:R-:W-:Y:S09]  /*48270*/  @!UPT UIADD3 URZ, URZ, URZ, URZ ;  /* 0x0000003f3f3ff290 */ /* 0x000ff2000fffe03f */
[----:B------:R-:W-:Y:S01]  /*48280*/  STL.64 [R1+0x2e0], R12 ;  /* 0x0002e00c01007387 */ /* 0x000fe20000100a00 */
[----:B------:R0:W-:Y:S03]  /*48290*/  STL.64 [R1+0x2e8], R14 ;  /* 0x0002e80e01007387 */ /* 0x0001e60000100a00 */
[----:B0-----:R-:W3:Y:S01]  /*482a0*/  LDL.LU.64 R14, [R1+0x4128] ;  /* 0x00412800010e7983 */ /* 0x001ee20000300a00 */
[----:B------:R-:W3:Y:S02]  /*482b0*/  LDL.LU.64 R12, [R1+0x4120] ;  /* 0x00412000010c7983 */ /* 0x000ee40000300a00 */
[----:B------:R-:W3:Y:S02]  /*482c0*/  LDL.LU.64 R10, [R1+0x4118] ;  /* 0x00411800010a7983 */ /* 0x000ee40000300a00 */
[----:B---3--:R-:W-:Y:S01]  /*482d0*/  HMMA.16816.F32 R12, R20, R10, R12 ;  /* 0x0000000a140c723c */ /* 0x008fe2000000180c */
[----:B------:R-:W-:-:S02]  /*482e0*/  IMAD.MOV.U32 R3, RZ, RZ, R10 ;  /* 0x000000ffff037224 */ /* 0x000fc400078e000a */
        /* <DEDUP_REMOVED lines=8> */
[----:B------:R-:W2:Y:S01]  /*48370*/  LDL.LU.64 R14, [R1+0x40f8] ;  /* 0x0040f800010e7983 */ /* 0x000ea20000300a00 */
[----:B------:R-:W2:Y:S02]  /*48380*/  LDL.LU.64 R10, [R1+0x40f0] ;  /* 0x0040f000010a7983 */ /* 0x000ea40000300a00 */
[----:B------:R-:W2:Y:S11]  /*48390*/  LDL.LU.64 R8, [R1+0x40e8] ;  /* 0x0040e80001087983 */ /* 0x000eb60000300a00 */
[----:B------:R-:W-:Y:S08]  /*483a0*/  @!UPT UIADD3 URZ, URZ, URZ, URZ ;  /* 0x0000003f3f3ff290 */ /* 0x000ff0000fffe03f */
[----:B------:R-:W-:Y:S01]  /*483b0*/  STL.64 [R1+0x1b0], R20 ;  /* 0x0001b01401007387 */ /* 0x000fe20000100a00 */
[----:B------:R-:W-:Y:S01]  /*483c0*/  STL.64 [R1+0x1b8], R22 ;  /* 0x0001b81601007387 */ /* 0x000fe20000100a00 */
[C---:B--2---:R-:W-:Y:S02]  /*483d0*/  HMMA.16816.F32 R12, R8.reuse, R14, R24 ;  /* 0x0000000e080c723c */ /* 0x044fe40000001818 */
[----:B------:R-:W2:Y:S01]  /*483e0*/  LDL.LU.64 R26, [R1+0x40e0] ;  /* 0x0040e000011a7983 */ /* 0x000ea20000300a00 */
[----:B------:R-:W2:Y:S11]  /*483f0*/  LDL.LU.64 R24, [R1+0x40d8] ;  /* 0x0040d80001187983 */ /* 0x000eb60000300a00 */
[----:B------:R-:W-:Y:S09]  /*48400*/  @!UPT UIADD3 URZ, URZ, URZ, URZ ;  /* 0x0000003f3f3ff290 */ /* 0x000ff2000fffe03f */
[----:B------:R-:W-:Y:S01]  /*48410*/  STL.64 [R1+0x1a0], R12 ;  /* 0x0001a00c01007387 */ /* 0x000fe20000100a00 */
        /* <DEDUP_REMOVED lines=8> */
[----:B------:R-:W2:Y:S02]  /*484a0*/  LDL.LU.64 R12, [R1+0x40b8] ;  /* 0x0040b800010c7983 */ /* 0x000ea40000300a00 */
[C---:B--2---:R-:W-:Y:S01]  /*484b0*/  HMMA.16816.F32 R24, R8.reuse, R26, R12 ;  /* 0x0000001a0818723c */ /* 0x044fe2000000180c */
[----:B------:R-:W2:Y:S11]  /*484c0*/  LDL.LU R15, [R1+0x40b0] ;  /* 0x0040b000010f7983 */ /* 0x000eb60000300800 */
[----:B------:R-:W-:Y:S11]  /*484d0*/  @!UPT UIADD3 URZ, URZ, URZ, URZ ;  /* 0x0000003f3f3ff290 */ /* 0x000ff6000fffe03f */
[----:B------:R-:W-:Y:S01]  /*484e0*/  STL.64 [R1+0x180], R24 ;  /* 0x0001801801007387 */ /* 0x000fe20000100a00 */
[----:B------:R0:W-:Y:S03]  /*484f0*/  STL.64 [R1+0x188], R26 ;  /* 0x0001881a01007387 */ /* 0x0001e60000100a00 */
[----:B0-----:R-:W3:Y:S01]  /*48500*/  LDL.LU.64 R26, [R1+0x40a8] ;  /* 0x0040a800011a7983 */ /* 0x001ee20000300a00 */
[----:B------:R-:W3:Y:S02]  /*48510*/  LDL.LU.64 R24, [R1+0x40a0] ;  /* 0x0040a00001187983 */ /* 0x000ee40000300a00 */
[----:B------:R-:W-:Y:S02]  /*48520*/  IMAD.MOV.U32 R22, RZ, RZ, R5 ;  /* 0x000000ffff167224 */ /* 0x000fe400078e0005 */
[----:B------:R-:W-:Y:S01]  /*48530*/  IMAD.MOV.U32 R23, RZ, RZ, R4 ;  /* 0x000000ffff177224 */ /* 0x000fe200078e0004 */
[----:B--2---:R-:W-:Y:S01]  /*48540*/  LDSM.16.MT88.4 R12, [R15+0x20800] ;  /* 0x020800000f0c783b */ /* 0x004fe20000004200 */
[----:B---3--:R-:W-:Y:S03]  /*48550*/  HMMA.16816.F32 R4, R8, R6, R24 ;  /* 0x000000060804723c */ /* 0x008fe60000001818 */
[----:B------:R-:W2:Y:S11]  /*48560*/  LDL.LU R24, [R1+0x160] ;  /* 0x0001600001187983 */ /* 0x000eb60000300800 */
[----:B------:R-:W-:Y:S09]  /*48570*/  @!UPT UIADD3 URZ, URZ, URZ, URZ ;  /* 0x0000003f3f3ff290 */ /* 0x000ff2000fffe03f */
[----:B------:R-:W-:Y:S01]  /*48580*/  STL.64 [R1+0x150], R4 ;  /* 0x0001500401007387 */ /* 0x000fe20000100a00 */
[----:B------:R-:W-:Y:S02]  /*48590*/  STL.64 [R1+0x158], R6 ;  /* 0x0001580601007387 */ /* 0x000fe40000100a00 */
[----:B------:R-:W0:Y:S04]  /*485a0*/  LDSM.16.MT88.4 R4, [R0+0x20800] ;  /* 0x020800000004783b */ /* 0x000e280000004200 */
[----:B------:R-:W2:Y:S01]  /*485b0*/  LDL.LU R25, [R1+0x164] ;  /* 0x0001640001197983 */ /* 0x000ea20000300800 */
[----:B------:R-:W2:Y:S01]  /*485c0*/  LDL.LU R26, [R1+0x168] ;  /* 0x00016800011a7983 */ /* 0x000ea20000300800 */
[----:B------:R-:W2:Y:S03]  /*485d0*/  LDL.LU R27, [R1+0x16c] ;  /* 0x00016c00011b7983 */ /* 0x000ea60000300800 */
[----:B0-----:R-:W-:Y:S01]  /*485e0*/  STL.64 [R1+0x4078], R6 ;  /* 0x0040780601007387 */ /* 0x001fe20000100a00 */
[----:B------:R0:W-:Y:S03]  /*485f0*/  STL.64 [R1+0x4070], R4 ;  /* 0x0040700401007387 */ /* 0x0001e60000100a00 */
[----:B0-----:R-:W3:Y:S01]  /*48600*/  LDL.LU R4, [R1+0xc0] ;  /* 0x0000c00001047983 */ /* 0x001ee20000300800 */
[----:B------:R-:W-:-:S02]  /*48610*/  IMAD.MOV.U32 R5, RZ, RZ, R2 ;  /* 0x000000ffff057224 */ /* 0x000fc400078e0002 */
[----:B------:R-:W4:Y:S02]  /*48620*/  LDL.LU R2, [R1+0x409c] ;  /* 0x00409c0001027983 */ /* 0x000f240000300800 */
[----:B------:R-:W3:Y:S01]  /*48630*/  LDL.LU R6, [R1+0xc8] ;  /* 0x0000c80001067983 */ /* 0x000ee20000300800 */
[----:B------:R-:W3:Y:S01]  /*48640*/  LDL.LU R7, [R1+0xcc] ;  /* 0x0000cc0001077983 */ /* 0x000ee20000300800 */
[----:B------:R-:W-:Y:S01]  /*48650*/  STL.64 [R1+0x3ff0], R14 ;  /* 0x003ff00e01007387 */ /* 0x000fe20000100a00 */
[C---:B---3--:R-:W-:Y:S02]  /*48660*/  HMMA.16816.F32 R4, R8.reuse, R18, R4 ;  /* 0x000000120804723c */ /* 0x048fe40000001804 */
[----:B----4-:R-:W0:Y:S11]  /*48670*/  LDSM.16.MT88.4 R16, [R2+0x21000] ;  /* 0x021000000210783b */ /* 0x010e360000004200 */
[----:B------:R-:W-:Y:S10]  /*48680*/  @!UPT UIADD3 URZ, URZ, URZ, URZ ;  /* 0x0000003f3f3ff290 */ /* 0x000ff4000fffe03f */
[----:B------:R-:W-:Y:S01]  /*48690*/  STL.64 [R1+0x140], R4 ;  /* 0x0001400401007387 */ /* 0x000fe20000100a00 */
[----:B------:R-:W-:Y:S02]  /*486a0*/  STL.64 [R1+0x148], R6 ;  /* 0x0001480601007387 */ /* 0x000fe40000100a00 */
[----:B------:R2:W-:Y:S02]  /*486b0*/  STL.64 [R1+0x3fe8], R12 ;  /* 0x003fe80c01007387 */ /* 0x0005e40000100a00 */
[----:B------:R-:W-:Y:S01]  /*486c0*/  LDSM.16.M88.4 R4, [R29+0x4000] ;  /* 0x004000001d04783b */ /* 0x000fe20000000200 */
[----:B0-----:R-:W-:Y:S03]  /*486d0*/  STL.64 [R1+0x3f38], R18 ;  /* 0x003f381201007387 */ /* 0x001fe60000100a00 */
[----:B------:R-:W-:Y:S02]  /*486e0*/  STL.64 [R1+0x3f30], R16 ;  /* 0x003f301001007387 */ /* 0x000fe40000100a00 */
[----:B------:R-:W0:Y:S01]  /*486f0*/  LDSM.16.M88.4 R16, [R29] ;  /* 0x000000001d10783b */ /* 0x000e220000000200 */
[----:B--2---:R-:W-:Y:S01]  /*48700*/  HMMA.16816.F32 R12, R8, R22, R24 ;  /* 0x00000016080c723c */ /* 0x004fe20000001818 */
[----:B------:R-:W-:Y:S04]  /*48710*/  STL [R1+0x3db8], R2 ;  /* 0x003db80201007387 */ /* 0x000fe80000100800 */
[----:B------:R-:W-:Y:S04]  /*48720*/  LDSM.16.M88.4 R24, [R29+0xc000] ;  /* 0x00c000001d18783b */ /* 0x000fe80000000200 */
[----:B0-----:R0:W-:Y:S01]  /*48730*/  STL.64 [R1+0x20], R16 ;  /* 0x0000201001007387 */ /* 0x0011e20000100a00 */
[----:B------:R-:W-:Y:S11]  /*48740*/  STL.64 [R1+0x28], R18 ;  /* 0x0000281201007387 */ /* 0x000ff60000100a00 */
[----:B------:R-:W-:Y:S02]  /*48750*/  @!UPT UIADD3 URZ, URZ, URZ, URZ ;  /* 0x0000003f3f3ff290 */ /* 0x000fe4000fffe03f */
[----:B------:R-:W-:Y:S02]  /*48760*/  STL.64 [R1+0x130], R12 ;  /* 0x0001300c01007387 */ /* 0x000fe40000100a00 */
[----:B------:R-:W-:Y:S01]  /*48770*/  STL.64 [R1+0x138], R14 ;  /* 0x0001380e01007387 */ /* 0x000fe20000100a00 */
[----:B------:R-:W-:Y:S01]  /*48780*/  STL.64 [R1+0x10], R4 ;  /* 0x0000100401007387 */ /* 0x000fe20000100a00 */
[----:B------:R-:W-:Y:S02]  /*48790*/  STL.64 [R1+0x18], R6 ;  /* 0x0000180601007387 */ /* 0x000fe40000100a00 */
[----:B------:R-:W-:Y:S02]  /*487a0*/  IMAD.MOV.U32 R22, RZ, RZ, R3 ;  /* 0x000000ffff167224 */ /* 0x000fe400078e0003 */
[----:B------:R-:W-:Y:S01]  /*487b0*/  IMAD.MOV.U32 R23, RZ, RZ, R28 ;  /* 0x000000ffff177224 */ /* 0x000fe200078e001c */
[----:B------:R-:W2:Y:S04]  /*487c0*/  LDL.LU R3, [R1+0x4098] ;  /* 0x0040980001037983 */ /* 0x000ea80000300800 */
[----:B------:R-:W-:Y:S01]  /*487d0*/  LDSM.16.M88.4 R12, [R29+0x10000] ;  /* 0x010000001d0c783b */ /* 0x000fe20000000200 */
[----:B0-----:R-:W-:-:S02]  /*487e0*/  IMAD.MOV.U32 R17, RZ, RZ, R4 ;  /* 0x000000ffff117224 */ /* 0x001fc400078e0004 */
[----:B------:R-:W-:Y:S02]  /*487f0*/  IMAD.MOV.U32 R16, RZ, RZ, R5 ;  /* 0x000000ffff107224 */ /* 0x000fe400078e0005 */
[----:B------:R-:W0:Y:S04]  /*48800*/  LDSM.16.M88.4 R4, [R29+0x8000] ;  /* 0x008000001d04783b */ /* 0x000e280000000200 */
[----:B0-----:R-:W-:Y:S01]  /*48810*/  STL.64 [R1], R4 ;  /* 0x0000000401007387 */ /* 0x001fe20000100a00 */
[----:B------:R0:W-:Y:S02]  /*48820*/  STL.64 [R1+0x8], R6 ;  /* 0x0000080601007387 */ /* 0x0001e40000100a00 */
[----:B------:R-:W3:Y:S01]  /*48830*/  LDL.LU R28, [R1+0x4094] ;  /* 0x00409400011c7983 */ /* 0x000ee20000300800 */
[----:B0-----:R-:W4:Y:S04]  /*48840*/  LDL.LU.64 R6, [R1+0x38] ;  /* 0x0000380001067983 */ /* 0x001f280000300a00 */
[----:B----4-:R0:W-:Y:S01]  /*48850*/  STL.64 [R1+0x4088], R6 ;  /* 0x0040880601007387 */ /* 0x0101e20000100a00 */
[----:B------:R-:W4:Y:S02]  /*48860*/  LDL.LU R4, [R1+0x170] ;  /* 0x0001700001047983 */ /* 0x000f240000300800 */
[----:B------:R-:W4:Y:S01]  /*48870*/  LDL.LU R5, [R1+0x174] ;  /* 0x0001740001057983 */ /* 0x000f220000300800 */
[----:B0-----:R-:W4:Y:S01]  /*48880*/  LDL.LU R6, [R1+0x178] ;  /* 0x0001780001067983 */ /* 0x001f220000300800 */
[----:B------:R-:W4:Y:S02]  /*48890*/  LDL.LU R7, [R1+0x17c] ;  /* 0x00017c0001077983 */ /* 0x000f240000300800 */
[----:B------:R-:W-:Y:S02]  /*488a0*/  STL [R1+0x3d04], R26 ;  /* 0x003d041a01007387 */ /* 0x000fe40000100800 */
[----:B------:R0:W-:Y:S01]  /*488b0*/  STL [R1+0x3d00], R27 ;  /* 0x003d001b01007387 */ /* 0x0001e20000100800 */
[----:B------:R-:W-:Y:S04]  /*488c0*/  STL.64 [R1+0x4048], R24 ;  /* 0x0040481801007387 */ /* 0x000fe80000100a00 */
[----:B0-----:R-:W2:Y:S04]  /*488d0*/  LDL.LU.64 R26, [R1+0x98] ;  /* 0x00009800011a7983 */ /* 0x001ea80000300a00 */
[----:B--2---:R0:W-:Y:S04]  /*488e0*/  STL.64 [R1+0x4050], R26 ;  /* 0x0040501a01007387 */ /* 0x0041e80000100a00 */
[----:B0-----:R-:W2:Y:S04]  /*488f0*/  LDL.LU.64 R26, [R1+0xa8] ;  /* 0x0000a800011a7983 */ /* 0x001ea80000300a00 */
[----:B--2---:R0:W-:Y:S01]  /*48900*/  STL.64 [R1+0x4080], R26 ;  /* 0x0040801a01007387 */ /* 0x0041e20000100a00 */
[----:B------:R-:W2:Y:S02]  /*48910*/  LDL.LU R24, [R1+0x1c0] ;  /* 0x0001c00001187983 */ /* 0x000ea40000300800 */
[----:B------:R-:W2:Y:S01]  /*48920*/  LDL.LU R25, [R1+0x1c4] ;  /* 0x0001c40001197983 */ /* 0x000ea20000300800 */
[----:B0-----:R-:W2:Y:S01]  /*48930*/  LDL.LU R26, [R1+0x1c8] ;  /* 0x0001c800011a7983 */ /* 0x001ea20000300800 */
[----:B------:R-:W2:Y:S02]  /*48940*/  LDL.LU R27, [R1+0x1cc] ;  /* 0x0001cc00011b7983 */ /* 0x000ea40000300800 */
[----:B------:R-:W-:Y:S02]  /*48950*/  STL.64 [R1+0xb0], R12 ;  /* 0x0000b00c01007387 */ /* 0x000fe40000100a00 */
[----:B------:R-:W-:Y:S02]  /*48960*/  STL.64 [R1+0xb8], R14 ;  /* 0x0000b80e01007387 */ /* 0x000fe40000100a00 */
[----:B------:R-:W0:Y:S02]  /*48970*/  LDSM.16.M88.4 R12, [R29+0x14000] ;  /* 0x014000001d0c783b */ /* 0x000e240000000200 */
[----:B0-----:R-:W-:-:S02]  /*48980*/  IMAD.MOV.U32 R19, RZ, RZ, R12 ;  /* 0x000000ffff137224 */ /* 0x001fc400078e000c */
[----:B------:R-:W-:Y:S01]  /*48990*/  IMAD.MOV.U32 R18, RZ, RZ, R13 ;  /* 0x000000ffff127224 */ /* 0x000fe200078e000d */
[----:B------:R-:W-:Y:S01]  /*489a0*/  STL.64 [R1+0xc0], R12 ;  /* 0x0000c00c01007387 */ /* 0x000fe20000100a00 */
[----:B------:R-:W-:Y:S02]  /*489b0*/  STL.64 [R1+0xc8], R14 ;  /* 0x0000c80e01007387 */ /* 0x000fe40000100a00 */
[----:B------:R-:W0:Y:S01]  /*489c0*/  LDSM.16.M88.4 R12, [R29+0x18000] ;  /* 0x018000001d0c783b */ /* 0x000e220000000200 */
[----:B------:R-:W-:Y:S03]  /*489d0*/  STL.64 [R1+0x3fa8], R18 ;  /* 0x003fa81201007387 */ /* 0x000fe60000100a00 */
[----:B------:R1:W-:Y:S02]  /*489e0*/  STL.64 [R1+0x3fa0], R16 ;  /* 0x003fa01001007387 */ /* 0x0003e40000100a00 */
[----:B-1----:R-:W2:Y:S01]  /*489f0*/  LDL.LU R16, [R1+0x1e0] ;  /* 0x0001e00001107983 */ /* 0x002ea20000300800 */
[----:B------:R-:W2:Y:S02]  /*48a00*/  LDL.LU R17, [R1+0x1e4] ;  /* 0x0001e40001117983 */ /* 0x000ea40000300800 */
[----:B------:R-:W2:Y:S02]  /*48a10*/  LDL.LU R18, [R1+0x1e8] ;  /* 0x0001e80001127983 */ /* 0x000ea40000300800 */
[----:B------:R-:W2:Y:S01]  /*48a20*/  LDL.LU R19, [R1+0x1ec] ;  /* 0x0001ec0001137983 */ /* 0x000ea20000300800 */
[----:B----4-:R-:W-:Y:S01]  /*48a30*/  HMMA.16816.F32 R20, R8, R22, R4 ;  /* 0x000000160814723c */ /* 0x010fe20000001804 */
[----:B--2---:R-:W-:Y:S01]  /*48a40*/  STL.64 [R1+0x4060], R18 ;  /* 0x0040601201007387 */ /* 0x004fe20000100a00 */
[----:B------:R1:W-:Y:S03]  /*48a50*/  STL.64 [R1+0x4058], R16 ;  /* 0x0040581001007387 */ /* 0x0003e60000100a00 */
[----:B-1----:R-:W2:Y:S01]  /*48a60*/  LDL.LU R16, [R1+0x1d0] ;  /* 0x0001d00001107983 */ /* 0x002ea20000300800 */
[----:B------:R-:W2:Y:S02]  /*48a70*/  LDL.LU R17, [R1+0x1d4] ;  /* 0x0001d40001117983 */ /* 0x000ea40000300800 */
[----:B------:R-:W2:Y:S02]  /*48a80*/  LDL.LU R18, [R1+0x1d8] ;  /* 0x0001d80001127983 */ /* 0x000ea40000300800 */
[----:B---3--:R-:W-:-:S02]  /*48a90*/  IMAD.MOV.U32 R19, RZ, RZ, R28 ;  /* 0x000000ffff137224 */ /* 0x008fc400078e001c */
[----:B------:R-:W3:Y:S01]  /*48aa0*/  LDL.LU R28, [R1+0x4090] ;  /* 0x00409000011c7983 */ /* 0x000ee20000300800 */
[----:B0-----:R-:W-:Y:S02]  /*48ab0*/  STL.64 [R1+0xe0], R12 ;  /* 0x0000e00c01007387 */ /* 0x001fe40000100a00 */
[----:B------:R-:W-:Y:S02]  /*48ac0*/  STL.64 [R1+0xe8], R14 ;  /* 0x0000e80e01007387 */ /* 0x000fe40000100a00 */
[----:B------:R-:W0:Y:S04]  /*48ad0*/  LDSM.16.M88.4 R12, [R29+0x1c000] ;  /* 0x01c000001d0c783b */ /* 0x000e280000000200 */
[----:B0-----:R-:W-:Y:S01]  /*48ae0*/  STL.64 [R1+0xf0], R12 ;  /* 0x0000f00c01007387 */ /* 0x001fe20000100a00 */
[----:B------:R0:W-:Y:S03]  /*48af0*/  STL.64 [R1+0xf8], R14 ;  /* 0x0000f80e01007387 */ /* 0x0001e60000100a00 */
[----:B0-----:R-:W4:Y:S01]  /*48b00*/  LDL.LU.64 R14, [R1+0x88] ;  /* 0x00008800010e7983 */ /* 0x001f220000300a00 */
[----:B------:R-:W-:Y:S02]  /*48b10*/  STL [R1+0x3814], R29 ;  /* 0x0038141d01007387 */ /* 0x000fe40000100800 */
[----:B------:R-:W2:Y:S02]  /*48b20*/  LDL.LU.64 R6, [R1+0x4088] ;  /* 0x0040880001067983 */ /* 0x000ea40000300a00 */
[----:B------:R-:W-:Y:S01]  /*48b30*/  STL.64 [R1+0x120], R20 ;  /* 0x0001201401007387 */ /* 0x000fe20000100a00 */
[----:B------:R-:W-:Y:S04]  /*48b40*/  STL.64 [R1+0x128], R22 ;  /* 0x0001281601007387 */ /* 0x000fe80000100a00 */
[----:B---3--:R-:W0:Y:S04]  /*48b50*/  LDSM.16.MT88.4 R20, [R28+0x21000] ;  /* 0x021000001c14783b */ /* 0x008e280000004200 */
[----:B0-----:R-:W-:Y:S01]  /*48b60*/  STL.64 [R1+0x3ea8], R22 ;  /* 0x003ea81601007387 */ /* 0x001fe20000100a00 */
[----:B------:R0:W-:Y:S03]  /*48b70*/  STL.64 [R1+0x3ea0], R20 ;  /* 0x003ea01401007387 */ /* 0x0001e60000100a00 */
[----:B0-----:R-:W4:Y:S01]  /*48b80*/  LDL.LU R20, [R1+0x1f0] ;  /* 0x0001f00001147983 */ /* 0x001f220000300800 */
[----:B------:R-:W4:Y:S02]  /*48b90*/  LDL.LU R21, [R1+0x1f4] ;  /* 0x0001f40001157983 */ /* 0x000f240000300800 */
[----:B------:R-:W4:Y:S02]  /*48ba0*/  LDL.LU R22, [R1+0x1f8] ;  /* 0x0001f80001167983 */ /* 0x000f240000300800 */
[----:B------:R-:W4:Y:S01]  /*48bb0*/  LDL.LU R23, [R1+0x1fc] ;  /* 0x0001fc0001177983 */ /* 0x000f220000300800 */
[----:B--2---:R-:W-:Y:S01]  /*48bc0*/  HMMA.16816.F32 R8, R8, R6, R24 ;  /* 0x000000060808723c */ /* 0x004fe20000001818 */
[----:B------:R-:W-:Y:S01]  /*48bd0*/  STL [R1+0x3db4], R28 ;  /* 0x003db41c01007387 */ /* 0x000fe20000100800 */
[----:B------:R-:W2:Y:S02]  /*48be0*/  LDL.LU.64 R26, [R1+0x4080] ;  /* 0x00408000011a7983 */ /* 0x000ea40000300a00 */
[----:B------:R-:W-:-:S02]  /*48bf0*/  IMAD.MOV.U32 R12, RZ, RZ, R6 ;  /* 0x000000ffff0c7224 */ /* 0x000fc400078e0006 */
[----:B------:R-:W-:Y:S11]  /*48c00*/  IMAD.MOV.U32 R2, RZ, RZ, R7 ;  /* 0x000000ffff027224 */ /* 0x000ff600078e0007 */
[----:B------:R-:W-:Y:S06]  /*48c10*/  @!UPT UIADD3 URZ, URZ, URZ, URZ ;  /* 0x0000003f3f3ff290 */ /* 0x000fec000fffe03f */
[----:B------:R-:W-:Y:S01]  /*48c20*/  STL.64 [R1+0x110], R8 ;  /* 0x0001100801007387 */ /* 0x000fe20000100a00 */
[----:B------:R-:W-:Y:S02]  /*48c30*/  STL.64 [R1+0x118], R10 ;  /* 0x0001180a01007387 */ /* 0x000fe40000100a00 */
[----:B------:R-:W2:Y:S02]  /*48c40*/  LDL.LU.64 R6, [R1+0x4078] ;  /* 0x0040780001067983 */ /* 0x000ea40000300a00 */
[----:B------:R-:W2:Y:S01]  /*48c50*/  LDL.LU.64 R4, [R1+0x4070] ;  /* 0x0040700001047983 */ /* 0x000ea20000300a00 */
[----:B------:R0:W1:Y:S04]  /*48c60*/  LDSM.16.MT88.4 R8, [R0+0x21000] ;  /* 0x021000000008783b */ /* 0x0000680000004200 */
[----:B0-----:R-:W3:Y:S04]  /*48c70*/  LDL.LU R0, [R1+0x4068] ;  /* 0x0040680001007983 */ /* 0x001ee80000300800 */
[----:B-1----:R0:W-:Y:S01]  /*48c80*/  STL.64 [R1+0x3e10], R10 ;  /* 0x003e100a01007387 */ /* 0x0021e20000100a00 */
[----:B------:R1:W-:Y:S02]  /*48c90*/  STL.64 [R1+0x3e08], R8 ;  /* 0x003e080801007387 */ /* 0x0003e40000100a00 */
[----:B0-----:R-:W-:Y:S01]  /*48ca0*/  IMAD.MOV.U32 R11, RZ, RZ, R2 ;  /* 0x000000ffff0b7224 */ /* 0x001fe200078e0002 */
[----:B--2---:R-:W-:Y:S01]  /*48cb0*/  HMMA.16816.F32 R16, R4, R26, R16 ;  /* 0x0000001a0410723c */ /* 0x004fe20000001810 */
[----:B-1----:R-:W-:-:S02]  /*48cc0*/  IMAD.MOV.U32 R8, RZ, RZ, R26 ;  /* 0x000000ffff087224 */ /* 0x002fc400078e001a */
[----:B------:R-:W-:Y:S11]  /*48cd0*/  IMAD.MOV.U32 R2, RZ, RZ, R27 ;  /* 0x000000ffff027224 */ /* 0x000ff600078e001b */
[----:B------:R-:W-:Y:S09]  /*48ce0*/  @!UPT UIADD3 URZ, URZ, URZ, URZ ;  /* 0x0000003f3f3ff290 */ /* 0x000ff2000fffe03f */
[----:B------:R-:W-:Y:S01]  /*48cf0*/  STL.64 [R1+0x100], R16 ;  /* 0x0001001001007387 */ /* 0x000fe20000100a00 */
[----:B------:R0:W-:Y:S03]  /*48d00*/  STL.64 [R1+0x108], R18 ;  /* 0x0001081201007387 */ /* 0x0001e60000100a00 */
[----:B0-----:R-:W2:Y:S01]  /*48d10*/  LDL.LU.64 R18, [R1+0x4060] ;  /* 0x0040600001127983 */ /* 0x001ea20000300a00 */
[----:B------:R-:W2:Y:S02]  /*48d20*/  LDL.LU.64 R16, [R1+0x4058] ;  /* 0x0040580001107983 */ /* 0x000ea40000300a00 */
[----:B------:R-:W2:Y:S02]  /*48d30*/  LDL.LU.64 R26, [R1+0x4050] ;  /* 0x00405000011a7983 */ /* 0x000ea40000300a00 */
[----:B------:R-:W3:Y:S01]  /*48d40*/  LDL.LU.64 R24, [R1+0x4048] ;  /* 0x0040480001187983 */ /* 0x000ee20000300a00 */
[C---:B--2---:R-:W-:Y:S11]  /*48d50*/  HMMA.16816.F32 R16, R4.reuse, R26, R16 ;  /* 0x0000001a0410723c */ /* 0x044ff60000001810 */
[----:B------:R-:W-:Y:S11]  /*48d60*/  @!UPT UIADD3 URZ, URZ, URZ, URZ ;  /* 0x0000003f3f3ff290 */ /* 0x000ff6000fffe03f */
[----:B------:R-:W-:Y:S01]  /*48d70*/  @!UPT UIADD3 URZ, URZ, URZ, URZ ;  /* 0x0000003f3f3ff290 */ /* 0x000fe2000fffe03f */
[----:B------:R0:W-:Y:S04]  /*48d80*/  STL.64 [R1+0xd0], R16 ;  /* 0x0000d01001007387 */ /* 0x0001e80000100a00 */
[----:B0-----:R-:W2:Y:S01]  /*48d90*/  LDL.LU R16, [R1+0x260] ;  /* 0x0002600001107983 */ /* 0x001ea20000300800 */
[----:B------:R-:W2:Y:S01]  /*48da0*/  LDL.LU R17, [R1+0x264] ;  /* 0x0002640001117983 */ /* 0x000ea20000300800 */
[----:B----4-:R-:W-:Y:S01]  /*48db0*/  HMMA.16816.F32 R20, R4, R14, R20 ;  /* 0x0000000e0414723c */ /* 0x010fe20000001814 */
[----:B------:R-:W-:Y:S02]  /*48dc0*/  IMAD.MOV.U32 R10, RZ, RZ, R12 ;  /* 0x000000ffff0a7224 */ /* 0x000fe400078e000c */
[----:B------:R-:W-:Y:S02]  /*48dd0*/  IMAD.MOV.U32 R12, RZ, RZ, R26 ;  /* 0x000000ffff0c7224 */ /* 0x000fe400078e001a */
[----:B------:R-:W-:-:S02]  /*48de0*/  IMAD.MOV.U32 R9, RZ, RZ, R27 ;  /* 0x000000ffff097224 */ /* 0x000fc400078e001b */
[----:B------:R-:W-:Y:S02]  /*48df0*/  IMAD.MOV.U32 R27, RZ, RZ, R18 ;  /* 0x000000ffff1b7224 */ /* 0x000fe400078e0012 */
[----:B------:R-:W-:Y:S02]  /*48e00*/  IMAD.MOV.U32 R26, RZ, RZ, R19 ;  /* 0x000000ffff1a7224 */ /* 0x000fe400078e0013 */
[----:B---3--:R-:W-:Y:S02]  /*48e10*/  IMAD.MOV.U32 R18, RZ, RZ, R0 ;  /* 0x000000ffff127224 */ /* 0x008fe400078e0000 */
[----:B------:R-:W-:Y:S01]  /*48e20*/  IMAD.MOV.U32 R19, RZ, RZ, R3 ;  /* 0x000000ffff137224 */ /* 0x000fe200078e0003 */
[----:B------:R-:W3:Y:S01]  /*48e30*/  LDL.LU R0, [R1+0x4044] ;  /* 0x0040440001007983 */ /* 0x000ee20000300800 */
[----:B------:R-:W4:Y:S03]  /*48e40*/  LDL.LU R3, [R1+0x4040] ;  /* 0x0040400001037983 */ /* 0x000f260000300800 */
[----:B------:R0:W-:Y:S02]  /*48e50*/  STL.64 [R1+0x3fb8], R18 ;  /* 0x003fb81201007387 */ /* 0x0001e40000100a00 */
[----:B0-----:R-:W-:-:S02]  /*48e60*/  IMAD.MOV.U32 R18, RZ, RZ, R12 ;  /* 0x000000ffff127224 */ /* 0x001fc400078e000c */
[----:B------:R-:W-:Y:S01]  /*48e70*/  IMAD.MOV.U32 R19, RZ, RZ, R9 ;  /* 0x000000ffff137224 */ /* 0x000fe200078e0009 */
[----:B--2---:R-:W-:Y:S04]  /*48e80*/  STL.64 [R1+0x3fb0], R16 ;  /* 0x003fb01001007387 */ /* 0x004fe80000100a00 */
[----:B------:R-:W-:Y:S02]  /*48e90*/  STL.64 [R1+0x3fd0], R18 ;  /* 0x003fd01201007387 */ /* 0x000fe40000100a00 */
[----:B------:R-:W-:Y:S02]  /*48ea0*/  STL [R1+0x3ec4], R26 ;  /* 0x003ec41a01007387 */ /* 0x000fe40000100800 */
[----:B------:R0:W-:Y:S01]  /*48eb0*/  STL [R1+0x3ec0], R27 ;  /* 0x003ec01b01007387 */ /* 0x0001e20000100800 */
[----:B------:R-:W-:Y:S04]  /*48ec0*/  STL.64 [R1+0x4038], R24 ;  /* 0x0040381801007387 */ /* 0x000fe80000100a00 */
[----:B0-----:R-:W2:Y:S01]  /*48ed0*/  LDL.LU.64 R26, [R1+0x78] ;  /* 0x00007800011a7983 */ /* 0x001ea20000300a00 */
[----:B------:R0:W-:Y:S02]  /*48ee0*/  STL.64 [R1+0x160], R20 ;  /* 0x0001601401007387 */ /* 0x0001e40000100a00 */
[----:B------:R1:W-:Y:S02]  /*48ef0*/  STL.64 [R1+0x168], R22 ;  /* 0x0001681601007387 */ /* 0x0003e40000100a00 */
[----:B------:R-:W-:-:S02]  /*48f00*/  IMAD.MOV.U32 R18, RZ, RZ, R8 ;  /* 0x000000ffff127224 */ /* 0x000fc400078e0008 */
[----:B------:R-:W-:Y:S02]  /*48f10*/  IMAD.MOV.U32 R19, RZ, RZ, R2 ;  /* 0x000000ffff137224 */ /* 0x000fe400078e0002 */
[----:B------:R-:W-:Y:S02]  /*48f20*/  IMAD.MOV.U32 R17, RZ, RZ, R14 ;  /* 0x000000ffff117224 */ /* 0x000fe400078e000e */
[----:B------:R-:W-:Y:S01]  /*48f30*/  IMAD.MOV.U32 R16, RZ, RZ, R15 ;  /* 0x000000ffff107224 */ /* 0x000fe200078e000f */
[----:B0-----:R-:W2:Y:S01]  /*48f40*/  LDL.LU R20, [R1+0x210] ;  /* 0x0002100001147983 */ /* 0x001ea20000300800 */
[----:B------:R-:W2:Y:S02]  /*48f50*/  LDL.LU R21, [R1+0x214] ;  /* 0x0002140001157983 */ /* 0x000ea40000300800 */
[----:B-1----:R-:W2:Y:S02]  /*48f60*/  LDL.LU R22, [R1+0x218] ;  /* 0x0002180001167983 */ /* 0x002ea40000300800 */
[----:B------:R-:W2:Y:S01]  /*48f70*/  LDL.LU R23, [R1+0x21c] ;  /* 0x00021c0001177983 */ /* 0x000ea20000300800 */
[----:B------:R-:W-:Y:S01]  /*48f80*/  STL.64 [R1+0x4000], R18 ;  /* 0x0040001201007387 */ /* 0x000fe20000100a00 */
[----:B------:R-:W-:Y:S02]  /*48f90*/  STL.64 [R1+0x3ff8], R16 ;  /* 0x003ff81001007387 */ /* 0x000fe40000100a00 */
[----:B------:R-:W2:Y:S02]  /*48fa0*/  LDL.LU R12, [R1+0x240] ;  /* 0x00024000010c7983 */ /* 0x000ea40000300800 */
[----:B------:R-:W2:Y:S01]  /*48fb0*/  LDL.LU R13, [R1+0x244] ;  /* 0x00024400010d7983 */ /* 0x000ea20000300800 */
[----:B------:R-:W2:Y:S01]  /*48fc0*/  LDL.LU R14, [R1+0x248] ;  /* 0x00024800010e7983 */ /* 0x000ea20000300800 */
[----:B------:R-:W2:Y:S03]  /*48fd0*/  LDL.LU R15, [R1+0x24c] ;  /* 0x00024c00010f7983 */ /* 0x000ea60000300800 */
        /* <DEDUP_REMOVED lines=12> */
[----:B------:R-:W2:Y:S04]  /*490a0*/  LDL.LU.64 R18, [R1+0x48] ;  /* 0x0000480001127983 */ /* 0x000ea80000300a00 */
[----:B--2---:R0:W-:Y:S04]  /*490b0*/  STL.64 [R1+0x4018], R18 ;  /* 0x0040181201007387 */ /* 0x0041e80000100a00 */
[----:B0-----:R-:W2:Y:S01]  /*490c0*/  LDL.LU.64 R18, [R1+0x58] ;  /* 0x0000580001127983 */ /* 0x001ea20000300a00 */
[----:B------:R-:W-:Y:S03]  /*490d0*/  HMMA.16816.F32 R12, R4, R26, R12 ;  /* 0x0000001a040c723c */ /* 0x000fe6000000180c */
[----:B--2---:R0:W-:Y:S04]  /*490e0*/  STL.64 [R1+0x4030], R18 ;  /* 0x0040301201007387 */ /* 0x0041e80000100a00 */
[----:B0-----:R-:W2:Y:S01]  /*490f0*/  LDL.LU.64 R18, [R1+0x68] ;  /* 0x0000680001127983 */ /* 0x001ea20000300a00 */
[----:B------:R-:W3:Y:S02]  /*49100*/  LDL.LU.64 R24, [R1+0x4038] ;  /* 0x0040380001187983 */ /* 0x000ee40000300a00 */
[----:B------:R-:W-:-:S02]  /*49110*/  IMAD.MOV.U32 R9, RZ, RZ, R26 ;  /* 0x000000ffff097224 */ /* 0x000fc400078e001a */
[----:B------:R-:W-:Y:S11]  /*49120*/  IMAD.MOV.U32 R8, RZ, RZ, R27 ;  /* 0x000000ffff087224 */ /* 0x000ff600078e001b */
[----:B------:R-:W-:Y:S01]  /*49130*/  @!UPT UIADD3 URZ, URZ, URZ, URZ ;  /* 0x0000003f3f3ff290 */ /* 0x000fe2000fffe03f */
[----:B------:R-:W-:Y:S01]  /*49140*/  IMAD.MOV.U32 R26, RZ, RZ, R14 ;  /* 0x000000ffff1a7224 */ /* 0x000fe200078e000e */
[----:B------:R2:W-:Y:S01]  /*49150*/  STL.64 [R1+0x170], R12 ;  /* 0x0001700c01007387 */ /* 0x0005e20000100a00 */
[----:B------:R-:W-:-:S05]  /*49160*/  IMAD.MOV.U32 R27, RZ, RZ, R15 ;  /* 0x000000ffff1b7224 */ /* 0x000fca00078e000f */
[----:B------:R-:W-:Y:S01]  /*49170*/  STL.64 [R1+0x3ef8], R26 ;  /* 0x003ef81a01007387 */ /* 0x000fe20000100a00 */
[----:B--2---:R-:W-:Y:S03]  /*49180*/  HMMA.16816.F32 R12, R4, R18, R20 ;  /* 0x00000012040c723c */ /* 0x004fe60000001814 */
[----:B---3--:R0:W-:Y:S04]  /*49190*/  STL.64 [R1+0x3ef0], R24 ;  /* 0x003ef01801007387 */ /* 0x0081e80000100a00 */
[----:B------:R-:W-:Y:S02]  /*491a0*/  IMAD.MOV.U32 R21, RZ, RZ, R18 ;  /* 0x000000ffff157224 */ /* 0x000fe400078e0012 */
[----:B------:R-:W-:Y:S01]  /*491b0*/  IMAD.MOV.U32 R20, RZ, RZ, R19 ;  /* 0x000000ffff147224 */ /* 0x000fe200078e0013 */
[----:B0-----:R-:W2:Y:S01]  /*491c0*/  LDL.LU R24, [R1+0x270] ;  /* 0x0002700001187983 */ /* 0x001ea20000300800 */
[----:B------:R-:W2:Y:S02]  /*491d0*/  LDL.LU R25, [R1+0x274] ;  /* 0x0002740001197983 */ /* 0x000ea40000300800 */
[----:B------:R-:W3:Y:S10]  /*491e0*/  LDL.LU.64 R18, [R1+0x4030] ;  /* 0x0040300001127983 */ /* 0x000ef40000300a00 */
[----:B------:R-:W-:Y:S01]  /*491f0*/  STL [R1+0x1d4], R13 ;  /* 0x0001d40d01007387 */ /* 0x000fe20000100800 */
[----:B------:R0:W-:Y:S02]  /*49200*/  STL [R1+0x1d8], R14 ;  /* 0x0001d80e01007387 */ /* 0x0001e40000100800 */
[----:B------:R-:W-:-:S02]  /*49210*/  IMAD.MOV.U32 R28, RZ, RZ, R15 ;  /* 0x000000ffff1c7224 */ /* 0x000fc400078e000f */
[----:B------:R-:W-:Y:S01]  /*49220*/  IMAD.MOV.U32 R2, RZ, RZ, R12 ;  /* 0x000000ffff027224 */ /* 0x000fe200078e000c */
[----:B0-----:R-:W2:Y:S01]  /*49230*/  LDL.LU.64 R14, [R1+0x4028] ;  /* 0x00402800010e7983 */ /* 0x001ea20000300a00 */
[----:B------:R-:W2:Y:S02]  /*49240*/  LDL.LU.64 R12, [R1+0x4020] ;  /* 0x00402000010c7983 */ /* 0x000ea40000300a00 */
[----:B----4-:R-:W-:Y:S02]  /*49250*/  IMAD.MOV.U32 R26, RZ, RZ, R3 ;  /* 0x000000ffff1a7224 */ /* 0x010fe400078e0003 */
[----:B------:R-:W-:Y:S02]  /*49260*/  IMAD.MOV.U32 R27, RZ, RZ, R0 ;  /* 0x000000ffff1b7224 */ /* 0x000fe400078e0000 */
[----:B---3--:R-:W-:Y:S02]  /*49270*/  IMAD.MOV.U32 R23, RZ, RZ, R18 ;  /* 0x000000ffff177224 */ /* 0x008fe400078e0012 */
[----:B------:R-:W-:Y:S01]  /*49280*/  IMAD.MOV.U32 R22, RZ, RZ, R19 ;  /* 0x000000ffff167224 */ /* 0x000fe200078e0013 */
[C---:B--2---:R-:W-:Y:S01]  /*49290*/  HMMA.16816.F32 R12, R4.reuse, R18, R12 ;  /* 0x00000012040c723c */ /* 0x044fe2000000180c */
[----:B------:R-:W2:Y:S11]  /*492a0*/  LDL.LU.64 R18, [R1+0x4018] ;  /* 0x0040180001127983 */ /* 0x000eb60000300a00 */
[----:B------:R-:W-:Y:S11]  /*492b0*/  @!UPT UIADD3 URZ, URZ, URZ, URZ ;  /* 0x0000003f3f3ff290 */ /* 0x000ff6000fffe03f */
[----:B------:R0:W-:Y:S01]  /*492c0*/  STL [R1+0x1f0], R12 ;  /* 0x0001f00c01007387 */ /* 0x0001e20000100800 */
[----:B------:R-:W-:Y:S02]  /*492d0*/  IMAD.MOV.U32 R3, RZ, RZ, R14 ;  /* 0x000000ffff037224 */ /* 0x000fe400078e000e */
[----:B------:R-:W-:Y:S02]  /*492e0*/  IMAD.MOV.U32 R0, RZ, RZ, R15 ;  /* 0x000000ffff007224 */ /* 0x000fe400078e000f */
[----:B------:R-:W-:Y:S01]  /*492f0*/  IMAD.MOV.U32 R29, RZ, RZ, R13 ;  /* 0x000000ffff1d7224 */ /* 0x000fe200078e000d */
[----:B------:R-:W3:Y:S04]  /*49300*/  LDL.LU.64 R14, [R1+0x4010] ;  /* 0x00401000010e7983 */ /* 0x000ee80000300a00 */
[----:B0-----:R-:W3:Y:S01]  /*49310*/  LDL.LU.64 R12, [R1+0x4008] ;  /* 0x00400800010c7983 */ /* 0x001ee20000300a00 */
[----:B------:R-:W-:Y:S02]  /*49320*/  STL.64 [R1+0x3fc8], R22 ;  /* 0x003fc81601007387 */ /* 0x000fe40000100a00 */
[----:B------:R0:W-:Y:S02]  /*49330*/  STL.64 [R1+0x3fc0], R20 ;  /* 0x003fc01401007387 */ /* 0x0001e40000100a00 */
[----:B0-----:R-:W4:Y:S01]  /*49340*/  LDL.LU R20, [R1+0x220] ;  /* 0x0002200001147983 */ /* 0x001f220000300800 */
[----:B------:R-:W4:Y:S02]  /*49350*/  LDL.LU R21, [R1+0x224] ;  /* 0x0002240001157983 */ /* 0x000f240000300800 */
[----:B------:R-:W4:Y:S02]  /*49360*/  LDL.LU R22, [R1+0x228] ;  /* 0x0002280001167983 */ /* 0x000f240000300800 */
[----:B------:R-:W4:Y:S01]  /*49370*/  LDL.LU R23, [R1+0x22c] ;  /* 0x00022c0001177983 */ /* 0x000f220000300800 */
[C---:B--2---:R-:W-:Y:S08]  /*49380*/  HMMA.16816.F32 R24, R4.reuse, R18, R24 ;  /* 0x000000120418723c */ /* 0x044ff00000001818 */
[----:B---3--:R-:W-:Y:S01]  /*49390*/  HMMA.16816.F32 R4, R4, R10, R12 ;  /* 0x0000000a0404723c */ /* 0x008fe2000000180c */
[----:B----4-:R-:W-:Y:S01]  /*493a0*/  STL.64 [R1+0x3fe0], R22 ;  /* 0x003fe01601007387 */ /* 0x010fe20000100a00 */
[----:B------:R0:W-:Y:S03]  /*493b0*/  STL.64 [R1+0x3fd8], R20 ;  /* 0x003fd81401007387 */ /* 0x0001e60000100a00 */
[----:B0-----:R-:W2:Y:S01]  /*493c0*/  LDL.LU R20, [R1+0x230] ;  /* 0x0002300001147983 */ /* 0x001ea20000300800 */
[----:B------:R-:W2:Y:S02]  /*493d0*/  LDL.LU R21, [R1+0x234] ;  /* 0x0002340001157983 */ /* 0x000ea40000300800 */
[----:B------:R-:W2:Y:S02]  /*493e0*/  LDL.LU R22, [R1+0x238] ;  /* 0x0002380001167983 */ /* 0x000ea40000300800 */
[----:B------:R-:W2:Y:S05]  /*493f0*/  LDL.LU R23, [R1+0x23c] ;  /* 0x00023c0001177983 */ /* 0x000eaa0000300800 */
[----:B------:R-:W-:Y:S01]  /*49400*/  STL.64 [R1+0x370], R24 ;  /* 0x0003701801007387 */ /* 0x000fe20000100a00 */
[----:B------:R0:W-:Y:S02]  /*49410*/  STL.64 [R1+0x378], R26 ;  /* 0x0003781a01007387 */ /* 0x0001e40000100a00 */
[----:B0-----:R-:W-:-:S02]  /*49420*/  IMAD.MOV.U32 R27, RZ, RZ, R18 ;  /* 0x000000ffff1b7224 */ /* 0x001fc400078e0012 */
[----:B------:R-:W-:Y:S02]  /*49430*/  IMAD.MOV.U32 R26, RZ, RZ, R19 ;  /* 0x000000ffff1a7224 */ /* 0x000fe400078e0013 */
[----:B------:R-:W2:Y:S01]  /*49440*/  LDL.LU.64 R18, [R1+0x4000] ;  /* 0x0040000001127983 */ /* 0x000ea20000300a00 */
[----:B------:R-:W3:Y:S02]  /*49450*/  LDL.LU.64 R16, [R1+0x3ff8] ;  /* 0x003ff80001107983 */ /* 0x000ee40000300a00 */
[----:B------:R-:W2:Y:S02]  /*49460*/  LDL.LU.64 R14, [R1+0x3ff0] ;  /* 0x003ff000010e7983 */ /* 0x000ea40000300a00 */
[----:B------:R-:W2:Y:S01]  /*49470*/  LDL.LU.64 R12, [R1+0x3fe8] ;  /* 0x003fe800010c7983 */ /* 0x000ea20000300a00 */
[----:B------:R-:W-:Y:S01]  /*49480*/  STL.64 [R1+0x360], R4 ;  /* 0x0003600401007387 */ /* 0x000fe20000100a00 */
[----:B------:R3:W-:Y:S02]  /*49490*/  STL.64 [R1+0x368], R6 ;  /* 0x0003680601007387 */ /* 0x0007e40000100a00 */
[----:B------:R-:W-:Y:S02]  /*494a0*/  STL.64 [R1+0x3f40], R10 ;  /* 0x003f400a01007387 */ /* 0x000fe40000100a00 */
[----:B---3--:R-:W-:-:S02]  /*494b0*/  IMAD.MOV.U32 R6, RZ, RZ, R17 ;  /* 0x000000ffff067224 */ /* 0x008fc400078e0011 */
[----:B------:R-:W-:Y:S02]  /*494c0*/  IMAD.MOV.U32 R7, RZ, RZ, R16 ;  /* 0x000000ffff077224 */ /* 0x000fe400078e0010 */
[C---:B--2---:R-:W-:Y:S01]  /*494d0*/  HMMA.16816.F32 R16, R12.reuse, R18, R20 ;  /* 0x000000120c10723c */ /* 0x044fe20000001814 */
[----:B------:R-:W2:Y:S01]  /*494e0*/  LDL.LU.64 R22, [R1+0x3fe0] ;  /* 0x003fe00001167983 */ /* 0x000ea20000300a00 */
[----:B------:R-:W2:Y:S11]  /*494f0*/  LDL.LU.64 R20, [R1+0x3fd8] ;  /* 0x003fd80001147983 */ /* 0x000eb60000300a00 */
[----:B------:R-:W-:Y:S10]  /*49500*/  @!UPT UIADD3 URZ, URZ, URZ, URZ ;  /* 0x0000003f3f3ff290 */ /* 0x000ff4000fffe03f */
[----:B------:R-:W-:Y:S01]  /*49510*/  STL.64 [R1+0x350], R16 ;  /* 0x0003501001007387 */ /* 0x000fe20000100a00 */
[----:B------:R0:W-:Y:S03]  /*49520*/  STL.64 [R1+0x358], R18 ;  /* 0x0003581201007387 */ /* 0x0001e60000100a00 */
[----:B0-----:R-:W2:Y:S02]  /*49530*/  LDL.LU.64 R18, [R1+0x3fd0] ;  /* 0x003fd00001127983 */ /* 0x001ea40000300a00 */
[C---:B--2---:R-:W-:Y:S02]  /*49540*/  HMMA.16816.F32 R16, R12.reuse, R18, R20 ;  /* 0x000000120c10723c */ /* 0x044fe40000001814 */
[----:B------:R-:W2:Y:S01]  /*49550*/  LDL.LU.64 R22, [R1+0x3fc8] ;  /* 0x003fc80001167983 */ /* 0x000ea20000300a00 */
[----:B------:R-:W3:Y:S11]  /*49560*/  LDL.LU.64 R20, [R1+0x3fc0] ;  /* 0x003fc00001147983 */ /* 0x000ef60000300a00 */
[----:B------:R-:W-:Y:S09]  /*49570*/  @!UPT UIADD3 URZ, URZ, URZ, URZ ;  /* 0x0000003f3f3ff290 */ /* 0x000ff2000fffe03f */
[----:B------:R-:W-:Y:S01]  /*49580*/  STL.64 [R1+0x280], R16 ;  /* 0x0002801001007387 */ /* 0x000fe20000100a00 */
[----:B------:R0:W-:Y:S03]  /*49590*/  STL.64 [R1+0x288], R18 ;  /* 0x0002881201007387 */ /* 0x0001e60000100a00 */
[----:B0-----:R-:W4:Y:S01]  /*495a0*/  LDL.LU.64 R18, [R1+0x3fb8] ;  /* 0x003fb80001127983 */ /* 0x001f220000300a00 */
[----:B------:R-:W4:Y:S02]  /*495b0*/  LDL.LU.64 R16, [R1+0x3fb0] ;  /* 0x003fb00001107983 */ /* 0x000f240000300a00 */
[----:B----4-:R-:W-:Y:S01]  /*495c0*/  HMMA.16816.F32 R4, R12, R6, R16 ;  /* 0x000000060c04723c */ /* 0x010fe20000001810 */
[----:B------:R-:W4:Y:S01]  /*495d0*/  LDL.LU.64 R18, [R1+0x3fa8] ;  /* 0x003fa80001127983 */ /* 0x000f220000300a00 */
[----:B------:R-:W2:Y:S11]  /*495e0*/  LDL.LU.64 R16, [R1+0x3fa0] ;  /* 0x003fa00001107983 */ /* 0x000eb60000300a00 */
[----:B------:R-:W-:Y:S10]  /*495f0*/  @!UPT UIADD3 URZ, URZ, URZ, URZ ;  /* 0x0000003f3f3ff290 */ /* 0x000ff4000fffe03f */
[----:B------:R4:W-:Y:S01]  /*49600*/  STL.64 [R1+0x270], R4 ;  /* 0x0002700401007387 */ /* 0x0009e20000100a00 */
[----:B------:R-:W-:Y:S02]  /*49610*/  STL.64 [R1+0x278], R6 ;  /* 0x0002780601007387 */ /* 0x000fe40000100a00 */
[----:B------:R-:W2:Y:S02]  /*49620*/  LDL.64 R24, [R1] ;  /* 0x0000000001187983 */ /* 0x000ea40000100a00 */
[----:B----4-:R-:W-:Y:S02]  /*49630*/  IMAD.MOV.U32 R5, RZ, RZ, R18 ;  /* 0x000000ffff057224 */ /* 0x010fe400078e0012 */
[----:B------:R-:W-:Y:S01]  /*49640*/  IMAD.MOV.U32 R4, RZ, RZ, R19 ;  /* 0x000000ffff047224 */ /* 0x000fe200078e0013 */
[----:B--2---:R0:W-:Y:S02]  /*49650*/  STL.64 [R1+0x3f10], R24 ;  /* 0x003f101801007387 */ /* 0x0041e40000100a00 */
[----:B0-----:R-:W-:-:S02]  /*49660*/  IMAD.MOV.U32 R25, RZ, RZ, R16 ;  /* 0x000000ffff197224 */ /* 0x001fc400078e0010 */
[----:B------:R-:W-:Y:S01]  /*49670*/  IMAD.MOV.U32 R24, RZ, RZ, R17 ;  /* 0x000000ffff187224 */ /* 0x000fe200078e0011 */
[----:B------:R-:W2:Y:S01]  /*49680*/  LDL.LU R16, [R1+0x330] ;  /* 0x0003300001107983 */ /* 0x000ea20000300800 */
[----:B------:R-:W2:Y:S02]  /*49690*/  LDL.LU R17, [R1+0x334] ;  /* 0x0003340001117983 */ /* 0x000ea40000300800 */
[----:B------:R-:W4:Y:S02]  /*496a0*/  LDL.LU R18, [R1+0x338] ;  /* 0x0003380001127983 */ /* 0x000f240000300800 */
[----:B------:R-:W4:Y:S02]  /*496b0*/  LDL.LU R19, [R1+0x33c] ;  /* 0x00033c0001137983 */ /* 0x000f240000300800 */
[----:B------:R-:W-:Y:S02]  /*496c0*/  IMAD.MOV.U32 R10, RZ, RZ, R27 ;  /* 0x000000ffff0a7224 */ /* 0x000fe400078e001b */
[----:B------:R-:W-:Y:S01]  /*496d0*/  IMAD.MOV.U32 R11, RZ, RZ, R26 ;  /* 0x000000ffff0b7224 */ /* 0x000fe200078e001a */
[----:B----4-:R-:W-:Y:S01]  /*496e0*/  STL.64 [R1+0x3f50], R18 ;  /* 0x003f501201007387 */ /* 0x010fe20000100a00 */
[----:B--2---:R0:W-:Y:S03]  /*496f0*/  STL.64 [R1+0x3f48], R16 ;  /* 0x003f481001007387 */ /* 0x0041e60000100a00 */
[----:B------:R1:W-:Y:S01]  /*49700*/  STL.64 [R1+0x3f58], R10 ;  /* 0x003f580a01007387 */ /* 0x0003e20000100a00 */
[----:B0-----:R-:W2:Y:S01]  /*49710*/  LDL.LU R16, [R1+0x340] ;  /* 0x0003400001107983 */ /* 0x001ea20000300800 */
[----:B------:R-:W2:Y:S02]  /*49720*/  LDL.LU R17, [R1+0x344] ;  /* 0x0003440001117983 */ /* 0x000ea40000300800 */
[----:B------:R-:W4:Y:S02]  /*49730*/  LDL.LU R18, [R1+0x348] ;  /* 0x0003480001127983 */ /* 0x000f240000300800 */
[----:B------:R-:W4:Y:S02]  /*49740*/  LDL.LU R19, [R1+0x34c] ;  /* 0x00034c0001137983 */ /* 0x000f240000300800 */
[----:B-1----:R-:W-:-:S02]  /*49750*/  IMAD.MOV.U32 R10, RZ, RZ, R23 ;  /* 0x000000ffff0a7224 */ /* 0x002fc400078e0017 */
        /* <DEDUP_REMOVED lines=8> */
[----:B---3--:R-:W-:-:S02]  /*497e0*/  IMAD.MOV.U32 R10, RZ, RZ, R21 ;  /* 0x000000ffff0a7224 */ /* 0x008fc400078e0015 */
[----:B------:R-:W-:Y:S01]  /*497f0*/  IMAD.MOV.U32 R11, RZ, RZ, R20 ;  /* 0x000000ffff0b7224 */ /* 0x000fe200078e0014 */
[----:B----4-:R-:W-:Y:S01]  /*49800*/  STL.64 [R1+0x3f80], R18 ;  /* 0x003f801201007387 */ /* 0x010fe20000100a00 */
[----:B--2---:R0:W-:Y:S03]  /*49810*/  STL.64 [R1+0x3f78], R16 ;  /* 0x003f781001007387 */ /* 0x0041e60000100a00 */
[----:B------:R-:W-:Y:S01]  /*49820*/  STL.64 [R1+0x3f88], R10 ;  /* 0x003f880a01007387 */ /* 0x000fe20000100a00 */
[----:B0-----:R-:W2:Y:S01]  /*49830*/  LDL.LU R16, [R1+0x2a0] ;  /* 0x0002a00001107983 */ /* 0x001ea20000300800 */
[----:B------:R-:W2:Y:S02]  /*49840*/  LDL.LU R17, [R1+0x2a4] ;  /* 0x0002a40001117983 */ /* 0x000ea40000300800 */
[----:B------:R-:W3:Y:S02]  /*49850*/  LDL.LU R18, [R1+0x2a8] ;  /* 0x0002a80001127983 */ /* 0x000ee40000300800 */
[----:B------:R-:W3:Y:S02]  /*49860*/  LDL.LU R19, [R1+0x2ac] ;  /* 0x0002ac0001137983 */ /* 0x000ee40000300800 */
[----:B---3--:R-:W-:Y:S01]  /*49870*/  STL.64 [R1+0x3f98], R18 ;  /* 0x003f981201007387 */ /* 0x008fe20000100a00 */
[----:B--2---:R0:W-:Y:S03]  /*49880*/  STL.64 [R1+0x3f90], R16 ;  /* 0x003f901001007387 */ /* 0x0041e60000100a00 */
[----:B0-----:R-:W2:Y:S01]  /*49890*/  LDL.LU R16, [R1+0x290] ;  /* 0x0002900001107983 */ /* 0x001ea20000300800 */
[----:B------:R-:W2:Y:S02]  /*498a0*/  LDL.LU R17, [R1+0x294] ;  /* 0x0002940001117983 */ /* 0x000ea40000300800 */
[----:B------:R-:W2:Y:S02]  /*498b0*/  LDL.LU R18, [R1+0x298] ;  /* 0x0002980001127983 */ /* 0x000ea40000300800 */
[----:B------:R-:W2:Y:S01]  /*498c0*/  LDL.LU R19, [R1+0x29c] ;  /* 0x00029c0001137983 */ /* 0x000ea20000300800 */
[----:B------:R-:W3:Y:S01]  /*498d0*/  LDL.LU R20, [R1+0x320] ;  /* 0x0003200001147983 */ /* 0x000ee20000300800 */
[----:B------:R-:W3:Y:S02]  /*498e0*/  LDL.LU R21, [R1+0x324] ;  /* 0x0003240001157983 */ /* 0x000ee40000300800 */
[----:B------:R-:W3:Y:S02]  /*498f0*/  LDL.LU R22, [R1+0x328] ;  /* 0x0003280001167983 */ /* 0x000ee40000300800 */
[----:B------:R-:W3:Y:S01]  /*49900*/  LDL.LU R23, [R1+0x32c] ;  /* 0x00032c0001177983 */ /* 0x000ee20000300800 */
[----:B------:R0:W-:Y:S04]  /*49910*/  STL.64 [R1+0x3f28], R24 ;  /* 0x003f281801007387 */ /* 0x0001e80000100a00 */
[----:B0-----:R-:W3:Y:S01]  /*49920*/  LDL.64 R24, [R1+0x20] ;  /* 0x0000200001187983 */ /* 0x001ee20000100a00 */
[----:B------:R0:W-:Y:S03]  /*49930*/  STL.64 [R1+0x3ed8], R4 ;  /* 0x003ed80401007387 */ /* 0x0001e60000100a00 */
[----:B0-----:R-:W4:Y:S01]  /*49940*/  LDL.LU R4, [R1+0x2f0] ;  /* 0x0002f00001047983 */ /* 0x001f220000300800 */
[----:B------:R-:W4:Y:S02]  /*49950*/  LDL.LU R5, [R1+0x2f4] ;  /* 0x0002f40001057983 */ /* 0x000f240000300800 */
[----:B------:R-:W2:Y:S02]  /*49960*/  LDL.LU R6, [R1+0x2f8] ;  /* 0x0002f80001067983 */ /* 0x000ea40000300800 */
[----:B------:R-:W2:Y:S02]  /*49970*/  LDL.LU R7, [R1+0x2fc] ;  /* 0x0002fc0001077983 */ /* 0x000ea40000300800 */
[----:B--2---:R-:W-:Y:S01]  /*49980*/  STL.64 [R1+0x3ee8], R6 ;  /* 0x003ee80601007387 */ /* 0x004fe20000100a00 */
[----:B----4-:R0:W-:Y:S03]  /*49990*/  STL.64 [R1+0x3ee0], R4 ;  /* 0x003ee00401007387 */ /* 0x0101e60000100a00 */
[----:B0-----:R-:W2:Y:S01]  /*499a0*/  LDL.LU R4, [R1+0x2d0] ;  /* 0x0002d00001047983 */ /* 0x001ea20000300800 */
[----:B------:R-:W2:Y:S02]  /*499b0*/  LDL.LU R5, [R1+0x2d4] ;  /* 0x0002d40001057983 */ /* 0x000ea40000300800 */
[----:B------:R-:W4:Y:S02]  /*499c0*/  LDL.LU R6, [R1+0x2d8] ;  /* 0x0002d80001067983 */ /* 0x000f240000300800 */
[----:B------:R-:W4:Y:S02]  /*499d0*/  LDL.LU R7, [R1+0x2dc] ;  /* 0x0002dc0001077983 */ /* 0x000f240000300800 */
[----:B------:R-:W-:-:S02]  /*499e0*/  IMAD.MOV.U32 R10, RZ, RZ, R9 ;  /* 0x000000ffff0a7224 */ /* 0x000fc400078e0009 */
[----:B------:R-:W-:-:S07]  /*499f0*/  IMAD.MOV.U32 R11, RZ, RZ, R8 ;  /* 0x000000ffff0b7224 */ /* 0x000fce00078e0008 */
[C---:B------:R-:W-:Y:S01]  /*49a00*/  HMMA.16816.F32 R8, R12.reuse, R10, R16 ;  /* 0x0000000a0c08723c */ /* 0x040fe20000001810 */
[----:B----4-:R-:W-:Y:S01]  /*49a10*/  STL.64 [R1+0x3f08], R6 ;  /* 0x003f080601007387 */ /* 0x010fe20000100a00 */
[----:B--2---:R0:W-:Y:S03]  /*49a20*/  STL.64 [R1+0x3f00], R4 ;  /* 0x003f000401007387 */ /* 0x0041e60000100a00 */
[----:B0-----:R-:W2:Y:S01]  /*49a30*/  LDL.LU R4, [R1+0x300] ;  /* 0x0003000001047983 */ /* 0x001ea20000300800 */
[----:B------:R-:W2:Y:S02]  /*49a40*/  LDL.LU R5, [R1+0x304] ;  /* 0x0003040001057983 */ /* 0x000ea40000300800 */
[----:B------:R-:W4:Y:S02]  /*49a50*/  LDL.LU R6, [R1+0x308] ;  /* 0x0003080001067983 */ /* 0x000f240000300800 */
[----:B------:R-:W4:Y:S02]  /*49a60*/  LDL.LU R7, [R1+0x30c] ;  /* 0x00030c0001077983 */ /* 0x000f240000300800 */
[----:B----4-:R-:W-:Y:S01]  /*49a70*/  STL.64 [R1+0x3f20], R6 ;  /* 0x003f200601007387 */ /* 0x010fe20000100a00 */
[----:B--2---:R0:W-:Y:S03]  /*49a80*/  STL.64 [R1+0x3f18], R4 ;  /* 0x003f180401007387 */ /* 0x0041e60000100a00 */
[----:B0-----:R-:W2:Y:S01]  /*49a90*/  LDL.LU R4, [R1+0x310] ;  /* 0x0003100001047983 */ /* 0x001ea20000300800 */
[----:B------:R-:W2:Y:S02]  /*49aa0*/  LDL.LU R5, [R1+0x314] ;  /* 0x0003140001057983 */ /* 0x000ea40000300800 */
[----:B------:R-:W2:Y:S02]  /*49ab0*/  LDL.LU R6, [R1+0x318] ;  /* 0x0003180001067983 */ /* 0x000ea40000300800 */
[----:B------:R-:W2:Y:S01]  /*49ac0*/  LDL.LU R7, [R1+0x31c] ;  /* 0x00031c0001077983 */ /* 0x000ea20000300800 */
[----:B------:R-:W4:Y:S01]  /*49ad0*/  LDL.LU.64 R18, [R1+0x3f98] ;  /* 0x003f980001127983 */ /* 0x000f220000300a00 */
[----:B------:R-:W4:Y:S02]  /*49ae0*/  LDL.LU.64 R16, [R1+0x3f90] ;  /* 0x003f900001107983 */ /* 0x000f240000300a00 */
[----:B------:R-:W-:Y:S02]  /*49af0*/  STL.64 [R1+0x260], R8 ;  /* 0x0002600801007387 */ /* 0x000fe40000100a00 */
[----:B------:R0:W-:Y:S02]  /*49b00*/  STL.64 [R1+0x268], R10 ;  /* 0x0002680a01007387 */ /* 0x0001e40000100a00 */
[----:B0-----:R-:W4:Y:S02]  /*49b10*/  LDL.LU.64 R10, [R1+0x3f88] ;  /* 0x003f8800010a7983 */ /* 0x001f240000300a00 */
[C---:B----4-:R-:W-:Y:S02]  /*49b20*/  HMMA.16816.F32 R8, R12.reuse, R10, R16 ;  /* 0x0000000a0c08723c */ /* 0x050fe40000001810 */
[----:B------:R-:W4:Y:S01]  /*49b30*/  LDL.LU.64 R18, [R1+0x3f80] ;  /* 0x003f800001127983 */ /* 0x000f220000300a00 */
[----:B------:R-:W4:Y:S11]  /*49b40*/  LDL.LU.64 R16, [R1+0x3f78] ;  /* 0x003f780001107983 */ /* 0x000f360000300a00 */
[----:B------:R-:W-:Y:S09]  /*49b50*/  @!UPT UIADD3 URZ, URZ, URZ, URZ ;  /* 0x0000003f3f3ff290 */ /* 0x000ff2000fffe03f */
[----:B------:R-:W-:Y:S01]  /*49b60*/  STL.64 [R1+0x250], R8 ;  /* 0x0002500801007387 */ /* 0x000fe20000100a00 */
[----:B------:R0:W-:Y:S03]  /*49b70*/  STL.64 [R1+0x258], R10 ;  /* 0x0002580a01007387 */ /* 0x0001e60000100a00 */
        /* <DEDUP_REMOVED lines=15> */
[----:B----4-:R-:W-:Y:S02]  /*49c70*/  HMMA.16816.F32 R12, R12, R10, R16 ;  /* 0x0000000a0c0c723c */ /* 0x010fe40000001810 */
[----:B------:R-:W3:Y:S01]  /*49c80*/  LDL.LU.64 R18, [R1+0x3f38] ;  /* 0x003f380001127983 */ /* 0x000ee20000300a00 */
[----:B------:R-:W3:Y:S02]  /*49c90*/  LDL.LU.64 R16, [R1+0x3f30] ;  /* 0x003f300001107983 */ /* 0x000ee40000300a00 */
[----:B------:R-:W4:Y:S11]  /*49ca0*/  LDL R8, [R1+0xf0] ;  /* 0x0000f00001087983 */ /* 0x000f360000100800 */
[----:B------:R-:W-:Y:S07]  /*49cb0*/  @!UPT UIADD3 URZ, URZ, URZ, URZ ;  /* 0x0000003f3f3ff290 */ /* 0x000fee000fffe03f */
[----:B------:R0:W-:Y:S01]  /*49cc0*/  STL.64 [R1+0x210], R12 ;  /* 0x0002100c01007387 */ /* 0x0001e20000100a00 */
[----:B------:R-:W-:Y:S02]  /*49cd0*/  STL.64 [R1+0x218], R14 ;  /* 0x0002180e01007387 */ /* 0x000fe40000100a00 */
[----:B------:R-:W4:Y:S01]  /*49ce0*/  LDL R9, [R1+0xf4] ;  /* 0x0000f40001097983 */ /* 0x000f220000100800 */
[----:B0-----:R-:W2:Y:S01]  /*49cf0*/  LDL.LU.64 R12, [R1+0xb0] ;  /* 0x0000b000010c7983 */ /* 0x001ea20000300a00 */
[C---:B---3--:R-:W-:Y:S11]  /*49d00*/  HMMA.16816.F32 R20, R16.reuse, R24, R20 ;  /* 0x000000181014723c */ /* 0x048ff60000001814 */
[----:B------:R-:W-:Y:S11]  /*49d10*/  @!UPT UIADD3 URZ, URZ, URZ, URZ ;  /* 0x0000003f3f3ff290 */ /* 0x000ff6000fffe03f */
[----:B------:R-:W-:Y:S01]  /*49d20*/  @!UPT UIADD3 URZ, URZ, URZ, URZ ;  /* 0x0000003f3f3ff290 */ /* 0x000fe2000fffe03f */
[----:B------:R-:W-:Y:S01]  /*49d30*/  STL.64 [R1+0x220], R20 ;  /* 0x0002201401007387 */ /* 0x000fe20000100a00 */
[----:B------:R0:W-:Y:S02]  /*49d40*/  STL.64 [R1+0x228], R22 ;  /* 0x0002281601007387 */ /* 0x0001e40000100a00 */
[----:B0-----:R-:W-:Y:S02]  /*49d50*/  IMAD.MOV.U32 R23, RZ, RZ, R24 ;  /* 0x000000ffff177224 */ /* 0x001fe400078e0018 */
[----:B------:R-:W-:Y:S02]  /*49d60*/  IMAD.MOV.U32 R22, RZ, RZ, R25 ;  /* 0x000000ffff167224 */ /* 0x000fe400078e0019 */
[----:B------:R-:W2:Y:S02]  /*49d70*/  LDL.LU.64 R24, [R1+0x3f28] ;  /* 0x003f280001187983 */ /* 0x000ea40000300a00 */
[C---:B--2---:R-:W-:Y:S02]  /*49d80*/  HMMA.16816.F32 R24, R16.reuse, R24, R4 ;  /* 0x000000181018723c */ /* 0x044fe40000001804 */
[----:B------:R-:W2:Y:S01]  /*49d90*/  LDL.LU.64 R6, [R1+0x3f20] ;  /* 0x003f200001067983 */ /* 0x000ea20000300a00 */
[----:B------:R-:W2:Y:S11]  /*49da0*/  LDL.LU.64 R4, [R1+0x3f18] ;  /* 0x003f180001047983 */ /* 0x000eb60000300a00 */
[----:B------:R-:W-:Y:S09]  /*49db0*/  @!UPT UIADD3 URZ, URZ, URZ, URZ ;  /* 0x0000003f3f3ff290 */ /* 0x000ff2000fffe03f */
[----:B------:R0:W-:Y:S01]  /*49dc0*/  STL.64 [R1+0x2a0], R24 ;  /* 0x0002a01801007387 */ /* 0x0001e20000100a00 */
[----:B------:R-:W-:Y:S03]  /*49dd0*/  STL.64 [R1+0x2a8], R26 ;  /* 0x0002a81a01007387 */ /* 0x000fe60000100a00 */
[----:B0-----:R-:W2:Y:S01]  /*49de0*/  LDL.LU.64 R24, [R1+0x3f10] ;  /* 0x003f100001187983 */ /* 0x001ea20000300a00 */
[----:B------:R-:W3:Y:S02]  /*49df0*/  LDL R20, [R1+0xe0] ;  /* 0x0000e00001147983 */ /* 0x000ee40000100800 */
[----:B------:R-:W3:Y:S02]  /*49e00*/  LDL R21, [R1+0xe4] ;  /* 0x0000e40001157983 */ /* 0x000ee40000100800 */
[----:B------:R-:W-:Y:S01]  /*49e10*/  STL.64 [R1+0x3ed0], R22 ;  /* 0x003ed01601007387 */ /* 0x000fe20000100a00 */
[----:B--2---:R-:W-:Y:S01]  /*49e20*/  HMMA.16816.F32 R4, R16, R24, R4 ;  /* 0x000000181004723c */ /* 0x004fe20000001804 */
[----:B---3--:R0:W-:Y:S01]  /*49e30*/  STL.64 [R1+0x3ec8], R20 ;  /* 0x003ec81401007387 */ /* 0x0081e20000100a00 */
[----:B------:R-:W-:-:S02]  /*49e40*/  IMAD.MOV.U32 R11, RZ, RZ, R24 ;  /* 0x000000ffff0b7224 */ /* 0x000fc400078e0018 */
[----:B------:R-:W-:Y:S01]  /*49e50*/  IMAD.MOV.U32 R10, RZ, RZ, R25 ;  /* 0x000000ffff0a7224 */ /* 0x000fe200078e0019 */
[----:B0-----:R-:W2:Y:S01]  /*49e60*/  LDL.LU R20, [R1+0x2e0] ;  /* 0x0002e00001147983 */ /* 0x001ea20000300800 */
[----:B------:R-:W2:Y:S02]  /*49e70*/  LDL.LU R21, [R1+0x2e4] ;  /* 0x0002e40001157983 */ /* 0x000ea40000300800 */
[----:B------:R-:W2:Y:S02]  /*49e80*/  LDL.LU R22, [R1+0x2e8] ;  /* 0x0002e80001167983 */ /* 0x000ea40000300800 */
[----:B------:R-:W2:Y:S11]  /*49e90*/  LDL.LU R23, [R1+0x2ec] ;  /* 0x0002ec0001177983 */ /* 0x000eb60000300800 */
[----:B------:R-:W-:Y:S02]  /*49ea0*/  @!UPT UIADD3 URZ, URZ, URZ, URZ ;  /* 0x0000003f3f3ff290 */ /* 0x000fe4000fffe03f */
[----:B------:R-:W-:Y:S01]  /*49eb0*/  STL.64 [R1+0x2c0], R4 ;  /* 0x0002c00401007387 */ /* 0x000fe20000100a00 */
[----:B------:R0:W-:Y:S03]  /*49ec0*/  STL.64 [R1+0x2c8], R6 ;  /* 0x0002c80601007387 */ /* 0x0001e60000100a00 */
[----:B0-----:R-:W3:Y:S01]  /*49ed0*/  LDL.LU.64 R6, [R1+0x3f08] ;  /* 0x003f080001067983 */ /* 0x001ee20000300a00 */
[----:B------:R-:W3:Y:S02]  /*49ee0*/  LDL.LU.64 R4, [R1+0x3f00] ;  /* 0x003f000001047983 */ /* 0x000ee40000300a00 */
[----:B------:R-:W2:Y:S02]  /*49ef0*/  LDL.LU.64 R26, [R1+0x3ef8] ;  /* 0x003ef800011a7983 */ /* 0x000ea40000300a00 */
[----:B------:R-:W3:Y:S01]  /*49f00*/  LDL.LU.64 R24, [R1+0x3ef0] ;  /* 0x003ef00001187983 */ /* 0x000ee20000300a00 */
[----:B------:R-:W-:Y:S01]  /*49f10*/  STL.64 [R1+0x3eb8], R10 ;  /* 0x003eb80a01007387 */ /* 0x000fe20000100a00 */
[----:B----4-:R0:W-:Y:S03]  /*49f20*/  STL.64 [R1+0x3eb0], R8 ;  /* 0x003eb00801007387 */ /* 0x0101e60000100a00 */
[----:B0-----:R-:W4:Y:S01]  /*49f30*/  LDL.LU R8, [R1+0x2b0] ;  /* 0x0002b00001087983 */ /* 0x001f220000300800 */
[----:B------:R-:W4:Y:S02]  /*49f40*/  LDL.LU R9, [R1+0x2b4] ;  /* 0x0002b40001097983 */ /* 0x000f240000300800 */
[----:B------:R-:W4:Y:S02]  /*49f50*/  LDL.LU R10, [R1+0x2b8] ;  /* 0x0002b800010a7983 */ /* 0x000f240000300800 */
[----:B------:R-:W4:Y:S01]  /*49f60*/  LDL.LU R11, [R1+0x2bc] ;  /* 0x0002bc00010b7983 */ /* 0x000f220000300800 */
[C---:B---3--:R-:W-:Y:S11]  /*49f70*/  HMMA.16816.F32 R4, R16.reuse, R24, R4 ;  /* 0x000000181004723c */ /* 0x048ff60000001804 */
[----:B------:R-:W-:Y:S11]  /*49f80*/  @!UPT UIADD3 URZ, URZ, URZ, URZ ;  /* 0x0000003f3f3ff290 */ /* 0x000ff6000fffe03f */
[----:B------:R-:W-:Y:S01]  /*49f90*/  @!UPT UIADD3 URZ, URZ, URZ, URZ ;  /* 0x0000003f3f3ff290 */ /* 0x000fe2000fffe03f */
[----:B------:R-:W-:Y:S01]  /*49fa0*/  STL.64 [R1+0x2d0], R4 ;  /* 0x0002d00401007387 */ /* 0x000fe20000100a00 */
[----:B------:R0:W-:Y:S03]  /*49fb0*/  STL.64 [R1+0x2d8], R6 ;  /* 0x0002d80601007387 */ /* 0x0001e60000100a00 */
[----:B0-----:R-:W3:Y:S01]  /*49fc0*/  LDL.LU.64 R6, [R1+0x3ee8] ;  /* 0x003ee80001067983 */ /* 0x001ee20000300a00 */
[----:B------:R-:W3:Y:S02]  /*49fd0*/  LDL.LU.64 R4, [R1+0x3ee0] ;  /* 0x003ee00001047983 */ /* 0x000ee40000300a00 */
[C---:B---3--:R-:W-:Y:S11]  /*49fe0*/  HMMA.16816.F32 R4, R16.reuse, R12, R4 ;  /* 0x0000000c1004723c */ /* 0x048ff60000001804 */
[----:B------:R-:W-:Y:S11]  /*49ff0*/  @!UPT UIADD3 URZ, URZ, URZ, URZ ;  /* 0x0000003f3f3ff290 */ /* 0x000ff6000fffe03f */
[----:B------:R-:W-:Y:S01]  /*4a000*/  @!UPT UIADD3 URZ, URZ, URZ, URZ ;  /* 0x0000003f3f3ff290 */ /* 0x000fe2000fffe03f */
[----:B------:R0:W-:Y:S01]  /*4a010*/  STL.64 [R1+0x2f0], R4 ;  /* 0x0002f00401007387 */ /* 0x0001e20000100a00 */
[----:B------:R-:W-:Y:S03]  /*4a020*/  STL.64 [R1+0x2f8], R6 ;  /* 0x0002f80601007387 */ /* 0x000fe60000100a00 */
[----:B0-----:R-:W2:Y:S01]  /*4a030*/  LDL.LU.64 R4, [R1+0x3ed8] ;  /* 0x003ed80001047983 */ /* 0x001ea20000300a00 */
[----:B------:R0:W-:Y:S03]  /*4a040*/  STL.64 [R1+0x3e58], R12 ;  /* 0x003e580c01007387 */ /* 0x0001e60000100a00 */
[----:B0-----:R-:W3:Y:S01]  /*4a050*/  LDL.LU R12, [R1+0x1b0] ;  /* 0x0001b000010c7983 */ /* 0x001ee20000300800 */
[----:B------:R-:W3:Y:S02]  /*4a060*/  LDL.LU R13, [R1+0x1b4] ;  /* 0x0001b400010d7983 */ /* 0x000ee40000300800 */
[----:B------:R-:W3:Y:S02]  /*4a070*/  LDL.LU R14, [R1+0x1b8] ;  /* 0x0001b800010e7983 */ /* 0x000ee40000300800 */
[----:B------:R-:W3:Y:S01]  /*4a080*/  LDL.LU R15, [R1+0x1bc] ;  /* 0x0001bc00010f7983 */ /* 0x000ee20000300800 */
[----:B--2---:R-:W-:Y:S01]  /*4a090*/  HMMA.16816.F32 R4, R16, R4, R20 ;  /* 0x000000041004723c */ /* 0x004fe20000001814 */
[----:B------:R-:W2:Y:S01]  /*4a0a0*/  LDL.LU.64 R22, [R1+0x3ed0] ;  /* 0x003ed00001167983 */ /* 0x000ea20000300a00 */
[----:B------:R-:W4:Y:S11]  /*4a0b0*/  LDL.LU.64 R20, [R1+0x3ec8] ;  /* 0x003ec80001147983 */ /* 0x000f360000300a00 */
[----:B------:R-:W-:Y:S10]  /*4a0c0*/  @!UPT UIADD3 URZ, URZ, URZ, URZ ;  /* 0x0000003f3f3ff290 */ /* 0x000ff4000fffe03f */
[----:B------:R0:W-:Y:S01]  /*4a0d0*/  STL.64 [R1+0x300], R4 ;  /* 0x0003000401007387 */ /* 0x0001e20000100a00 */
[----:B------:R1:W-:Y:S03]  /*4a0e0*/  STL.64 [R1+0x308], R6 ;  /* 0x0003080601007387 */ /* 0x0003e60000100a00 */
[----:B0-----:R-:W2:Y:S01]  /*4a0f0*/  LDL.LU R4, [R1+0x170] ;  /* 0x0001700001047983 */ /* 0x001ea20000300800 */
[----:B------:R-:W2:Y:S02]  /*4a100*/  LDL.LU R5, [R1+0x174] ;  /* 0x0001740001057983 */ /* 0x000ea40000300800 */
[----:B-1----:R-:W-:Y:S02]  /*4a110*/  IMAD.MOV.U32 R6, RZ, RZ, R26 ;  /* 0x000000ffff067224 */ /* 0x002fe400078e001a */
[----:B------:R-:W-:Y:S01]  /*4a120*/  IMAD.MOV.U32 R7, RZ, RZ, R27 ;  /* 0x000000ffff077224 */ /* 0x000fe200078e001b */
[----:B------:R-:W3:Y:S01]  /*4a130*/  LDL.LU R26, [R1+0x3ec4] ;  /* 0x003ec400011a7983 */ /* 0x000ee20000300800 */
[----:B------:R-:W3:Y:S03]  /*4a140*/  LDL.LU R27, [R1+0x3ec0] ;  /* 0x003ec000011b7983 */ /* 0x000ee60000300800 */
[----:B------:R-:W-:Y:S04]  /*4a150*/  STL.64 [R1+0x3dc8], R6 ;  /* 0x003dc80601007387 */ /* 0x000fe80000100a00 */
[----:B--2---:R0:W-:Y:S04]  /*4a160*/  STL.64 [R1+0x3dc0], R4 ;  /* 0x003dc00401007387 */ /* 0x0041e80000100a00 */
        /* <DEDUP_REMOVED lines=8> */
[----:B---3--:R-:W-:-:S02]  /*4a1f0*/  IMAD.MOV.U32 R6, RZ, RZ, R27 ;  /* 0x000000ffff067224 */ /* 0x008fc400078e001b */
[----:B------:R-:W-:-:S05]  /*4a200*/  IMAD.MOV.U32 R7, RZ, RZ, R26 ;  /* 0x000000ffff077224 */ /* 0x000fca00078e001a */
[----:B------:R-:W-:Y:S04]  /*4a210*/  STL.64 [R1+0x3df8], R6 ;  /* 0x003df80601007387 */ /* 0x000fe80000100a00 */
[----:B--2---:R0:W-:Y:S02]  /*4a220*/  STL.64 [R1+0x3df0], R4 ;  /* 0x003df00401007387 */ /* 0x0041e40000100a00 */
[----:B0-----:R-:W-:Y:S02]  /*4a230*/  IMAD.MOV.U32 R4, RZ, RZ, R23 ;  /* 0x000000ffff047224 */ /* 0x001fe400078e0017 */
[----:B------:R-:W-:Y:S02]  /*4a240*/  IMAD.MOV.U32 R5, RZ, RZ, R22 ;  /* 0x000000ffff057224 */ /* 0x000fe400078e0016 */
[C---:B----4-:R-:W-:Y:S01]  /*4a250*/  HMMA.16816.F32 R20, R16.reuse, R20, R8 ;  /* 0x000000141014723c */ /* 0x050fe20000001808 */
[----:B------:R-:W2:Y:S01]  /*4a260*/  LDL.LU.64 R10, [R1+0x3eb8] ;  /* 0x003eb800010a7983 */ /* 0x000ea20000300a00 */
[----:B------:R-:W3:Y:S11]  /*4a270*/  LDL.LU.64 R8, [R1+0x3eb0] ;  /* 0x003eb00001087983 */ /* 0x000ef60000300a00 */
[----:B------:R-:W-:Y:S11]  /*4a280*/  @!UPT UIADD3 URZ, URZ, URZ, URZ ;  /* 0x0000003f3f3ff290 */ /* 0x000ff6000fffe03f */
[----:B------:R-:W-:Y:S02]  /*4a290*/  IMAD.MOV.U32 R26, RZ, RZ, R22 ;  /* 0x000000ffff1a7224 */ /* 0x000fe400078e0016 */
[----:B------:R-:W-:Y:S01]  /*4a2a0*/  IMAD.MOV.U32 R27, RZ, RZ, R23 ;  /* 0x000000ffff1b7224 */ /* 0x000fe200078e0017 */
[----:B------:R0:W-:Y:S01]  /*4a2b0*/  STL.64 [R1+0x2e0], R20 ;  /* 0x0002e01401007387 */ /* 0x0001e20000100a00 */
[----:B------:R-:W4:Y:S03]  /*4a2c0*/  LDL.LU.64 R22, [R1+0x3ea8] ;  /* 0x003ea80001167983 */ /* 0x000f260000300a00 */
[----:B0-----:R-:W4:Y:S01]  /*4a2d0*/  LDL.LU.64 R20, [R1+0x3ea0] ;  /* 0x003ea00001147983 */ /* 0x001f220000300a00 */
[----:B------:R-:W-:Y:S02]  /*4a2e0*/  STL [R1+0x3d40], R26 ;  /* 0x003d401a01007387 */ /* 0x000fe40000100800 */
[----:B------:R-:W-:Y:S02]  /*4a2f0*/  STL [R1+0x3e68], R27 ;  /* 0x003e681b01007387 */ /* 0x000fe40000100800 */
[----:B------:R2:W-:Y:S01]  /*4a300*/  STL.64 [R1+0x3e60], R24 ;  /* 0x003e601801007387 */ /* 0x0005e20000100a00 */
[----:B---3--:R-:W-:Y:S01]  /*4a310*/  HMMA.16816.F32 R16, R16, R8, R12 ;  /* 0x000000081010723c */ /* 0x008fe2000000180c */
[----:B------:R-:W3:Y:S11]  /*4a320*/  LDL.LU R12, [R1+0x150] ;  /* 0x00015000010c7983 */ /* 0x000ef60000300800 */
[----:B------:R-:W-:Y:S11]  /*4a330*/  @!UPT UIADD3 URZ, URZ, URZ, URZ ;  /* 0x0000003f3f3ff290 */ /* 0x000ff6000fffe03f */
[----:B------:R-:W-:Y:S01]  /*4a340*/  STL.64 [R1+0x2b0], R16 ;  /* 0x0002b01001007387 */ /* 0x000fe20000100a00 */
[----:B------:R-:W-:Y:S02]  /*4a350*/  STL.64 [R1+0x2b8], R18 ;  /* 0x0002b81201007387 */ /* 0x000fe40000100a00 */
[----:B------:R-:W3:Y:S02]  /*4a360*/  LDL.LU R13, [R1+0x154] ;  /* 0x00015400010d7983 */ /* 0x000ee40000300800 */
[----:B------:R-:W3:Y:S01]  /*4a370*/  LDL.LU R14, [R1+0x158] ;  /* 0x00015800010e7983 */ /* 0x000ee20000300800 */
[----:B------:R-:W3:Y:S01]  /*4a380*/  LDL.LU R15, [R1+0x15c] ;  /* 0x00015c00010f7983 */ /* 0x000ee20000300800 */
[----:B--2---:R-:W-:Y:S02]  /*4a390*/  IMAD.MOV.U32 R24, RZ, RZ, R11 ;  /* 0x000000ffff187224 */ /* 0x004fe400078e000b */
[----:B------:R-:W-:Y:S01]  /*4a3a0*/  IMAD.MOV.U32 R25, RZ, RZ, R10 ;  /* 0x000000ffff197224 */ /* 0x000fe200078e000a */
[----:B---3--:R-:W-:Y:S01]  /*4a3b0*/  STL.64 [R1+0x3e78], R14 ;  /* 0x003e780e01007387 */ /* 0x008fe20000100a00 */
[----:B------:R-:W-:Y:S03]  /*4a3c0*/  STL.64 [R1+0x3e70], R12 ;  /* 0x003e700c01007387 */ /* 0x000fe60000100a00 */
[----:B------:R0:W-:Y:S02]  /*4a3d0*/  STL.64 [R1+0x3e80], R24 ;  /* 0x003e801801007387 */ /* 0x0001e40000100a00 */
[----:B0-----:R-:W2:Y:S04]  /*4a3e0*/  LDL.64 R24, [R1+0x10] ;  /* 0x0000100001187983 */ /* 0x001ea80000100a00 */
[----:B--2---:R0:W-:Y:S04]  /*4a3f0*/  STL.64 [R1+0x3e98], R24 ;  /* 0x003e981801007387 */ /* 0x0041e80000100a00 */
[----:B0-----:R-:W4:Y:S01]  /*4a400*/  LDL.LU R24, [R1+0x1a0] ;  /* 0x0001a00001187983 */ /* 0x001f220000300800 */
[----:B------:R-:W4:Y:S02]  /*4a410*/  LDL.LU R25, [R1+0x1a4] ;  /* 0x0001a40001197983 */ /* 0x000f240000300800 */
[----:B------:R-:W4:Y:S02]  /*4a420*/  LDL.LU R26, [R1+0x1a8] ;  /* 0x0001a800011a7983 */ /* 0x000f240000300800 */
[----:B------:R-:W4:Y:S01]  /*4a430*/  LDL.LU R27, [R1+0x1ac] ;  /* 0x0001ac00011b7983 */ /* 0x000f220000300800 */
[----:B------:R-:W2:Y:S01]  /*4a440*/  LDL.LU R12, [R1+0x180] ;  /* 0x00018000010c7983 */ /* 0x000ea20000300800 */
        /* <DEDUP_REMOVED lines=9> */
[----:B------:R0:W-:Y:S04]  /*4a4e0*/  STL.64 [R1+0x3e28], R8 ;  /* 0x003e280801007387 */ /* 0x0001e80000100a00 */
[----:B0-----:R-:W3:Y:S01]  /*4a4f0*/  LDL.LU.64 R8, [R1+0xe0] ;  /* 0x0000e00001087983 */ /* 0x001ee20000300a00 */
[C---:B----4-:R-:W-:Y:S03]  /*4a500*/  HMMA.16816.F32 R24, R20.reuse, R4, R24 ;  /* 0x000000041418723c */ /* 0x050fe60000001818 */
[----:B---3--:R0:W-:Y:S04]  /*4a510*/  STL.64 [R1+0x3e40], R8 ;  /* 0x003e400801007387 */ /* 0x0081e80000100a00 */
[----:B0-----:R-:W3:Y:S01]  /*4a520*/  LDL.LU R8, [R1+0x130] ;  /* 0x0001300001087983 */ /* 0x001ee20000300800 */
[----:B------:R-:W3:Y:S02]  /*4a530*/  LDL.LU R9, [R1+0x134] ;  /* 0x0001340001097983 */ /* 0x000ee40000300800 */
[----:B------:R-:W4:Y:S02]  /*4a540*/  LDL.LU R10, [R1+0x138] ;  /* 0x00013800010a7983 */ /* 0x000f240000300800 */
[----:B------:R-:W4:Y:S02]  /*4a550*/  LDL.LU R11, [R1+0x13c] ;  /* 0x00013c00010b7983 */ /* 0x000f240000300800 */
[----:B----4-:R-:W-:Y:S01]  /*4a560*/  STL.64 [R1+0x3e50], R10 ;  /* 0x003e500a01007387 */ /* 0x010fe20000100a00 */
[----:B---3--:R0:W-:Y:S03]  /*4a570*/  STL.64 [R1+0x3e48], R8 ;  /* 0x003e480801007387 */ /* 0x0081e60000100a00 */
[----:B0-----:R-:W3:Y:S01]  /*4a580*/  LDL.LU R8, [R1+0x140] ;  /* 0x0001400001087983 */ /* 0x001ee20000300800 */
[----:B------:R-:W3:Y:S02]  /*4a590*/  LDL.LU R9, [R1+0x144] ;  /* 0x0001440001097983 */ /* 0x000ee40000300800 */
[----:B------:R-:W3:Y:S02]  /*4a5a0*/  LDL.LU R10, [R1+0x148] ;  /* 0x00014800010a7983 */ /* 0x000ee40000300800 */
[----:B------:R-:W3:Y:S01]  /*4a5b0*/  LDL.LU R11, [R1+0x14c] ;  /* 0x00014c00010b7983 */ /* 0x000ee20000300800 */
[----:B------:R-:W4:Y:S01]  /*4a5c0*/  LDL.LU.64 R16, [R1+0xc0] ;  /* 0x0000c00001107983 */ /* 0x000f220000300a00 */
[----:B------:R0:W-:Y:S02]  /*4a5d0*/  STL.64 [R1+0x290], R24 ;  /* 0x0002901801007387 */ /* 0x0001e40000100a00 */
[----:B------:R-:W-:Y:S01]  /*4a5e0*/  STL.64 [R1+0x298], R26 ;  /* 0x0002981a01007387 */ /* 0x000fe20000100a00 */
[----:B0-----:R-:W2:Y:S02]  /*4a5f0*/  LDL.LU.64 R24, [R1+0x3e98] ;  /* 0x003e980001187983 */ /* 0x001ea40000300a00 */
[----:B--2---:R-:W-:Y:S01]  /*4a600*/  HMMA.16816.F32 R12, R20, R24, R12 ;  /* 0x00000018140c723c */ /* 0x004fe2000000180c */
[----:B------:R-:W-:-:S02]  /*4a610*/  IMAD.MOV.U32 R7, RZ, RZ, R24 ;  /* 0x000000ffff077224 */ /* 0x000fc400078e0018 */
[----:B------:R-:W-:Y:S11]  /*4a620*/  IMAD.MOV.U32 R6, RZ, RZ, R25 ;  /* 0x000000ffff067224 */ /* 0x000ff600078e0019 */
[----:B------:R-:W-:Y:S09]  /*4a630*/  @!UPT UIADD3 URZ, URZ, URZ, URZ ;  /* 0x0000003f3f3ff290 */ /* 0x000ff2000fffe03f */
[----:B------:R-:W-:Y:S01]  /*4a640*/  STL.64 [R1+0x200], R12 ;  /* 0x0002000c01007387 */ /* 0x000fe20000100a00 */
[----:B------:R0:W-:Y:S03]  /*4a650*/  STL.64 [R1+0x208], R14 ;  /* 0x0002080e01007387 */ /* 0x0001e60000100a00 */
[----:B0-----:R-:W2:Y:S01]  /*4a660*/  LDL.LU.64 R14, [R1+0x3e90] ;  /* 0x003e9000010e7983 */ /* 0x001ea20000300a00 */
[----:B------:R-:W2:Y:S02]  /*4a670*/  LDL.LU.64 R12, [R1+0x3e88] ;  /* 0x003e8800010c7983 */ /* 0x000ea40000300a00 */
[----:B------:R-:W2:Y:S02]  /*4a680*/  LDL.LU.64 R24, [R1+0x3e80] ;  /* 0x003e800001187983 */ /* 0x000ea40000300a00 */
[----:B------:R-:W-:Y:S01]  /*4a690*/  STL.64 [R1+0x3e20], R6 ;  /* 0x003e200601007387 */ /* 0x000fe20000100a00 */
[----:B------:R0:W-:Y:S04]  /*4a6a0*/  STL.64 [R1+0x3e18], R4 ;  /* 0x003e180401007387 */ /* 0x0001e80000100a00 */
[----:B0-----:R-:W3:Y:S01]  /*4a6b0*/  LDL.LU R4, [R1+0x110] ;  /* 0x0001100001047983 */ /* 0x001ee20000300800 */
[----:B------:R-:W3:Y:S02]  /*4a6c0*/  LDL.LU R5, [R1+0x114] ;  /* 0x0001140001057983 */ /* 0x000ee40000300800 */
[----:B------:R-:W3:Y:S02]  /*4a6d0*/  LDL.LU R6, [R1+0x118] ;  /* 0x0001180001067983 */ /* 0x000ee40000300800 */
[----:B------:R-:W3:Y:S01]  /*4a6e0*/  LDL.LU R7, [R1+0x11c] ;  /* 0x00011c0001077983 */ /* 0x000ee20000300800 */
[C---:B--2---:R-:W-:Y:S01]  /*4a6f0*/  HMMA.16816.F32 R24, R20.reuse, R24, R12 ;  /* 0x000000181418723c */ /* 0x044fe2000000180c */
[----:B---3--:R-:W-:Y:S01]  /*4a700*/  STL.64 [R1+0x3e38], R6 ;  /* 0x003e380601007387 */ /* 0x008fe20000100a00 */
[----:B------:R0:W-:Y:S03]  /*4a710*/  STL.64 [R1+0x3e30], R4 ;  /* 0x003e300401007387 */ /* 0x0001e60000100a00 */
[----:B0-----:R-:W2:Y:S01]  /*4a720*/  LDL.LU R4, [R1+0x120] ;  /* 0x0001200001047983 */ /* 0x001ea20000300800 */
[----:B------:R-:W2:Y:S02]  /*4a730*/  LDL.LU R5, [R1+0x124] ;  /* 0x0001240001057983 */ /* 0x000ea40000300800 */
[----:B------:R-:W2:Y:S02]  /*4a740*/  LDL.LU R6, [R1+0x128] ;  /* 0x0001280001067983 */ /* 0x000ea40000300800 */
[----:B------:R-:W2:Y:S01]  /*4a750*/  LDL.LU R7, [R1+0x12c] ;  /* 0x00012c0001077983 */ /* 0x000ea20000300800 */
[----:B------:R-:W3:Y:S01]  /*4a760*/  LDL.LU.64 R14, [R1+0x3e78] ;  /* 0x003e7800010e7983 */ /* 0x000ee20000300a00 */
[----:B------:R-:W3:Y:S11]  /*4a770*/  LDL.LU.64 R12, [R1+0x3e70] ;  /* 0x003e7000010c7983 */ /* 0x000ef60000300a00 */
[----:B------:R-:W-:Y:S02]  /*4a780*/  STL.64 [R1+0x1e0], R24 ;  /* 0x0001e01801007387 */ /* 0x000fe40000100a00 */
[----:B------:R0:W-:Y:S02]  /*4a790*/  STL.64 [R1+0x1e8], R26 ;  /* 0x0001e81a01007387 */ /* 0x0001e40000100a00 */
[----:B0-----:R-:W2:Y:S01]  /*4a7a0*/  LDL.LU R27, [R1+0x3e68] ;  /* 0x003e6800011b7983 */ /* 0x001ea20000300800 */
[----:B------:R-:W3:Y:S02]  /*4a7b0*/  LDL.LU.64 R24, [R1+0x3e60] ;  /* 0x003e600001187983 */ /* 0x000ee40000300a00 */
[C---:B---3--:R-:W-:Y:S11]  /*4a7c0*/  HMMA.16816.F32 R12, R20.reuse, R24, R12 ;  /* 0x00000018140c723c */ /* 0x048ff6000000180c */
[----:B------:R-:W-:Y:S11]  /*4a7d0*/  @!UPT UIADD3 URZ, URZ, URZ, URZ ;  /* 0x0000003f3f3ff290 */ /* 0x000ff6000fffe03f */
[----:B------:R-:W-:Y:S01]  /*4a7e0*/  @!UPT UIADD3 URZ, URZ, URZ, URZ ;  /* 0x0000003f3f3ff290 */ /* 0x000fe2000fffe03f */
[----:B------:R0:W-:Y:S01]  /*4a7f0*/  STL.64 [R1+0x1c0], R12 ;  /* 0x0001c00c01007387 */ /* 0x0001e20000100a00 */
[----:B------:R-:W-:Y:S03]  /*4a800*/  STL.64 [R1+0x1c8], R14 ;  /* 0x0001c80e01007387 */ /* 0x000fe60000100a00 */
[----:B0-----:R-:W3:Y:S01]  /*4a810*/  LDL.LU.64 R12, [R1+0x3e58] ;  /* 0x003e5800010c7983 */ /* 0x001ee20000300a00 */
[----:B--2---:R-:W-:Y:S02]  /*4a820*/  STL [R1+0x3dd8], R27 ;  /* 0x003dd81b01007387 */ /* 0x004fe40000100800 */
[----:B------:R0:W-:Y:S02]  /*4a830*/  STL.64 [R1+0x3dd0], R24 ;  /* 0x003dd01801007387 */ /* 0x0001e40000100a00 */
[----:B0-----:R-:W2:Y:S01]  /*4a840*/  LDL.LU.64 R24, [R1] ;  /* 0x0000000001187983 */ /* 0x001ea20000300a00 */
[C---:B---3--:R-:W-:Y:S03]  /*4a850*/  HMMA.16816.F32 R8, R20.reuse, R12, R8 ;  /* 0x0000000c1408723c */ /* 0x048fe60000001808 */
[----:B--2---:R0:W-:Y:S04]  /*4a860*/  STL.64 [R1+0x3e00], R24 ;  /* 0x003e001801007387 */ /* 0x0041e80000100a00 */
[----:B0-----:R-:W2:Y:S01]  /*4a870*/  LDL.LU R24, [R1+0x100] ;  /* 0x0001000001187983 */ /* 0x001ea20000300800 */
[----:B------:R-:W2:Y:S02]  /*4a880*/  LDL.LU R25, [R1+0x104] ;  /* 0x0001040001197983 */ /* 0x000ea40000300800 */
[----:B------:R-:W2:Y:S02]  /*4a890*/  LDL.LU R26, [R1+0x108] ;  /* 0x00010800011a7983 */ /* 0x000ea40000300800 */
[----:B------:R-:W2:Y:S11]  /*4a8a0*/  LDL.LU R27, [R1+0x10c] ;  /* 0x00010c00011b7983 */ /* 0x000eb60000300800 */
[----:B------:R-:W-:Y:S01]  /*4a8b0*/  STL.64 [R1+0x1b0], R8 ;  /* 0x0001b00801007387 */ /* 0x000fe20000100a00 */
[----:B------:R0:W-:Y:S03]  /*4a8c0*/  STL.64 [R1+0x1b8], R10 ;  /* 0x0001b80a01007387 */ /* 0x0001e60000100a00 */
[----:B0-----:R-:W4:Y:S01]  /*4a8d0*/  LDL.LU.64 R10, [R1+0x3e50] ;  /* 0x003e5000010a7983 */ /* 0x001f220000300a00 */
[----:B------:R-:W4:Y:S02]  /*4a8e0*/  LDL.LU.64 R8, [R1+0x3e48] ;  /* 0x003e480001087983 */ /* 0x000f240000300a00 */
[C---:B----4-:R-:W-:Y:S11]  /*4a8f0*/  HMMA.16816.F32 R8, R20.reuse, R16, R8 ;  /* 0x000000101408723c */ /* 0x050ff60000001808 */
[----:B------:R-:W-:Y:S11]  /*4a900*/  @!UPT UIADD3 URZ, URZ, URZ, URZ ;  /* 0x0000003f3f3ff290 */ /* 0x000ff6000fffe03f */
[----:B------:R-:W-:Y:S01]  /*4a910*/  @!UPT UIADD3 URZ, URZ, URZ, URZ ;  /* 0x0000003f3f3ff290 */ /* 0x000fe2000fffe03f */
[----:B------:R0:W-:Y:S01]  /*4a920*/  STL.64 [R1+0x1a0], R8 ;  /* 0x0001a00801007387 */ /* 0x0001e20000100a00 */
[----:B------:R-:W-:Y:S03]  /*4a930*/  STL.64 [R1+0x1a8], R10 ;  /* 0x0001a80a01007387 */ /* 0x000fe60000100a00 */
        /* <DEDUP_REMOVED lines=11> */
[----:B------:R-:W3:Y:S01]  /*4a9f0*/  LDL.LU.64 R6, [R1+0x3e20] ;  /* 0x003e200001067983 */ /* 0x000ee20000300a00 */
[----:B------:R-:W2:Y:S02]  /*4aa00*/  LDL.LU.64 R4, [R1+0x3e18] ;  /* 0x003e180001047983 */ /* 0x000ea40000300a00 */
[----:B------:R-:W2:Y:S02]  /*4aa10*/  LDL.LU.64 R10, [R1+0x3e10] ;  /* 0x003e1000010a7983 */ /* 0x000ea40000300a00 */
[----:B------:R-:W2:Y:S11]  /*4aa20*/  LDL.LU.64 R8, [R1+0x3e08] ;  /* 0x003e080001087983 */ /* 0x000eb60000300a00 */
[----:B------:R-:W-:Y:S06]  /*4aa30*/  @!UPT UIADD3 URZ, URZ, URZ, URZ ;  /* 0x0000003f3f3ff290 */ /* 0x000fec000fffe03f */
[----:B------:R3:W-:Y:S01]  /*4aa40*/  STL.64 [R1+0x150], R20 ;  /* 0x0001501401007387 */ /* 0x0007e20000100a00 */
[----:B------:R-:W-:Y:S02]  /*4aa50*/  STL.64 [R1+0x158], R22 ;  /* 0x0001581601007387 */ /* 0x000fe40000100a00 */
[----:B---3--:R-:W-:Y:S02]  /*4aa60*/  IMAD.MOV.U32 R20, RZ, RZ, R7 ;  /* 0x000000ffff147224 */ /* 0x008fe400078e0007 */
[----:B------:R-:W-:Y:S02]  /*4aa70*/  IMAD.MOV.U32 R21, RZ, RZ, R6 ;  /* 0x000000ffff157224 */ /* 0x000fe400078e0006 */
[C---:B--2---:R-:W-:Y:S01]  /*4aa80*/  HMMA.16816.F32 R4, R8.reuse, R4, R24 ;  /* 0x000000040804723c */ /* 0x044fe20000001818 */
[----:B------:R-:W2:Y:S11]  /*4aa90*/  LDL.LU.64 R24, [R1+0x3e00] ;  /* 0x003e000001187983 */ /* 0x000eb60000300a00 */
[----:B------:R-:W-:Y:S11]  /*4aaa0*/  @!UPT UIADD3 URZ, URZ, URZ, URZ ;  /* 0x0000003f3f3ff290 */ /* 0x000ff6000fffe03f */
[----:B------:R-:W-:Y:S01]  /*4aab0*/  STL.64 [R1+0x130], R4 ;  /* 0x0001300401007387 */ /* 0x000fe20000100a00 */
[----:B------:R0:W-:Y:S03]  /*4aac0*/  STL.64 [R1+0x138], R6 ;  /* 0x0001380601007387 */ /* 0x0001e60000100a00 */
[----:B0-----:R-:W3:Y:S01]  /*4aad0*/  LDL.LU.64 R6, [R1+0x3df8] ;  /* 0x003df80001067983 */ /* 0x001ee20000300a00 */
[----:B------:R-:W3:Y:S02]  /*4aae0*/  LDL.LU.64 R4, [R1+0x3df0] ;  /* 0x003df00001047983 */ /* 0x000ee40000300a00 */
[C---:B---3--:R-:W-:Y:S01]  /*4aaf0*/  HMMA.16816.F32 R20, R8.reuse, R20, R4 ;  /* 0x000000140814723c */ /* 0x048fe20000001804 */
[----:B------:R-:W3:Y:S01]  /*4ab00*/  LDL.LU.64 R6, [R1+0x3de8] ;  /* 0x003de80001067983 */ /* 0x000ee20000300a00 */
[----:B------:R-:W3:Y:S11]  /*4ab10*/  LDL.LU.64 R4, [R1+0x3de0] ;  /* 0x003de00001047983 */ /* 0x000ef60000300a00 */
[----:B------:R-:W-:Y:S10]  /*4ab20*/  @!UPT UIADD3 URZ, URZ, URZ, URZ ;  /* 0x0000003f3f3ff290 */ /* 0x000ff4000fffe03f */
[----:B------:R-:W-:Y:S01]  /*4ab30*/  STL.64 [R1+0x110], R20 ;  /* 0x0001101401007387 */ /* 0x000fe20000100a00 */
[----:B------:R0:W-:Y:S03]  /*4ab40*/  STL.64 [R1+0x118], R22 ;  /* 0x0001181601007387 */ /* 0x0001e60000100a00 */
[----:B0-----:R-:W4:Y:S01]  /*4ab50*/  LDL R23, [R1+0x3a0] ;  /* 0x0003a00001177983 */ /* 0x001f220000100800 */
[----:B------:R-:W-:Y:S02]  /*4ab60*/  IMAD.MOV.U32 R22, RZ, RZ, R3 ;  /* 0x000000ffff167224 */ /* 0x000fe400078e0003 */
[----:B--2---:R-:W-:Y:S02]  /*4ab70*/  IMAD.MOV.U32 R3, RZ, RZ, R24 ;  /* 0x000000ffff037224 */ /* 0x004fe400078e0018 */
[----:B------:R-:W-:Y:S01]  /*4ab80*/  IMAD.MOV.U32 R21, RZ, RZ, R29 ;  /* 0x000000ffff157224 */ /* 0x000fe200078e001d */
[C---:B---3--:R-:W-:Y:S11]  /*4ab90*/  HMMA.16816.F32 R4, R8.reuse, R24, R4 ;  /* 0x000000180804723c */ /* 0x048ff60000001804 */
[----:B------:R-:W-:Y:S11]  /*4aba0*/  @!UPT UIADD3 URZ, URZ, URZ, URZ ;  /* 0x0000003f3f3ff290 */ /* 0x000ff6000fffe03f */
[----:B------:R-:W-:Y:S02]  /*4abb0*/  @!UPT UIADD3 URZ, URZ, URZ, URZ ;  /* 0x0000003f3f3ff290 */ /* 0x000fe4000fffe03f */
[----:B------:R-:W-:Y:S01]  /*4abc0*/  IMAD.MOV.U32 R29, RZ, RZ, R7 ;  /* 0x000000ffff1d7224 */ /* 0x000fe200078e0007 */
[----:B----4-:R0:W-:Y:S01]  /*4abd0*/  STL [R1+0x3db0], R23 ;  /* 0x003db01701007387 */ /* 0x0101e20000100800 */
[----:B------:R-:W2:Y:S02]  /*4abe0*/  LDL.LU R20, [R1+0x1f0] ;  /* 0x0001f00001147983 */ /* 0x000ea40000300800 */
[----:B------:R-:W3:Y:S02]  /*4abf0*/  LDL.LU R27, [R1+0x3dd8] ;  /* 0x003dd800011b7983 */ /* 0x000ee40000300800 */
[----:B0-----:R-:W-:Y:S02]  /*4ac00*/  IMAD.MOV.U32 R23, RZ, RZ, R0 ;  /* 0x000000ffff177224 */ /* 0x001fe400078e0000 */
[----:B------:R-:W-:Y:S02]  /*4ac10*/  IMAD.MOV.U32 R0, RZ, RZ, R25 ;  /* 0x000000ffff007224 */ /* 0x000fe400078e0019 */
[----:B------:R-:W4:Y:S01]  /*4ac20*/  LDL.LU.64 R24, [R1+0x3dd0] ;  /* 0x003dd00001187983 */ /* 0x000f220000300a00 */
[----:B------:R-:W-:Y:S02]  /*4ac30*/  STL.64 [R1+0x100], R4 ;  /* 0x0001000401007387 */ /* 0x000fe40000100a00 */
[----:B------:R0:W-:Y:S02]  /*4ac40*/  STL [R1+0x108], R6 ;  /* 0x0001080601007387 */ /* 0x0001e40000100800 */
[----:B0-----:R-:W4:Y:S01]  /*4ac50*/  LDL.LU.64 R6, [R1+0x3dc8] ;  /* 0x003dc80001067983 */ /* 0x001f220000300a00 */
[----:B------:R-:W4:Y:S02]  /*4ac60*/  LDL.LU.64 R4, [R1+0x3dc0] ;  /* 0x003dc00001047983 */ /* 0x000f240000300a00 */
[----:B------:R0:W-:Y:S02]  /*4ac70*/  STL [R1+0x3d98], R29 ;  /* 0x003d981d01007387 */ /* 0x0001e40000100800 */
[----:B0-----:R-:W2:Y:S01]  /*4ac80*/  LDL R29, [R1+0x39c] ;  /* 0x00039c00011d7983 */ /* 0x001ea20000100800 */
[----:B----4-:R-:W-:Y:S11]  /*4ac90*/  HMMA.16816.F32 R4, R8, R24, R4 ;  /* 0x000000180804723c */ /* 0x010ff60000001804 */
[----:B------:R-:W-:Y:S11]  /*4aca0*/  @!UPT UIADD3 URZ, URZ, URZ, URZ ;  /* 0x0000003f3f3ff290 */ /* 0x000ff6000fffe03f */
[----:B------:R-:W-:Y:S01]  /*4acb0*/  @!UPT UIADD3 URZ, URZ, URZ, URZ ;  /* 0x0000003f3f3ff290 */ /* 0x000fe2000fffe03f */
[----:B------:R-:W-:Y:S01]  /*4acc0*/  STL.64 [R1+0xd0], R4 ;  /* 0x0000d00401007387 */ /* 0x000fe20000100a00 */
[----:B------:R-:W-:Y:S02]  /*4acd0*/  STL.64 [R1+0xd8], R6 ;  /* 0x0000d80601007387 */ /* 0x000fe40000100a00 */
[----:B--2---:R-:W0:Y:S02]  /*4ace0*/  LDSM.16.MT88.4 R4, [R29+0x21000] ;  /* 0x021000001d04783b */ /* 0x004e240000004200 */
[----:B0-----:R-:W-:Y:S02]  /*4acf0*/  STL.64 [R1+0x3da8], R6 ;  /* 0x003da80601007387 */ /* 0x001fe40000100a00 */
[----:B------:R0:W-:Y:S02]  /*4ad00*/  STL.64 [R1+0x3da0], R4 ;  /* 0x003da00401007387 */ /* 0x0001e40000100a00 */
[----:B0-----:R-:W-:Y:S02]  /*4ad10*/  IMAD.MOV.U32 R4, RZ, RZ, R2 ;  /* 0x000000ffff047224 */ /* 0x001fe400078e0002 */
[----:B------:R-:W2:Y:S01]  /*4ad20*/  LDL.LU R2, [R1+0x3db8] ;  /* 0x003db80001027983 */ /* 0x000ea20000300800 */
[----:B------:R-:W4:Y:S02]  /*4ad30*/  LDL.LU R5, [R1+0x1d4] ;  /* 0x0001d40001057983 */ /* 0x000f240000300800 */
[----:B------:R-:W4:Y:S02]  /*4ad40*/  LDL.LU R6, [R1+0x1d8] ;  /* 0x0001d80001067983 */ /* 0x000f240000300800 */
[----:B------:R-:W-:-:S02]  /*4ad50*/  IMAD.MOV.U32 R7, RZ, RZ, R28 ;  /* 0x000000ffff077224 */ /* 0x000fc400078e001c */
[----:B------:R-:W2:Y:S01]  /*4ad60*/  LDL.LU R28, [R1+0x3db4] ;  /* 0x003db400011c7983 */ /* 0x000ea20000300800 */
[----:B------:R-:W-:Y:S01]  /*4ad70*/  HMMA.16816.F32 R20, R8, R16, R20 ;  /* 0x000000100814723c */ /* 0x000fe20000001814 */
[----:B------:R-:W-:-:S07]  /*4ad80*/  IMAD.MOV.U32 R26, RZ, RZ, R16 ;  /* 0x000000ffff1a7224 */ /* 0x000fce00078e0010 */
[----:B----4-:R-:W-:Y:S11]  /*4ad90*/  HMMA.16816.F32 R4, R8, R12, R4 ;  /* 0x0000000c0804723c */ /* 0x010ff60000001804 */
[----:B------:R-:W-:Y:S11]  /*4ada0*/  @!UPT UIADD3 URZ, URZ, URZ, URZ ;  /* 0x0000003f3f3ff290 */ /* 0x000ff6000fffe03f */
[----:B------:R-:W-:Y:S01]  /*4adb0*/  @!UPT UIADD3 URZ, URZ, URZ, URZ ;  /* 0x0000003f3f3ff290 */ /* 0x000fe2000fffe03f */
[----:B------:R0:W-:Y:S02]  /*4adc0*/  STL.64 [R1+0xa0], R4 ;  /* 0x0000a00401007387 */ /* 0x0001e40000100a00 */
[----:B0-----:R-:W-:Y:S02]  /*4add0*/  IMAD.MOV.U32 R5, RZ, RZ, R12 ;  /* 0x000000ffff057224 */ /* 0x001fe400078e000c */
[----:B------:R-:W-:Y:S02]  /*4ade0*/  IMAD.MOV.U32 R4, RZ, RZ, R13 ;  /* 0x000000ffff047224 */ /* 0x000fe400078e000d */
[----:B--2---:R-:W0:Y:S04]  /*4adf0*/  LDSM.16.MT88.4 R12, [R2+0x21800] ;  /* 0x02180000020c783b */ /* 0x004e280000004200 */
[----:B------:R-:W-:Y:S04]  /*4ae00*/  STL.64 [R1+0xa8], R6 ;  /* 0x0000a80601007387 */ /* 0x000fe80000100a00 */
[----:B0-----:R-:W-:Y:S01]  /*4ae10*/  STL.64 [R1+0x3d10], R14 ;  /* 0x003d100e01007387 */ /* 0x001fe20000100a00 */
[----:B------:R-:W-:Y:S02]  /*4ae20*/  STL.64 [R1+0x3d08], R12 ;  /* 0x003d080c01007387 */ /* 0x000fe40000100a00 */
[----:B------:R-:W-:Y:S02]  /*4ae30*/  STL [R1+0x3b38], R2 ;  /* 0x003b380201007387 */ /* 0x000fe40000100800 */
[----:B------:R-:W-:Y:S01]  /*4ae40*/  STL.64 [R1+0x90], R20 ;  /* 0x0000901401007387 */ /* 0x000fe20000100a00 */
[----:B------:R0:W-:Y:S04]  /*4ae50*/  STL.64 [R1+0x98], R22 ;  /* 0x0000981601007387 */ /* 0x0001e80000100a00 */
[----:B0-----:R-:W2:Y:S01]  /*4ae60*/  LDL.LU R23, [R1+0x3db0] ;  /* 0x003db00001177983 */ /* 0x001ea20000300800 */
[----:B---3--:R-:W-:Y:S02]  /*4ae70*/  STL.64 [R1+0x3d58], R26 ;  /* 0x003d581a01007387 */ /* 0x008fe40000100a00 */
[----:B------:R0:W-:Y:S02]  /*4ae80*/  STL.64 [R1+0x3d50], R24 ;  /* 0x003d501801007387 */ /* 0x0001e40000100a00 */
[----:B0-----:R-:W3:Y:S01]  /*4ae90*/  LDL.LU R24, [R1+0x370] ;  /* 0x0003700001187983 */ /* 0x001ee20000300800 */
[----:B------:R-:W3:Y:S02]  /*4aea0*/  LDL.LU R25, [R1+0x374] ;  /* 0x0003740001197983 */ /* 0x000ee40000300800 */
[----:B------:R-:W3:Y:S02]  /*4aeb0*/  LDL.LU R26, [R1+0x378] ;  /* 0x00037800011a7983 */ /* 0x000ee40000300800 */
[----:B------:R-:W3:Y:S02]  /*4aec0*/  LDL.LU R27, [R1+0x37c] ;  /* 0x00037c00011b7983 */ /* 0x000ee40000300800 */
[----:B------:R-:W-:-:S02]  /*4aed0*/  IMAD.MOV.U32 R12, RZ, RZ, R19 ;  /* 0x000000ffff0c7224 */ /* 0x000fc400078e0013 */
[----:B------:R-:W-:Y:S02]  /*4aee0*/  IMAD.MOV.U32 R13, RZ, RZ, R18 ;  /* 0x000000ffff0d7224 */ /* 0x000fe400078e0012 */
[----:B------:R-:W-:Y:S02]  /*4aef0*/  IMAD.MOV.U32 R2, RZ, RZ, R17 ;  /* 0x000000ffff027224 */ /* 0x000fe400078e0011 */
[----:B------:R-:W0:Y:S04]  /*4af00*/  LDSM.16.MT88.4 R16, [R28+0x21800] ;  /* 0x021800001c10783b */ /* 0x000e280000004200 */
[----:B0-----:R-:W-:Y:S01]  /*4af10*/  STL.64 [R1+0x3c80], R18 ;  /* 0x003c801201007387 */ /* 0x001fe20000100a00 */
[----:B------:R3:W-:Y:S02]  /*4af20*/  STL.64 [R1+0x3c78], R16 ;  /* 0x003c781001007387 */ /* 0x0007e40000100a00 */
[----:B------:R-:W-:Y:S02]  /*4af30*/  STL [R1+0x3af0], R28 ;  /* 0x003af01c01007387 */ /* 0x000fe40000100800 */
[----:B------:R0:W-:Y:S01]  /*4af40*/  STL.64 [R1+0x3d18], R12 ;  /* 0x003d180c01007387 */ /* 0x0001e20000100a00 */
[----:B--2---:R-:W1:Y:S01]  /*4af50*/  LDSM.16.MT88.4 R20, [R23+0x21800] ;  /* 0x021800001714783b */ /* 0x004e620000004200 */
[----:B---3--:R-:W-:Y:S11]  /*4af60*/  HMMA.16816.F32 R16, R8, R12, R24 ;  /* 0x0000000c0810723c */ /* 0x008ff60000001818 */
[----:B------:R-:W-:Y:S11]  /*4af70*/  @!UPT UIADD3 URZ, URZ, URZ, URZ ;  /* 0x0000003f3f3ff290 */ /* 0x000ff6000fffe03f */
[----:B------:R-:W-:Y:S01]  /*4af80*/  @!UPT UIADD3 URZ, URZ, URZ, URZ ;  /* 0x0000003f3f3ff290 */ /* 0x000fe2000fffe03f */
[----:B------:R-:W-:Y:S01]  /*4af90*/  STL.64 [R1+0x80], R16 ;  /* 0x0000801001007387 */ /* 0x000fe20000100a00 */
[----:B------:R-:W-:Y:S02]  /*4afa0*/  STL.64 [R1+0x88], R18 ;  /* 0x0000881201007387 */ /* 0x000fe40000100a00 */
[----:B0-----:R-:W2:Y:S02]  /*4afb0*/  LDL.LU R12, [R1+0x240] ;  /* 0x00024000010c7983 */ /* 0x001ea40000300800 */
[----:B------:R-:W2:Y:S01]  /*4afc0*/  LDL.LU R13, [R1+0x244] ;  /* 0x00024400010d7983 */ /* 0x000ea20000300800 */
[----:B------:R-:W3:Y:S01]  /*4afd0*/  LDL.LU R14, [R1+0x248] ;  /* 0x00024800010e7983 */ /* 0x000ee20000300800 */
[----:B------:R-:W3:Y:S03]  /*4afe0*/  LDL.LU R15, [R1+0x24c] ;  /* 0x00024c00010f7983 */ /* 0x000ee60000300800 */
[----:B---3--:R-:W-:Y:S01]  /*4aff0*/  STL.64 [R1+0x3d28], R14 ;  /* 0x003d280e01007387 */ /* 0x008fe20000100a00 */
[----:B--2---:R-:W-:Y:S02]  /*4b000*/  STL.64 [R1+0x3d20], R12 ;  /* 0x003d200c01007387 */ /* 0x004fe40000100a00 */
[----:B------:R-:W2:Y:S02]  /*4b010*/  LDL.LU R24, [R1+0x270] ;  /* 0x0002700001187983 */ /* 0x000ea40000300800 */
[----:B------:R-:W2:Y:S01]  /*4b020*/  LDL.LU R25, [R1+0x274] ;  /* 0x0002740001197983 */ /* 0x000ea20000300800 */
[----:B------:R-:W3:Y:S01]  /*4b030*/  LDL.LU R26, [R1+0x278] ;  /* 0x00027800011a7983 */ /* 0x000ee20000300800 */
[----:B------:R-:W3:Y:S03]  /*4b040*/  LDL.LU R27, [R1+0x27c] ;  /* 0x00027c00011b7983 */ /* 0x000ee60000300800 */
[----:B---3--:R-:W-:Y:S01]  /*4b050*/  STL.64 [R1+0x3d68], R26 ;  /* 0x003d681a01007387 */ /* 0x008fe20000100a00 */
[----:B--2---:R0:W-:Y:S03]  /*4b060*/  STL.64 [R1+0x3d60], R24 ;  /* 0x003d601801007387 */ /* 0x0041e60000100a00 */
[----:B0-----:R-:W2:Y:S01]  /*4b070*/  LDL.LU R24, [R1+0x10] ;  /* 0x0000100001187983 */ /* 0x001ea20000300800 */
[----:B------:R-:W2:Y:S02]  /*4b080*/  LDL.LU R25, [R1+0x14] ;  /* 0x0000140001197983 */ /* 0x000ea40000300800 */
[----:B------:R-:W-:-:S02]  /*4b090*/  IMAD.MOV.U32 R12, RZ, RZ, R5 ;  /* 0x000000ffff0c7224 */ /* 0x000fc400078e0005 */
[----:B------:R-:W-:Y:S01]  /*4b0a0*/  IMAD.MOV.U32 R13, RZ, RZ, R4 ;  /* 0x000000ffff0d7224 */ /* 0x000fe200078e0004 */
[----:B--2---:R0:W-:Y:S04]  /*4b0b0*/  STL.64 [R1+0x3d80], R24 ;  /* 0x003d801801007387 */ /* 0x0041e80000100a00 */
[----:B0-----:R-:W2:Y:S01]  /*4b0c0*/  LDL.LU R24, [R1+0x20] ;  /* 0x0000200001187983 */ /* 0x001ea20000300800 */
[----:B------:R-:W2:Y:S02]  /*4b0d0*/  LDL.LU R25, [R1+0x24] ;  /* 0x0000240001197983 */ /* 0x000ea40000300800 */
[----:B------:R-:W3:Y:S02]  /*4b0e0*/  LDL.LU R4, [R1+0x360] ;  /* 0x0003600001047983 */ /* 0x000ee40000300800 */
[----:B------:R-:W3:Y:S01]  /*4b0f0*/  LDL.LU R5, [R1+0x364] ;  /* 0x0003640001057983 */ /* 0x000ee20000300800 */
[----:B------:R-:W3:Y:S01]  /*4b100*/  LDL.LU R6, [R1+0x368] ;  /* 0x0003680001067983 */ /* 0x000ee20000300800 */
[----:B------:R-:W3:Y:S02]  /*4b110*/  LDL.LU R7, [R1+0x36c] ;  /* 0x00036c0001077983 */ /* 0x000ee40000300800 */
[----:B------:R0:W-:Y:S02]  /*4b120*/  STL.64 [R1+0x3d48], R12 ;  /* 0x003d480c01007387 */ /* 0x0001e40000100a00 */
        /* <DEDUP_REMOVED lines=16> */
[----:B------:R-:W4:Y:S01]  /*4b230*/  LDL.LU R16, [R1+0x230] ;  /* 0x0002300001107983 */ /* 0x000f220000300800 */
[----:B------:R-:W4:Y:S02]  /*4b240*/  LDL.LU R17, [R1+0x234] ;  /* 0x0002340001117983 */ /* 0x000f240000300800 */
[----:B------:R-:W2:Y:S02]  /*4b250*/  LDL.LU R18, [R1+0x238] ;  /* 0x0002380001127983 */ /* 0x000ea40000300800 */
[----:B------:R-:W2:Y:S02]  /*4b260*/  LDL.LU R19, [R1+0x23c] ;  /* 0x00023c0001137983 */ /* 0x000ea40000300800 */
[----:B--2---:R-:W-:Y:S01]  /*4b270*/  STL.64 [R1+0x3d38], R18 ;  /* 0x003d381201007387 */ /* 0x004fe20000100a00 */
[----:B----4-:R0:W-:Y:S03]  /*4b280*/  STL.64 [R1+0x3d30], R16 ;  /* 0x003d301001007387 */ /* 0x0101e60000100a00 */
[----:B0-----:R-:W2:Y:S01]  /*4b290*/  LDL.LU R16, [R1+0x250] ;  /* 0x0002500001107983 */ /* 0x001ea20000300800 */
[----:B------:R-:W2:Y:S02]  /*4b2a0*/  LDL.LU R17, [R1+0x254] ;  /* 0x0002540001117983 */ /* 0x000ea40000300800 */
[----:B------:R-:W2:Y:S02]  /*4b2b0*/  LDL.LU R18, [R1+0x258] ;  /* 0x0002580001127983 */ /* 0x000ea40000300800 */
[----:B------:R-:W2:Y:S01]  /*4b2c0*/  LDL.LU R19, [R1+0x25c] ;  /* 0x00025c0001137983 */ /* 0x000ea20000300800 */
[----:B-1----:R-:W-:Y:S01]  /*4b2d0*/  STL.64 [R1+0x3c08], R22 ;  /* 0x003c081601007387 */ /* 0x002fe20000100a00 */
[----:B------:R0:W-:Y:S03]  /*4b2e0*/  STL.64 [R1+0x3c00], R20 ;  /* 0x003c001401007387 */ /* 0x0001e60000100a00 */
[----:B0-----:R-:W3:Y:S01]  /*4b2f0*/  LDL.LU.64 R20, [R1+0xf0] ;  /* 0x0000f00001147983 */ /* 0x001ee20000300a00 */
[----:B------:R-:W4:Y:S01]  /*4b300*/  LDL.LU.64 R22, [R1+0xf8] ;  /* 0x0000f80001167983 */ /* 0x000f220000300a00 */
[----:B---3--:R-:W-:Y:S02]  /*4b310*/  HMMA.16816.F32 R8, R8, R20, R4 ;  /* 0x000000140808723c */ /* 0x008fe40000001804 */
[----:B------:R-:W3:Y:S01]  /*4b320*/  LDL.LU.64 R6, [R1+0x3da8] ;  /* 0x003da80001067983 */ /* 0x000ee20000300a00 */
[----:B------:R-:W3:Y:S11]  /*4b330*/  LDL.LU.64 R4, [R1+0x3da0] ;  /* 0x003da00001047983 */ /* 0x000ef60000300a00 */
[----:B------:R-:W-:Y:S09]  /*4b340*/  @!UPT UIADD3 URZ, URZ, URZ, URZ ;  /* 0x0000003f3f3ff290 */ /* 0x000ff2000fffe03f */
[----:B------:R-:W-:Y:S01]  /*4b350*/  STL.64 [R1+0x70], R8 ;  /* 0x0000700801007387 */ /* 0x000fe20000100a00 */
[----:B------:R-:W-:Y:S02]  /*4b360*/  STL.64 [R1+0x78], R10 ;  /* 0x0000780a01007387 */ /* 0x000fe40000100a00 */
[----:B------:R0:W1:Y:S02]  /*4b370*/  LDSM.16.MT88.4 R8, [R29+0x21800] ;  /* 0x021800001d08783b */ /* 0x0000640000004200 */
[----:B0-----:R-:W2:Y:S04]  /*4b380*/  LDL.LU R29, [R1+0x3d98] ;  /* 0x003d9800011d7983 */ /* 0x001ea80000300800 */
[----:B-1----:R-:W-:Y:S01]  /*4b390*/  STL.64 [R1+0x3b78], R10 ;  /* 0x003b780a01007387 */ /* 0x002fe20000100a00 */
[----:B------:R-:W-:Y:S01]  /*4b3a0*/  STL.64 [R1+0x3b70], R8 ;  /* 0x003b700801007387 */ /* 0x000fe20000100a00 */
[----:B---3--:R-:W-:Y:S02]  /*4b3b0*/  HMMA.16816.F32 R24, R4, R24, R12 ;  /* 0x000000180418723c */ /* 0x008fe4000000180c */
[----:B------:R-:W3:Y:S01]  /*4b3c0*/  LDL.LU.64 R14, [R1+0x3d90] ;  /* 0x003d9000010e7983 */ /* 0x000ee20000300a00 */
[----:B------:R-:W3:Y:S11]  /*4b3d0*/  LDL.LU.64 R12, [R1+0x3d88] ;  /* 0x003d8800010c7983 */ /* 0x000ef60000300a00 */
[----:B------:R-:W-:Y:S09]  /*4b3e0*/  @!UPT UIADD3 URZ, URZ, URZ, URZ ;  /* 0x0000003f3f3ff290 */ /* 0x000ff2000fffe03f */
[----:B------:R0:W-:Y:S04]  /*4b3f0*/  STL.64 [R1+0x60], R24 ;  /* 0x0000601801007387 */ /* 0x0001e80000100a00 */
[----:B0-----:R-:W3:Y:S01]  /*4b400*/  LDL.LU.64 R24, [R1+0x3d80] ;  /* 0x003d800001187983 */ /* 0x001ee20000300a00 */
[----:B------:R-:W-:Y:S02]  /*4b410*/  IMAD.MOV.U32 R8, RZ, RZ, R3 ;  /* 0x000000ffff087224 */ /* 0x000fe400078e0003 */
[----:B------:R-:W-:Y:S02]  /*4b420*/  IMAD.MOV.U32 R9, RZ, RZ, R0 ;  /* 0x000000ffff097224 */ /* 0x000fe400078e0000 */
[----:B------:R-:W-:Y:S02]  /*4b430*/  IMAD.MOV.U32 R3, RZ, RZ, R26 ;  /* 0x000000ffff037224 */ /* 0x000fe400078e001a */
[----:B------:R-:W-:-:S05]  /*4b440*/  IMAD.MOV.U32 R0, RZ, RZ, R27 ;  /* 0x000000ffff007224 */ /* 0x000fca00078e001b */
[----:B------:R-:W-:Y:S01]  /*4b450*/  STL [R1+0x3bbc], R0 ;  /* 0x003bbc0001007387 */ /* 0x000fe20000100800 */
[----:B------:R-:W-:Y:S01]  /*4b460*/  STL [R1+0x3bb8], R3 ;  /* 0x003bb80301007387 */ /* 0x000fe20000100800 */
[C---:B---3--:R-:W-:Y:S02]  /*4b470*/  HMMA.16816.F32 R24, R4.reuse, R24, R12 ;  /* 0x000000180418723c */ /* 0x048fe4000000180c */
[----:B------:R-:W3:Y:S01]  /*4b480*/  LDL.LU.64 R14, [R1+0x3d78] ;  /* 0x003d7800010e7983 */ /* 0x000ee20000300a00 */
[----:B------:R-:W3:Y:S11]  /*4b490*/  LDL.LU.64 R12, [R1+0x3d70] ;  /* 0x003d7000010c7983 */ /* 0x000ef60000300a00 */
[----:B------:R-:W-:Y:S09]  /*4b4a0*/  @!UPT UIADD3 URZ, URZ, URZ, URZ ;  /* 0x0000003f3f3ff290 */ /* 0x000ff2000fffe03f */
[----:B------:R-:W-:Y:S01]  /*4b4b0*/  STL.64 [R1+0x50], R24 ;  /* 0x0000501801007387 */ /* 0x000fe20000100a00 */
[----:B------:R0:W-:Y:S03]  /*4b4c0*/  STL.64 [R1+0x58], R26 ;  /* 0x0000581a01007387 */ /* 0x0001e60000100a00 */
[----:B0-----:R-:W2:Y:S01]  /*4b4d0*/  LDL.LU.64 R26, [R1+0x3d68] ;  /* 0x003d6800011a7983 */ /* 0x001ea20000300a00 */
[----:B------:R-:W2:Y:S02]  /*4b4e0*/  LDL.LU.64 R24, [R1+0x3d60] ;  /* 0x003d600001187983 */ /* 0x000ea40000300a00 */
[C---:B--2---:R-:W-:Y:S01]  /*4b4f0*/  HMMA.16816.F32 R8, R4.reuse, R8, R24 ;  /* 0x000000080408723c */ /* 0x044fe20000001818 */
[----:B------:R-:W2:Y:S01]  /*4b500*/  LDL.LU.64 R26, [R1+0x3d58] ;  /* 0x003d5800011a7983 */ /* 0x000ea20000300a00 */
[----:B------:R-:W3:Y:S11]  /*4b510*/  LDL.LU.64 R24, [R1+0x3d50] ;  /* 0x003d500001187983 */ /* 0x000ef60000300a00 */
[----:B------:R-:W-:Y:S10]  /*4b520*/  @!UPT UIADD3 URZ, URZ, URZ, URZ ;  /* 0x0000003f3f3ff290 */ /* 0x000ff4000fffe03f */
[----:B------:R0:W-:Y:S01]  /*4b530*/  STL.64 [R1+0x48], R10 ;  /* 0x0000480a01007387 */ /* 0x0001e20000100a00 */
[----:B------:R-:W-:Y:S02]  /*4b540*/  IMAD.MOV.U32 R0, RZ, RZ, R8 ;  /* 0x000000ffff007224 */ /* 0x000fe400078e0008 */
[----:B------:R-:W-:Y:S01]  /*4b550*/  IMAD.MOV.U32 R3, RZ, RZ, R9 ;  /* 0x000000ffff037224 */ /* 0x000fe200078e0009 */
[C---:B---3--:R-:W-:Y:S11]  /*4b560*/  HMMA.16816.F32 R12, R4.reuse, R24, R12 ;  /* 0x00000018040c723c */ /* 0x048ff6000000180c */
[----:B------:R-:W-:Y:S11]  /*4b570*/  @!UPT UIADD3 URZ, URZ, URZ, URZ ;  /* 0x0000003f3f3ff290 */ /* 0x000ff6000fffe03f */
[----:B------:R-:W-:Y:S02]  /*4b580*/  @!UPT UIADD3 URZ, URZ, URZ, URZ ;  /* 0x0000003f3f3ff290 */ /* 0x000fe4000fffe03f */
[----:B0-----:R-:W-:Y:S02]  /*4b590*/  IMAD.MOV.U32 R11, RZ, RZ, R12 ;  /* 0x000000ffff0b7224 */ /* 0x001fe400078e000c */
[----:B------:R-:W-:Y:S02]  /*4b5a0*/  IMAD.MOV.U32 R10, RZ, RZ, R13 ;  /* 0x000000ffff0a7224 */ /* 0x000fe400078e000d */
[----:B------:R-:W3:Y:S01]  /*4b5b0*/  LDL.LU.64 R12, [R1+0x3d48] ;  /* 0x003d4800010c7983 */ /* 0x000ee20000300a00 */
[----:B------:R-:W-:Y:S02]  /*4b5c0*/  IMAD.MOV.U32 R9, RZ, RZ, R14 ;  /* 0x000000ffff097224 */ /* 0x000fe400078e000e */
[----:B------:R-:W-:Y:S02]  /*4b5d0*/  IMAD.MOV.U32 R8, RZ, RZ, R15 ;  /* 0x000000ffff087224 */ /* 0x000fe400078e000f */
[----:B------:R0:W-:Y:S03]  /*4b5e0*/  STL.64 [R1+0x3bc8], R10 ;  /* 0x003bc80a01007387 */ /* 0x0001e60000100a00 */
[----:B------:R2:W-:Y:S04]  /*4b5f0*/  STL.64 [R1+0x3bc0], R8 ;  /* 0x003bc00801007387 */ /* 0x0005e80000100a00 */
[----:B0-----:R-:W4:Y:S01]  /*4b600*/  LDL.LU.64 R10, [R1+0x8] ;  /* 0x00000800010a7983 */ /* 0x001f220000300a00 */
[----:B--2---:R-:W-:Y:S01]  /*4b610*/  IMAD.MOV.U32 R8, RZ, RZ, R26 ;  /* 0x000000ffff087224 */ /* 0x004fe200078e001a */
[----:B---3--:R-:W-:Y:S02]  /*4b620*/  HMMA.16816.F32 R12, R4, R12, R16 ;  /* 0x0000000c040c723c */ /* 0x008fe40000001810 */
[----:B----4-:R-:W-:Y:S01]  /*4b630*/  STL.64 [R1+0x3cd0], R10 ;  /* 0x003cd00a01007387 */ /* 0x010fe20000100a00 */
[----:B------:R-:W2:Y:S02]  /*4b640*/  LDL.LU R26, [R1+0x3d40] ;  /* 0x003d4000011a7983 */ /* 0x000ea40000300800 */
[----:B------:R-:W3:Y:S02]  /*4b650*/  LDL.LU.64 R18, [R1+0x3d38] ;  /* 0x003d380001127983 */ /* 0x000ee40000300a00 */
[----:B------:R-:W3:Y:S11]  /*4b660*/  LDL.LU.64 R16, [R1+0x3d30] ;  /* 0x003d300001107983 */ /* 0x000ef60000300a00 */
[----:B------:R-:W-:Y:S05]  /*4b670*/  @!UPT UIADD3 URZ, URZ, URZ, URZ ;  /* 0x0000003f3f3ff290 */ /* 0x000fea000fffe03f */
[----:B------:R-:W-:Y:S01]  /*4b680*/  STL.64 [R1+0x120], R12 ;  /* 0x0001200c01007387 */ /* 0x000fe20000100a00 */
[----:B------:R0:W-:Y:S03]  /*4b690*/  STL.64 [R1+0x128], R14 ;  /* 0x0001280e01007387 */ /* 0x0001e60000100a00 */
[----:B0-----:R-:W4:Y:S01]  /*4b6a0*/  LDL.LU.64 R14, [R1+0x3d28] ;  /* 0x003d2800010e7983 */ /* 0x001f220000300a00 */
[----:B------:R-:W4:Y:S02]  /*4b6b0*/  LDL.LU.64 R12, [R1+0x3d20] ;  /* 0x003d2000010c7983 */ /* 0x000f240000300a00 */
[----:B------:R-:W-:-:S07]  /*4b6c0*/  IMAD.MOV.U32 R9, RZ, RZ, R2 ;  /* 0x000000ffff097224 */ /* 0x000fce00078e0002 */
[----:B----4-:R-:W-:Y:S01]  /*4b6d0*/  HMMA.16816.F32 R8, R4, R8, R12 ;  /* 0x000000080408723c */ /* 0x010fe2000000180c */
[----:B------:R-:W3:Y:S11]  /*4b6e0*/  LDL.LU.64 R12, [R1+0x3d18] ;  /* 0x003d1800010c7983 */ /* 0x000ef60000300a00 */
[----:B------:R-:W-:Y:S11]  /*4b6f0*/  @!UPT UIADD3 URZ, URZ, URZ, URZ ;  /* 0x0000003f3f3ff290 */ /* 0x000ff6000fffe03f */
[----:B------:R-:W-:Y:S01]  /*4b700*/  STL [R1+0x140], R8 ;  /* 0x0001400801007387 */ /* 0x000fe20000100800 */
[----:B------:R3:W-:Y:S02]  /*4b710*/  STL.64 [R1+0x148], R10 ;  /* 0x0001480a01007387 */ /* 0x0007e40000100a00 */
[----:B------:R-:W-:-:S05]  /*4b720*/  IMAD.MOV.U32 R2, RZ, RZ, R9 ;  /* 0x000000ffff027224 */ /* 0x000fca00078e0009 */
[----:B------:R-:W-:Y:S01]  /*4b730*/  STL [R1+0x3b80], R2 ;  /* 0x003b800201007387 */ /* 0x000fe20000100800 */
[C---:B---3--:R-:W-:Y:S03]  /*4b740*/  HMMA.16816.F32 R8, R4.reuse, R12, R16 ;  /* 0x0000000c0408723c */ /* 0x048fe60000001810 */
[----:B------:R-:W3:Y:S11]  /*4b750*/  LDL.LU R16, [R1+0x2b0] ;  /* 0x0002b00001107983 */ /* 0x000ef60000300800 */
[----:B------:R-:W-:Y:S09]  /*4b760*/  @!UPT UIADD3 URZ, URZ, URZ, URZ ;  /* 0x0000003f3f3ff290 */ /* 0x000ff2000fffe03f */
[----:B------:R-:W-:Y:S01]  /*4b770*/  STL.64 [R1+0x170], R8 ;  /* 0x0001700801007387 */ /* 0x000fe20000100a00 */
[----:B------:R0:W-:Y:S02]  /*4b780*/  STL.64 [R1+0x178], R10 ;  /* 0x0001780a01007387 */ /* 0x0001e40000100a00 */
[----:B------:R-:W3:Y:S02]  /*4b790*/  LDL.LU R17, [R1+0x2b4] ;  /* 0x0002b40001117983 */ /* 0x000ee40000300800 */
[----:B------:R-:W4:Y:S01]  /*4b7a0*/  LDL.LU R18, [R1+0x2b8] ;  /* 0x0002b80001127983 */ /* 0x000f220000300800 */
[----:B------:R-:W4:Y:S04]  /*4b7b0*/  LDL.LU R19, [R1+0x2bc] ;  /* 0x0002bc0001137983 */ /* 0x000f280000300800 */
[----:B0-----:R-:W2:Y:S04]  /*4b7c0*/  LDL R10, [R1+0x18] ;  /* 0x00001800010a7983 */ /* 0x001ea80000100800 */
[----:B------:R-:W2:Y:S04]  /*4b7d0*/  LDL R11, [R1+0x1c] ;  /* 0x00001c00010b7983 */ /* 0x000ea80000100800 */
[----:B--2---:R0:W-:Y:S04]  /*4b7e0*/  STL.64 [R1+0x3ce8], R10 ;  /* 0x003ce80a01007387 */ /* 0x0041e80000100a00 */
[----:B0-----:R-:W2:Y:S04]  /*4b7f0*/  LDL R10, [R1+0x28] ;  /* 0x00002800010a7983 */ /* 0x001ea80000100800 */
[----:B------:R-:W2:Y:S01]  /*4b800*/  LDL R11, [R1+0x2c] ;  /* 0x00002c00010b7983 */ /* 0x000ea20000100800 */
[----:B------:R-:W2:Y:S02]  /*4b810*/  LDL.LU R12, [R1+0x210] ;  /* 0x00021000010c7983 */ /* 0x000ea40000300800 */
[----:B------:R-:W2:Y:S02]  /*4b820*/  LDL.LU R13, [R1+0x214] ;  /* 0x00021400010d7983 */ /* 0x000ea40000300800 */
[----:B------:R-:W2:Y:S01]  /*4b830*/  LDL.LU R14, [R1+0x218] ;  /* 0x00021800010e7983 */ /* 0x000ea20000300800 */
[----:B------:R-:W2:Y:S01]  /*4b840*/  LDL.LU R15, [R1+0x21c] ;  /* 0x00021c00010f7983 */ /* 0x000ea20000300800 */
[----:B----4-:R0:W-:Y:S02]  /*4b850*/  STL.64 [R1+0x3c90], R18 ;  /* 0x003c901201007387 */ /* 0x0101e40000100a00 */
[----:B---3--:R-:W-:Y:S01]  /*4b860*/  STL.64 [R1+0x3c88], R16 ;  /* 0x003c881001007387 */ /* 0x008fe20000100a00 */
[----:B0-----:R-:W3:Y:S04]  /*4b870*/  LDL.64 R18, [R1+0xe8] ;  /* 0x0000e80001127983 */ /* 0x001ee80000100a00 */
[----:B---3--:R0:W-:Y:S04]  /*4b880*/  STL.64 [R1+0x3ca0], R18 ;  /* 0x003ca01201007387 */ /* 0x0081e80000100a00 */
[----:B0-----:R-:W3:Y:S04]  /*4b890*/  LDL.64 R18, [R1+0xc8] ;  /* 0x0000c80001127983 */ /* 0x001ee80000100a00 */
[----:B---3--:R0:W-:Y:S01]  /*4b8a0*/  STL.64 [R1+0x3ca8], R18 ;  /* 0x003ca81201007387 */ /* 0x0081e20000100a00 */
[----:B------:R-:W3:Y:S02]  /*4b8b0*/  LDL.LU R16, [R1+0x2f0] ;  /* 0x0002f00001107983 */ /* 0x000ee40000300800 */
[----:B------:R-:W3:Y:S01]  /*4b8c0*/  LDL.LU R17, [R1+0x2f4] ;  /* 0x0002f40001117983 */ /* 0x000ee20000300800 */
[----:B0-----:R-:W4:Y:S01]  /*4b8d0*/  LDL.LU R18, [R1+0x2f8] ;  /* 0x0002f80001127983 */ /* 0x001f220000300800 */
[----:B------:R-:W4:Y:S03]  /*4b8e0*/  LDL.LU R19, [R1+0x2fc] ;  /* 0x0002fc0001137983 */ /* 0x000f260000300800 */
[----:B----4-:R-:W-:Y:S01]  /*4b8f0*/  STL.64 [R1+0x3cb8], R18 ;  /* 0x003cb81201007387 */ /* 0x010fe20000100a00 */
[----:B---3--:R0:W-:Y:S03]  /*4b900*/  STL.64 [R1+0x3cb0], R16 ;  /* 0x003cb01001007387 */ /* 0x0081e60000100a00 */
        /* <DEDUP_REMOVED lines=15> */
[----:B------:R-:W4:Y:S01]  /*4ba00*/  LDL.LU R19, [R1+0x2ac] ;  /* 0x0002ac0001137983 */ /* 0x000f220000300800 */
[----:B--2---:R-:W-:Y:S01]  /*4ba10*/  HMMA.16816.F32 R4, R4, R20, R12 ;  /* 0x000000140404723c */ /* 0x004fe2000000180c */
[----:B----4-:R-:W-:Y:S01]  /*4ba20*/  STL.64 [R1+0x3cf8], R18 ;  /* 0x003cf81201007387 */ /* 0x010fe20000100a00 */
[----:B---3--:R0:W-:Y:S03]  /*4ba30*/  STL.64 [R1+0x3cf0], R16 ;  /* 0x003cf01001007387 */ /* 0x0081e60000100a00 */
[----:B0-----:R-:W2:Y:S01]  /*4ba40*/  LDL.LU R16, [R1+0x220] ;  /* 0x0002200001107983 */ /* 0x001ea20000300800 */
[----:B------:R-:W2:Y:S02]  /*4ba50*/  LDL.LU R17, [R1+0x224] ;  /* 0x0002240001117983 */ /* 0x000ea40000300800 */
[----:B------:R-:W2:Y:S02]  /*4ba60*/  LDL.LU R18, [R1+0x228] ;  /* 0x0002280001127983 */ /* 0x000ea40000300800 */
[----:B------:R-:W2:Y:S01]  /*4ba70*/  LDL.LU R19, [R1+0x22c] ;  /* 0x00022c0001137983 */ /* 0x000ea20000300800 */
[----:B------:R-:W2:Y:S01]  /*4ba80*/  LDL.LU.64 R14, [R1+0x3d10] ;  /* 0x003d1000010e7983 */ /* 0x000ea20000300a00 */
[----:B------:R-:W2:Y:S11]  /*4ba90*/  LDL.LU.64 R12, [R1+0x3d08] ;  /* 0x003d0800010c7983 */ /* 0x000eb60000300a00 */
[----:B------:R-:W-:Y:S02]  /*4baa0*/  STL.64 [R1+0x190], R4 ;  /* 0x0001900401007387 */ /* 0x000fe40000100a00 */
[----:B------:R0:W-:Y:S01]  /*4bab0*/  STL.64 [R1+0x3c98], R22 ;  /* 0x003c981601007387 */ /* 0x0001e20000100a00 */
[----:B------:R-:W3:Y:S01]  /*4bac0*/  LDL.LU R20, [R1+0x2e0] ;  /* 0x0002e00001147983 */ /* 0x000ee20000300800 */
[----:B------:R-:W3:Y:S02]  /*4bad0*/  LDL.LU R21, [R1+0x2e4] ;  /* 0x0002e40001157983 */ /* 0x000ee40000300800 */
[----:B------:R-:W-:-:S02]  /*4bae0*/  IMAD.MOV.U32 R25, RZ, RZ, R6 ;  /* 0x000000ffff197224 */ /* 0x000fc400078e0006 */
[----:B------:R-:W-:Y:S02]  /*4baf0*/  IMAD.MOV.U32 R24, RZ, RZ, R7 ;  /* 0x000000ffff187224 */ /* 0x000fe400078e0007 */
[----:B0-----:R-:W-:Y:S02]  /*4bb00*/  IMAD.MOV.U32 R22, RZ, RZ, R26 ;  /* 0x000000ffff167224 */ /* 0x001fe400078e001a */
[----:B------:R-:W-:Y:S01]  /*4bb10*/  IMAD.MOV.U32 R23, RZ, RZ, R27 ;  /* 0x000000ffff177224 */ /* 0x000fe200078e001b */
[----:B------:R-:W4:Y:S01]  /*4bb20*/  LDL.LU R26, [R1+0x3d04] ;  /* 0x003d0400011a7983 */ /* 0x000f220000300800 */
[----:B------:R-:W4:Y:S02]  /*4bb30*/  LDL.LU R27, [R1+0x3d00] ;  /* 0x003d0000011b7983 */ /* 0x000f240000300800 */
[----:B------:R-:W3:Y:S01]  /*4bb40*/  LDL.LU.64 R6, [R1+0xb8] ;  /* 0x0000b80001067983 */ /* 0x000ee20000300a00 */
        /* <DEDUP_REMOVED lines=9> */
[----:B------:R-:W2:Y:S11]  /*4bbe0*/  LDL.LU.64 R16, [R1+0x3cd8] ;  /* 0x003cd80001107983 */ /* 0x000eb60000300a00 */
[----:B------:R-:W-:Y:S09]  /*4bbf0*/  @!UPT UIADD3 URZ, URZ, URZ, URZ ;  /* 0x0000003f3f3ff290 */ /* 0x000ff2000fffe03f */
[----:B------:R-:W-:Y:S01]  /*4bc00*/  STL.64 [R1+0x1f0], R8 ;  /* 0x0001f00801007387 */ /* 0x000fe20000100a00 */
[----:B------:R0:W-:Y:S03]  /*4bc10*/  STL.64 [R1+0x1f8], R10 ;  /* 0x0001f80a01007387 */ /* 0x0001e60000100a00 */
[----:B0-----:R-:W2:Y:S02]  /*4bc20*/  LDL.LU.64 R10, [R1+0x3cd0] ;  /* 0x003cd000010a7983 */ /* 0x001ea40000300a00 */
[C---:B--2---:R-:W-:Y:S11]  /*4bc30*/  HMMA.16816.F32 R16, R12.reuse, R10, R16 ;  /* 0x0000000a0c10723c */ /* 0x044ff60000001810 */
[----:B------:R-:W-:Y:S11]  /*4bc40*/  @!UPT UIADD3 URZ, URZ, URZ, URZ ;  /* 0x0000003f3f3ff290 */ /* 0x000ff6000fffe03f */
[----:B------:R-:W-:Y:S01]  /*4bc50*/  @!UPT UIADD3 URZ, URZ, URZ, URZ ;  /* 0x0000003f3f3ff290 */ /* 0x000fe2000fffe03f */
[----:B------:R-:W-:Y:S01]  /*4bc60*/  STL.64 [R1+0x210], R16 ;  /* 0x0002101001007387 */ /* 0x000fe20000100a00 */
[----:B------:R0:W-:Y:S03]  /*4bc70*/  STL.64 [R1+0x218], R18 ;  /* 0x0002181201007387 */ /* 0x0001e60000100a00 */
[----:B0-----:R-:W4:Y:S01]  /*4bc80*/  LDL.LU.64 R18, [R1+0x3cc8] ;  /* 0x003cc80001127983 */ /* 0x001f220000300a00 */
[----:B------:R-:W4:Y:S02]  /*4bc90*/  LDL.LU.64 R16, [R1+0x3cc0] ;  /* 0x003cc00001107983 */ /* 0x000f240000300a00 */
[C---:B----4-:R-:W-:Y:S11]  /*4bca0*/  HMMA.16816.F32 R16, R12.reuse, R26, R16 ;  /* 0x0000001a0c10723c */ /* 0x050ff60000001810 */
[----:B------:R-:W-:Y:S11]  /*4bcb0*/  @!UPT UIADD3 URZ, URZ, URZ, URZ ;  /* 0x0000003f3f3ff290 */ /* 0x000ff6000fffe03f */
[----:B------:R-:W-:Y:S01]  /*4bcc0*/  @!UPT UIADD3 URZ, URZ, URZ, URZ ;  /* 0x0000003f3f3ff290 */ /* 0x000fe2000fffe03f */
[----:B------:R-:W-:Y:S01]  /*4bcd0*/  STL.64 [R1+0x230], R16 ;  /* 0x0002301001007387 */ /* 0x000fe20000100a00 */
[----:B------:R0:W-:Y:S03]  /*4bce0*/  STL.64 [R1+0x238], R18 ;  /* 0x0002381201007387 */ /* 0x0001e60000100a00 */
[----:B0-----:R-:W3:Y:S01]  /*4bcf0*/  LDL.LU.64 R18, [R1+0x3cb8] ;  /* 0x003cb80001127983 */ /* 0x001ee20000300a00 */
[----:B------:R-:W3:Y:S02]  /*4bd00*/  LDL.LU.64 R16, [R1+0x3cb0] ;  /* 0x003cb00001107983 */ /* 0x000ee40000300a00 */
[----:B------:R-:W-:Y:S02]  /*4bd10*/  STL.64 [R1+0x3c60], R26 ;  /* 0x003c601a01007387 */ /* 0x000fe40000100a00 */
[----:B------:R0:W-:Y:S02]  /*4bd20*/  STL.64 [R1+0x3c58], R24 ;  /* 0x003c581801007387 */ /* 0x0001e40000100a00 */
[----:B0-----:R-:W2:Y:S01]  /*4bd30*/  LDL.LU R24, [R1+0x200] ;  /* 0x0002000001187983 */ /* 0x001ea20000300800 */
[----:B------:R-:W2:Y:S02]  /*4bd40*/  LDL.LU R25, [R1+0x204] ;  /* 0x0002040001197983 */ /* 0x000ea40000300800 */
[----:B------:R-:W4:Y:S02]  /*4bd50*/  LDL.LU R26, [R1+0x208] ;  /* 0x00020800011a7983 */ /* 0x000f240000300800 */
[----:B------:R-:W4:Y:S01]  /*4bd60*/  LDL.LU R27, [R1+0x20c] ;  /* 0x00020c00011b7983 */ /* 0x000f220000300800 */
[C---:B---3--:R-:W-:Y:S01]  /*4bd70*/  HMMA.16816.F32 R16, R12.reuse, R6, R16 ;  /* 0x000000060c10723c */ /* 0x048fe20000001810 */
[----:B----4-:R-:W-:Y:S01]  /*4bd80*/  STL.64 [R1+0x3c70], R26 ;  /* 0x003c701a01007387 */ /* 0x010fe20000100a00 */
[----:B--2---:R0:W-:Y:S11]  /*4bd90*/  STL.64 [R1+0x3c68], R24 ;  /* 0x003c681801007387 */ /* 0x0041f60000100a00 */
[----:B------:R-:W-:Y:S11]  /*4bda0*/  @!UPT UIADD3 URZ, URZ, URZ, URZ ;  /* 0x0000003f3f3ff290 */ /* 0x000ff6000fffe03f */
[----:B------:R-:W-:Y:S01]  /*4bdb0*/  IMAD.MOV.U32 R28, RZ, RZ, R19 ;  /* 0x000000ffff1c7224 */ /* 0x000fe200078e0013 */
[----:B0-----:R-:W2:Y:S01]  /*4bdc0*/  LDL.LU R24, [R1+0x290] ;  /* 0x0002900001187983 */ /* 0x001ea20000300800 */
[----:B------:R-:W2:Y:S02]  /*4bdd0*/  LDL.LU R25, [R1+0x294] ;  /* 0x0002940001197983 */ /* 0x000ea40000300800 */
[----:B------:R-:W2:Y:S02]  /*4bde0*/  LDL.LU R26, [R1+0x298] ;  /* 0x00029800011a7983 */ /* 0x000ea40000300800 */
[----:B------:R-:W2:Y:S01]  /*4bdf0*/  LDL.LU R27, [R1+0x29c] ;  /* 0x00029c00011b7983 */ /* 0x000ea20000300800 */
[----:B------:R-:W-:Y:S01]  /*4be00*/  STL.64 [R1+0x280], R16 ;  /* 0x0002801001007387 */ /* 0x000fe20000100a00 */
[----:B------:R0:W-:Y:S03]  /*4be10*/  STL [R1+0x288], R18 ;  /* 0x0002881201007387 */ /* 0x0001e60000100800 */
[----:B0-----:R-:W3:Y:S01]  /*4be20*/  LDL.LU.64 R18, [R1+0x3ca8] ;  /* 0x003ca80001127983 */ /* 0x001ee20000300a00 */
[----:B------:R0:W-:Y:S02]  /*4be30*/  STL.64 [R1+0x3c50], R6 ;  /* 0x003c500601007387 */ /* 0x0001e40000100a00 */
[----:B------:R-:W3:Y:S02]  /*4be40*/  LDL.LU R4, [R1+0x300] ;  /* 0x0003000001047983 */ /* 0x000ee40000300800 */
[----:B------:R-:W3:Y:S01]  /*4be50*/  LDL.LU R5, [R1+0x304] ;  /* 0x0003040001057983 */ /* 0x000ee20000300800 */
[----:B0-----:R-:W3:Y:S01]  /*4be60*/  LDL.LU R6, [R1+0x308] ;  /* 0x0003080001067983 */ /* 0x001ee20000300800 */
[----:B------:R-:W3:Y:S02]  /*4be70*/  LDL.LU R7, [R1+0x30c] ;  /* 0x00030c0001077983 */ /* 0x000ee40000300800 */
[----:B------:R-:W-:Y:S01]  /*4be80*/  STL [R1+0x3b84], R28 ;  /* 0x003b841c01007387 */ /* 0x000fe20000100800 */
[C---:B---3--:R-:W-:Y:S01]  /*4be90*/  HMMA.16816.F32 R4, R12.reuse, R18, R4 ;  /* 0x000000120c04723c */ /* 0x048fe20000001804 */
[----:B------:R-:W-:Y:S11]  /*4bea0*/  IMAD.MOV.U32 R2, RZ, RZ, R19 ;  /* 0x000000ffff027224 */ /* 0x000ff600078e0013 */
[----:B------:R-:W-:Y:S11]  /*4beb0*/  @!UPT UIADD3 URZ, URZ, URZ, URZ ;  /* 0x0000003f3f3ff290 */ /* 0x000ff6000fffe03f */
[----:B------:R0:W-:Y:S01]  /*4bec0*/  STL.64 [R1+0x2c0], R4 ;  /* 0x0002c00401007387 */ /* 0x0001e20000100a00 */
[----:B------:R1:W-:Y:S02]  /*4bed0*/  STL.64 [R1+0x2c8], R6 ;  /* 0x0002c80601007387 */ /* 0x0003e40000100a00 */
[----:B0-----:R-:W-:Y:S02]  /*4bee0*/  IMAD.MOV.U32 R4, RZ, RZ, R18 ;  /* 0x000000ffff047224 */ /* 0x001fe400078e0012 */
[----:B------:R-:W3:Y:S02]  /*4bef0*/  LDL.LU.64 R18, [R1+0x3ca0] ;  /* 0x003ca00001127983 */ /* 0x000ee40000300a00 */
[C---:B---3--:R-:W-:Y:S01]  /*4bf00*/  HMMA.16816.F32 R20, R12.reuse, R18, R20 ;  /* 0x000000120c14723c */ /* 0x048fe20000001814 */
[----:B------:R-:W-:Y:S02]  /*4bf10*/  IMAD.MOV.U32 R8, RZ, RZ, R18 ;  /* 0x000000ffff087224 */ /* 0x000fe400078e0012 */
[----:B-1----:R-:W-:Y:S11]  /*4bf20*/  IMAD.MOV.U32 R7, RZ, RZ, R19 ;  /* 0x000000ffff077224 */ /* 0x002ff600078e0013 */
        /* <DEDUP_REMOVED lines=9> */
[----:B------:R0:W-:Y:S02]  /*4bfc0*/  STL.64 [R1+0x3c18], R22 ;  /* 0x003c181601007387 */ /* 0x0001e40000100a00 */
[----:B0-----:R-:W2:Y:S11]  /*4bfd0*/  LDL.64 R22, [R1+0x28] ;  /* 0x0000280001167983 */ /* 0x001eb60000100a00 */
[----:B------:R-:W-:Y:S06]  /*4bfe0*/  @!UPT UIADD3 URZ, URZ, URZ, URZ ;  /* 0x0000003f3f3ff290 */ /* 0x000fec000fffe03f */
[----:B------:R-:W-:Y:S01]  /*4bff0*/  STL.64 [R1+0x2d0], R12 ;  /* 0x0002d00c01007387 */ /* 0x000fe20000100a00 */
[----:B------:R0:W-:Y:S03]  /*4c000*/  STL.64 [R1+0x2d8], R14 ;  /* 0x0002d80e01007387 */ /* 0x0001e60000100a00 */
[----:B0-----:R-:W3:Y:S01]  /*4c010*/  LDL.LU.64 R14, [R1+0x18] ;  /* 0x00001800010e7983 */ /* 0x001ee20000300a00 */
[----:B--2---:R-:W-:Y:S11]  /*4c020*/  HMMA.16816.F32 R24, R16, R22, R24 ;  /* 0x000000161018723c */ /* 0x004ff60000001818 */
[----:B------:R-:W-:Y:S11]  /*4c030*/  @!UPT UIADD3 URZ, URZ, URZ, URZ ;  /* 0x0000003f3f3ff290 */ /* 0x000ff6000fffe03f */
[----:B------:R-:W-:Y:S01]  /*4c040*/  @!UPT UIADD3 URZ, URZ, URZ, URZ ;  /* 0x0000003f3f3ff290 */ /* 0x000fe2000fffe03f */
[----:B------:R-:W-:Y:S01]  /*4c050*/  STL.64 [R1+0x350], R24 ;  /* 0x0003501801007387 */ /* 0x000fe20000100a00 */
[----:B------:R0:W-:Y:S03]  /*4c060*/  STL.64 [R1+0x358], R26 ;  /* 0x0003581a01007387 */ /* 0x0001e60000100a00 */
[----:B0-----:R-:W3:Y:S01]  /*4c070*/  LDL.LU.64 R26, [R1+0x3c70] ;  /* 0x003c7000011a7983 */ /* 0x001ee20000300a00 */
[----:B------:R-:W3:Y:S02]  /*4c080*/  LDL.LU.64 R24, [R1+0x3c68] ;  /* 0x003c680001187983 */ /* 0x000ee40000300a00 */
[----:B------:R-:W-:Y:S02]  /*4c090*/  IMAD.MOV.U32 R6, RZ, RZ, R22 ;  /* 0x000000ffff067224 */ /* 0x000fe400078e0016 */
[----:B------:R-:W-:Y:S02]  /*4c0a0*/  IMAD.MOV.U32 R5, RZ, RZ, R23 ;  /* 0x000000ffff057224 */ /* 0x000fe400078e0017 */
[----:B------:R-:W-:-:S02]  /*4c0b0*/  IMAD.MOV.U32 R22, RZ, RZ, R8 ;  /* 0x000000ffff167224 */ /* 0x000fc400078e0008 */
[----:B------:R-:W-:-:S05]  /*4c0c0*/  IMAD.MOV.U32 R23, RZ, RZ, R7 ;  /* 0x000000ffff177224 */ /* 0x000fca00078e0007 */
[----:B------:R3:W-:Y:S02]  /*4c0d0*/  STL.64 [R1+0x3c30], R22 ;  /* 0x003c301601007387 */ /* 0x0007e40000100a00 */
[----:B---3--:R-:W-:Y:S02]  /*4c0e0*/  HMMA.16816.F32 R20, R16, R14, R24 ;  /* 0x0000000e1014723c */ /* 0x008fe40000001818 */
[----:B------:R-:W2:Y:S11]  /*4c0f0*/  LDL.LU R24, [R1+0x1e0] ;  /* 0x0001e00001187983 */ /* 0x000eb60000300800 */
[----:B------:R-:W-:Y:S10]  /*4c100*/  @!UPT UIADD3 URZ, URZ, URZ, URZ ;  /* 0x0000003f3f3ff290 */ /* 0x000ff4000fffe03f */
[----:B------:R-:W-:Y:S01]  /*4c110*/  STL.64 [R1+0x340], R20 ;  /* 0x0003401401007387 */ /* 0x000fe20000100a00 */
[----:B------:R0:W-:Y:S02]  /*4c120*/  STL.64 [R1+0x348], R22 ;  /* 0x0003481601007387 */ /* 0x0001e40000100a00 */
[----:B------:R-:W2:Y:S02]  /*4c130*/  LDL.LU R25, [R1+0x1e4] ;  /* 0x0001e40001197983 */ /* 0x000ea40000300800 */
[----:B------:R-:W2:Y:S01]  /*4c140*/  LDL.LU R26, [R1+0x1e8] ;  /* 0x0001e800011a7983 */ /* 0x000ea20000300800 */
[----:B------:R-:W2:Y:S01]  /*4c150*/  LDL.LU R27, [R1+0x1ec] ;  /* 0x0001ec00011b7983 */ /* 0x000ea20000300800 */
[----:B------:R1:W-:Y:S02]  /*4c160*/  STL.64 [R1+0x3be8], R14 ;  /* 0x003be80e01007387 */ /* 0x0003e40000100a00 */
[----:B0-----:R-:W-:Y:S02]  /*4c170*/  IMAD.MOV.U32 R22, RZ, RZ, R4 ;  /* 0x000000ffff167224 */ /* 0x001fe400078e0004 */
[----:B------:R-:W-:Y:S01]  /*4c180*/  IMAD.MOV.U32 R23, RZ, RZ, R2 ;  /* 0x000000ffff177224 */ /* 0x000fe200078e0002 */
[----:B------:R-:W3:Y:S01]  /*4c190*/  LDL.LU R4, [R1+0x1c0] ;  /* 0x0001c00001047983 */ /* 0x000ee20000300800 */
[----:B-1----:R-:W-:-:S02]  /*4c1a0*/  IMAD.MOV.U32 R14, RZ, RZ, R6 ;  /* 0x000000ffff0e7224 */ /* 0x002fc400078e0006 */
[----:B------:R-:W-:Y:S02]  /*4c1b0*/  IMAD.MOV.U32 R15, RZ, RZ, R5 ;  /* 0x000000ffff0f7224 */ /* 0x000fe400078e0005 */
[----:B------:R-:W3:Y:S01]  /*4c1c0*/  LDL.LU R5, [R1+0x1c4] ;  /* 0x0001c40001057983 */ /* 0x000ee20000300800 */
[----:B------:R-:W3:Y:S02]  /*4c1d0*/  LDL.LU R6, [R1+0x1c8] ;  /* 0x0001c80001067983 */ /* 0x000ee40000300800 */
[----:B------:R-:W3:Y:S02]  /*4c1e0*/  LDL.LU R7, [R1+0x1cc] ;  /* 0x0001cc0001077983 */ /* 0x000ee40000300800 */
[----:B------:R-:W-:Y:S01]  /*4c1f0*/  STL.64 [R1+0x3c48], R22 ;  /* 0x003c481601007387 */ /* 0x000fe20000100a00 */
[----:B------:R0:W-:Y:S01]  /*4c200*/  STL.64 [R1+0x3c10], R14 ;  /* 0x003c100e01007387 */ /* 0x0001e20000100a00 */
[----:B------:R-:W4:Y:S02]  /*4c210*/  LDL.LU R12, [R1+0x150] ;  /* 0x00015000010c7983 */ /* 0x000f240000300800 */
[----:B------:R-:W4:Y:S01]  /*4c220*/  LDL.LU R13, [R1+0x154] ;  /* 0x00015400010d7983 */ /* 0x000f220000300800 */
[----:B0-----:R-:W2:Y:S01]  /*4c230*/  LDL.LU R14, [R1+0x158] ;  /* 0x00015800010e7983 */ /* 0x001ea20000300800 */
[----:B------:R-:W2:Y:S02]  /*4c240*/  LDL.LU R15, [R1+0x15c] ;  /* 0x00015c00010f7983 */ /* 0x000ea40000300800 */
[----:B------:R-:W3:Y:S02]  /*4c250*/  LDL.LU R20, [R1+0x1b0] ;  /* 0x0001b00001147983 */ /* 0x000ee40000300800 */
[----:B------:R-:W3:Y:S01]  /*4c260*/  LDL.LU R21, [R1+0x1b4] ;  /* 0x0001b40001157983 */ /* 0x000ee20000300800 */
[----:B------:R-:W3:Y:S01]  /*4c270*/  LDL.LU R22, [R1+0x1b8] ;  /* 0x0001b80001167983 */ /* 0x000ee20000300800 */
[----:B------:R-:W3:Y:S03]  /*4c280*/  LDL.LU R23, [R1+0x1bc] ;  /* 0x0001bc0001177983 */ /* 0x000ee60000300800 */
[----:B--2---:R-:W-:Y:S01]  /*4c290*/  STL.64 [R1+0x3c28], R14 ;  /* 0x003c280e01007387 */ /* 0x004fe20000100a00 */
[----:B----4-:R0:W-:Y:S03]  /*4c2a0*/  STL.64 [R1+0x3c20], R12 ;  /* 0x003c200c01007387 */ /* 0x0101e60000100a00 */
[----:B0-----:R-:W2:Y:S01]  /*4c2b0*/  LDL.LU R12, [R1+0x180] ;  /* 0x00018000010c7983 */ /* 0x001ea20000300800 */
[----:B------:R-:W2:Y:S02]  /*4c2c0*/  LDL.LU R13, [R1+0x184] ;  /* 0x00018400010d7983 */ /* 0x000ea40000300800 */
[----:B------:R-:W4:Y:S02]  /*4c2d0*/  LDL.LU R14, [R1+0x188] ;  /* 0x00018800010e7983 */ /* 0x000f240000300800 */
[----:B------:R-:W4:Y:S01]  /*4c2e0*/  LDL.LU R15, [R1+0x18c] ;  /* 0x00018c00010f7983 */ /* 0x000f220000300800 */
[C---:B------:R-:W-:Y:S01]  /*4c2f0*/  HMMA.16816.F32 R24, R16.reuse, R10, R24 ;  /* 0x0000000a1018723c */ /* 0x040fe20000001818 */
[----:B----4-:R-:W-:Y:S01]  /*4c300*/  STL.64 [R1+0x3c40], R14 ;  /* 0x003c400e01007387 */ /* 0x010fe20000100a00 */
[----:B--2---:R0:W-:Y:S03]  /*4c310*/  STL.64 [R1+0x3c38], R12 ;  /* 0x003c380c01007387 */ /* 0x0041e60000100a00 */
        /* <DEDUP_REMOVED lines=8> */
[----:B------:R-:W4:Y:S02]  /*4c3a0*/  LDL.LU.64 R24, [R1+0x3c58] ;  /* 0x003c580001187983 */ /* 0x000f240000300a00 */
[----:B------:R0:W-:Y:S02]  /*4c3b0*/  STL.64 [R1+0x3be0], R10 ;  /* 0x003be00a01007387 */ /* 0x0001e40000100a00 */
[----:B------:R-:W2:Y:S01]  /*4c3c0*/  LDL.LU R8, [R1+0x110] ;  /* 0x0001100001087983 */ /* 0x000ea20000300800 */
[----:B------:R-:W2:Y:S04]  /*4c3d0*/  LDL.LU R9, [R1+0x114] ;  /* 0x0001140001097983 */ /* 0x000ea80000300800 */
        /* <DEDUP_REMOVED lines=12> */
[----:B0-----:R-:W3:Y:S01]  /*4c4a0*/  LDL.LU.64 R6, [R1+0x3c50] ;  /* 0x003c500001067983 */ /* 0x001ee20000300a00 */
[----:B------:R-:W-:Y:S02]  /*4c4b0*/  STL.64 [R1+0x3bd8], R26 ;  /* 0x003bd81a01007387 */ /* 0x000fe40000100a00 */
[----:B----4-:R0:W-:Y:S02]  /*4c4c0*/  STL.64 [R1+0x3bd0], R24 ;  /* 0x003bd01801007387 */ /* 0x0101e40000100a00 */
[----:B0-----:R-:W4:Y:S01]  /*4c4d0*/  LDL.LU R24, [R1+0x100] ;  /* 0x0001000001187983 */ /* 0x001f220000300800 */
[----:B------:R-:W4:Y:S02]  /*4c4e0*/  LDL.LU R25, [R1+0x104] ;  /* 0x0001040001197983 */ /* 0x000f240000300800 */
[----:B------:R-:W4:Y:S01]  /*4c4f0*/  LDL.LU R26, [R1+0x108] ;  /* 0x00010800011a7983 */ /* 0x000f220000300800 */
[C---:B---3--:R-:W-:Y:S11]  /*4c500*/  HMMA.16816.F32 R20, R16.reuse, R6, R20 ;  /* 0x000000061014723c */ /* 0x048ff60000001814 */
[----:B------:R-:W-:Y:S11]  /*4c510*/  @!UPT UIADD3 URZ, URZ, URZ, URZ ;  /* 0x0000003f3f3ff290 */ /* 0x000ff6000fffe03f */
[----:B------:R-:W-:Y:S01]  /*4c520*/  @!UPT UIADD3 URZ, URZ, URZ, URZ ;  /* 0x0000003f3f3ff290 */ /* 0x000fe2000fffe03f */
[----:B------:R-:W-:Y:S01]  /*4c530*/  STL.64 [R1+0x310], R20 ;  /* 0x0003101401007387 */ /* 0x000fe20000100a00 */
[----:B------:R0:W-:Y:S03]  /*4c540*/  STL.64 [R1+0x318], R22 ;  /* 0x0003181601007387 */ /* 0x0001e60000100a00 */
[----:B0-----:R-:W3:Y:S02]  /*4c550*/  LDL.LU.64 R22, [R1+0x3c48] ;  /* 0x003c480001167983 */ /* 0x001ee40000300a00 */
[C---:B---3--:R-:W-:Y:S02]  /*4c560*/  HMMA.16816.F32 R20, R16.reuse, R22, R12 ;  /* 0x000000161014723c */ /* 0x048fe4000000180c */
[----:B------:R-:W3:Y:S01]  /*4c570*/  LDL.LU.64 R14, [R1+0x3c40] ;  /* 0x003c4000010e7983 */ /* 0x000ee20000300a00 */
[----:B------:R-:W3:Y:S11]  /*4c580*/  LDL.LU.64 R12, [R1+0x3c38] ;  /* 0x003c3800010c7983 */ /* 0x000ef60000300a00 */
[----:B------:R-:W-:Y:S09]  /*4c590*/  @!UPT UIADD3 URZ, URZ, URZ, URZ ;  /* 0x0000003f3f3ff290 */ /* 0x000ff2000fffe03f */
        /* <DEDUP_REMOVED lines=10> */
[----:B---3--:R-:W-:Y:S02]  /*4c640*/  HMMA.16816.F32 R16, R16, R22, R12 ;  /* 0x000000161010723c */ /* 0x008fe4000000180c */
[----:B------:R-:W2:Y:S01]  /*4c650*/  LDL.LU.64 R14, [R1+0x3c10] ;  /* 0x003c1000010e7983 */ /* 0x000ea20000300a00 */
[----:B------:R-:W-:Y:S02]  /*4c660*/  IMAD.MOV.U32 R4, RZ, RZ, R22 ;  /* 0x000000ffff047224 */ /* 0x000fe400078e0016 */
[----:B------:R-:W-:-:S02]  /*4c670*/  IMAD.MOV.U32 R2, RZ, RZ, R23 ;  /* 0x000000ffff027224 */ /* 0x000fc400078e0017 */
[----:B------:R-:W2:Y:S01]  /*4c680*/  LDL.LU.64 R22, [R1+0x3c08] ;  /* 0x003c080001167983 */ /* 0x000ea20000300a00 */
[----:B------:R-:W2:Y:S02]  /*4c690*/  LDL.LU.64 R20, [R1+0x3c00] ;  /* 0x003c000001147983 */ /* 0x000ea40000300a00 */
[----:B------:R-:W-:Y:S11]  /*4c6a0*/  IMAD.MOV.U32 R27, RZ, RZ, R29 ;  /* 0x000000ffff1b7224 */ /* 0x000ff600078e001d */
[----:B------:R-:W-:Y:S03]  /*4c6b0*/  @!UPT UIADD3 URZ, URZ, URZ, URZ ;  /* 0x0000003f3f3ff290 */ /* 0x000fe6000fffe03f */
[----:B------:R-:W-:Y:S01]  /*4c6c0*/  IMAD.MOV.U32 R29, RZ, RZ, R19 ;  /* 0x000000ffff1d7224 */ /* 0x000fe200078e0013 */
[----:B------:R-:W-:Y:S01]  /*4c6d0*/  STL.64 [R1+0x2b0], R16 ;  /* 0x0002b01001007387 */ /* 0x000fe20000100a00 */
[----:B------:R-:W-:Y:S03]  /*4c6e0*/  STL [R1+0x2b8], R18 ;  /* 0x0002b81201007387 */ /* 0x000fe60000100800 */
[----:B------:R-:W-:Y:S01]  /*4c6f0*/  STL [R1+0x3a28], R29 ;  /* 0x003a281d01007387 */ /* 0x000fe20000100800 */
[C---:B--2---:R-:W-:Y:S03]  /*4c700*/  HMMA.16816.F32 R12, R20.reuse, R14, R8 ;  /* 0x0000000e140c723c */ /* 0x044fe60000001808 */
[----:B------:R-:W2:Y:S01]  /*4c710*/  LDL.LU.64 R10, [R1+0x3bf8] ;  /* 0x003bf800010a7983 */ /* 0x000ea20000300a00 */
[----:B------:R-:W2:Y:S11]  /*4c720*/  LDL.LU.64 R8, [R1+0x3bf0] ;  /* 0x003bf00001087983 */ /* 0x000eb60000300a00 */
[----:B------:R-:W-:Y:S08]  /*4c730*/  @!UPT UIADD3 URZ, URZ, URZ, URZ ;  /* 0x0000003f3f3ff290 */ /* 0x000ff0000fffe03f */
[----:B------:R-:W-:Y:S01]  /*4c740*/  STL.64 [R1+0x2a0], R12 ;  /* 0x0002a00c01007387 */ /* 0x000fe20000100a00 */
[----:B------:R0:W-:Y:S03]  /*4c750*/  STL.64 [R1+0x2a8], R14 ;  /* 0x0002a80e01007387 */ /* 0x0001e60000100a00 */
[----:B0-----:R-:W2:Y:S02]  /*4c760*/  LDL.LU.64 R14, [R1+0x3be8] ;  /* 0x003be800010e7983 */ /* 0x001ea40000300a00 */
[----:B--2---:R-:W-:Y:S11]  /*4c770*/  HMMA.16816.F32 R8, R20, R14, R8 ;  /* 0x0000000e1408723c */ /* 0x004ff60000001808 */
[----:B------:R-:W-:Y:S11]  /*4c780*/  @!UPT UIADD3 URZ, URZ, URZ, URZ ;  /* 0x0000003f3f3ff290 */ /* 0x000ff6000fffe03f */
[----:B------:R-:W-:Y:S01]  /*4c790*/  @!UPT UIADD3 URZ, URZ, URZ, URZ ;  /* 0x0000003f3f3ff290 */ /* 0x000fe2000fffe03f */
[----:B------:R-:W-:Y:S01]  /*4c7a0*/  STL.64 [R1+0x290], R8 ;  /* 0x0002900801007387 */ /* 0x000fe20000100a00 */
[----:B------:R0:W-:Y:S03]  /*4c7b0*/  STL.64 [R1+0x298], R10 ;  /* 0x0002980a01007387 */ /* 0x0001e60000100a00 */
[----:B0-----:R-:W4:Y:S01]  /*4c7c0*/  LDL.LU.64 R10, [R1+0x3be0] ;  /* 0x003be000010a7983 */ /* 0x001f220000300a00 */
[----:B------:R-:W-:Y:S02]  /*4c7d0*/  IMAD.MOV.U32 R13, RZ, RZ, R15 ;  /* 0x000000ffff0d7224 */ /* 0x000fe400078e000f */
[----:B------:R-:W-:-:S03]  /*4c7e0*/  IMAD.MOV.U32 R16, RZ, RZ, R14 ;  /* 0x000000ffff107224 */ /* 0x000fc600078e000e */
[----:B------:R0:W-:Y:S01]  /*4c7f0*/  STL [R1+0x3b98], R13 ;  /* 0x003b980d01007387 */ /* 0x0001e20000100800 */
[----:B------:R-:W2:Y:S02]  /*4c800*/  LDL.LU R12, [R1+0xa0] ;  /* 0x0000a000010c7983 */ /* 0x000ea40000300800 */
[----:B------:R-:W-:Y:S02]  /*4c810*/  IMAD.MOV.U32 R18, RZ, RZ, R4 ;  /* 0x000000ffff127224 */ /* 0x000fe400078e0004 */
[----:B------:R-:W-:Y:S01]  /*4c820*/  IMAD.MOV.U32 R19, RZ, RZ, R2 ;  /* 0x000000ffff137224 */ /* 0x000fe200078e0002 */
[----:B0-----:R-:W2:Y:S01]  /*4c830*/  LDL.LU R13, [R1+0xa4] ;  /* 0x0000a400010d7983 */ /* 0x001ea20000300800 */
[----:B------:R-:W2:Y:S02]  /*4c840*/  LDL.LU R14, [R1+0xa8] ;  /* 0x0000a800010e7983 */ /* 0x000ea40000300800 */
[----:B------:R-:W2:Y:S01]  /*4c850*/  LDL.LU R15, [R1+0xac] ;  /* 0x0000ac00010f7983 */ /* 0x000ea20000300800 */
[----:B----4-:R-:W-:Y:S01]  /*4c860*/  HMMA.16816.F32 R24, R20, R10, R24 ;  /* 0x0000000a1418723c */ /* 0x010fe20000001818 */
[----:B------:R-:W-:-:S02]  /*4c870*/  IMAD.MOV.U32 R17, RZ, RZ, R11 ;  /* 0x000000ffff117224 */ /* 0x000fc400078e000b */
[----:B------:R-:W-:Y:S11]  /*4c880*/  IMAD.MOV.U32 R29, RZ, RZ, R10 ;  /* 0x000000ffff1d7224 */ /* 0x000ff600078e000a */
[----:B------:R-:W-:Y:S09]  /*4c890*/  @!UPT UIADD3 URZ, URZ, URZ, URZ ;  /* 0x0000003f3f3ff290 */ /* 0x000ff2000fffe03f */
[----:B------:R-:W-:Y:S01]  /*4c8a0*/  STL.64 [R1+0x270], R24 ;  /* 0x0002701801007387 */ /* 0x000fe20000100a00 */
[----:B------:R0:W-:Y:S03]  /*4c8b0*/  STL.64 [R1+0x278], R26 ;  /* 0x0002781a01007387 */ /* 0x0001e60000100a00 */
[----:B0-----:R-:W3:Y:S01]  /*4c8c0*/  LDL.LU.64 R26, [R1+0x3bd8] ;  /* 0x003bd800011a7983 */ /* 0x001ee20000300a00 */
[----:B------:R-:W4:Y:S02]  /*4c8d0*/  LDL.LU.64 R24, [R1+0x3bd0] ;  /* 0x003bd00001187983 */ /* 0x000f240000300a00 */
[----:B------:R-:W3:Y:S02]  /*4c8e0*/  LDL.LU.64 R10, [R1+0x3bc8] ;  /* 0x003bc800010a7983 */ /* 0x000ee40000300a00 */
[----:B------:R-:W3:Y:S01]  /*4c8f0*/  LDL.LU.64 R8, [R1+0x3bc0] ;  /* 0x003bc00001087983 */ /* 0x000ee20000300a00 */
[----:B------:R-:W-:Y:S01]  /*4c900*/  STL.64 [R1+0x3b90], R18 ;  /* 0x003b901201007387 */ /* 0x000fe20000100a00 */
[----:B------:R0:W-:Y:S03]  /*4c910*/  STL.64 [R1+0x3b88], R16 ;  /* 0x003b881001007387 */ /* 0x0001e60000100a00 */
[----:B0-----:R-:W3:Y:S01]  /*4c920*/  LDL.LU R16, [R1+0xd0] ;  /* 0x0000d00001107983 */ /* 0x001ee20000300800 */
[----:B------:R-:W3:Y:S02]  /*4c930*/  LDL.LU R17, [R1+0xd4] ;  /* 0x0000d40001117983 */ /* 0x000ee40000300800 */
[----:B------:R-:W3:Y:S02]  /*4c940*/  LDL.LU R18, [R1+0xd8] ;  /* 0x0000d80001127983 */ /* 0x000ee40000300800 */
[----:B------:R-:W3:Y:S01]  /*4c950*/  LDL.LU R19, [R1+0xdc] ;  /* 0x0000dc0001137983 */ /* 0x000ee20000300800 */
[C---:B--2---:R-:W-:Y:S08]  /*4c960*/  HMMA.16816.F32 R12, R20.reuse, R6, R12 ;  /* 0x00000006140c723c */ /* 0x044ff0000000180c */
[----:B---3--:R-:W-:Y:S01]  /*4c970*/  HMMA.16816.F32 R16, R20, R26, R16 ;  /* 0x0000001a1410723c */ /* 0x008fe20000001810 */
[----:B------:R-:W-:Y:S01]  /*4c980*/  STL.64 [R1+0x3b30], R26 ;  /* 0x003b301a01007387 */ /* 0x000fe20000100a00 */
[----:B----4-:R-:W-:Y:S11]  /*4c990*/  STL.64 [R1+0x3b28], R24 ;  /* 0x003b281801007387 */ /* 0x010ff60000100a00 */
[----:B------:R-:W-:Y:S10]  /*4c9a0*/  @!UPT UIADD3 URZ, URZ, URZ, URZ ;  /* 0x0000003f3f3ff290 */ /* 0x000ff4000fffe03f */
[----:B------:R-:W-:Y:S01]  /*4c9b0*/  STL.64 [R1+0x260], R16 ;  /* 0x0002601001007387 */ /* 0x000fe20000100a00 */
[----:B------:R-:W-:Y:S02]  /*4c9c0*/  STL.64 [R1+0x268], R18 ;  /* 0x0002681201007387 */ /* 0x000fe40000100a00 */
[----:B------:R0:W-:Y:S02]  /*4c9d0*/  STL.64 [R1+0x250], R12 ;  /* 0x0002500c01007387 */ /* 0x0001e40000100a00 */
[----:B------:R1:W-:Y:S01]  /*4c9e0*/  STL.64 [R1+0x258], R14 ;  /* 0x0002580e01007387 */ /* 0x0003e20000100a00 */
[----:B0-----:R-:W2:Y:S01]  /*4c9f0*/  LDL.LU R12, [R1+0x80] ;  /* 0x00008000010c7983 */ /* 0x001ea20000300800 */
[----:B------:R-:W2:Y:S02]  /*4ca00*/  LDL.LU R13, [R1+0x84] ;  /* 0x00008400010d7983 */ /* 0x000ea40000300800 */
[----:B-1----:R-:W3:Y:S02]  /*4ca10*/  LDL.LU R14, [R1+0x88] ;  /* 0x00008800010e7983 */ /* 0x002ee40000300800 */
[----:B------:R-:W3:Y:S02]  /*4ca20*/  LDL.LU R15, [R1+0x8c] ;  /* 0x00008c00010f7983 */ /* 0x000ee40000300800 */
[----:B---3--:R-:W-:Y:S01]  /*4ca30*/  STL.64 [R1+0x3ba8], R14 ;  /* 0x003ba80e01007387 */ /* 0x008fe20000100a00 */
[----:B--2---:R0:W-:Y:S03]  /*4ca40*/  STL.64 [R1+0x3ba0], R12 ;  /* 0x003ba00c01007387 */ /* 0x0041e60000100a00 */
[----:B0-----:R-:W2:Y:S01]  /*4ca50*/  LDL.LU R12, [R1+0x90] ;  /* 0x00009000010c7983 */ /* 0x001ea20000300800 */
[----:B------:R-:W2:Y:S02]  /*4ca60*/  LDL.LU R13, [R1+0x94] ;  /* 0x00009400010d7983 */ /* 0x000ea40000300800 */
[----:B------:R-:W2:Y:S02]  /*4ca70*/  LDL.LU R14, [R1+0x98] ;  /* 0x00009800010e7983 */ /* 0x000ea40000300800 */
[----:B------:R-:W2:Y:S01]  /*4ca80*/  LDL.LU R15, [R1+0x9c] ;  /* 0x00009c00010f7983 */ /* 0x000ea20000300800 */
[----:B------:R-:W3:Y:S01]  /*4ca90*/  LDL.LU.64 R18, [R1+0xe8] ;  /* 0x0000e80001127983 */ /* 0x000ee20000300a00 */
[----:B------:R-:W-:-:S02]  /*4caa0*/  IMAD.MOV.U32 R28, RZ, RZ, R6 ;  /* 0x000000ffff1c7224 */ /* 0x000fc400078e0006 */
[----:B------:R-:W-:Y:S02]  /*4cab0*/  IMAD.MOV.U32 R2, RZ, RZ, R7 ;  /* 0x000000ffff027224 */ /* 0x000fe400078e0007 */
[----:B------:R-:W-:Y:S02]  /*4cac0*/  IMAD.MOV.U32 R6, RZ, RZ, R9 ;  /* 0x000000ffff067224 */ /* 0x000fe400078e0009 */
[----:B------:R-:W-:Y:S02]  /*4cad0*/  IMAD.MOV.U32 R7, RZ, RZ, R8 ;  /* 0x000000ffff077224 */ /* 0x000fe400078e0008 */
[----:B------:R-:W-:Y:S02]  /*4cae0*/  IMAD.MOV.U32 R4, RZ, RZ, R11 ;  /* 0x000000ffff047224 */ /* 0x000fe400078e000b */
[----:B------:R-:W-:Y:S01]  /*4caf0*/  IMAD.MOV.U32 R5, RZ, RZ, R10 ;  /* 0x000000ffff057224 */ /* 0x000fe200078e000a */
[----:B---3--:R0:W-:Y:S04]  /*4cb00*/  STL.64 [R1+0x3bb0], R18 ;  /* 0x003bb01201007387 */ /* 0x0081e80000100a00 */
[----:B0-----:R-:W2:Y:S01]  /*4cb10*/  LDL.LU.64 R18, [R1+0xc8] ;  /* 0x0000c80001127983 */ /* 0x001ea20000300a00 */
[----:B------:R-:W3:Y:S02]  /*4cb20*/  LDL.LU R8, [R1+0x70] ;  /* 0x0000700001087983 */ /* 0x000ee40000300800 */
[----:B------:R-:W3:Y:S02]  /*4cb30*/  LDL.LU R9, [R1+0x74] ;  /* 0x0000740001097983 */ /* 0x000ee40000300800 */
[----:B------:R-:W3:Y:S01]  /*4cb40*/  LDL.LU R10, [R1+0x78] ;  /* 0x00007800010a7983 */ /* 0x000ee20000300800 */
[----:B------:R-:W3:Y:S01]  /*4cb50*/  LDL.LU R11, [R1+0x7c] ;  /* 0x00007c00010b7983 */ /* 0x000ee20000300800 */
[----:B------:R-:W-:Y:S02]  /*4cb60*/  STL.64 [R1+0x3b48], R6 ;  /* 0x003b480601007387 */ /* 0x000fe40000100a00 */
[----:B------:R0:W-:Y:S02]  /*4cb70*/  STL.64 [R1+0x3b40], R4 ;  /* 0x003b400401007387 */ /* 0x0001e40000100a00 */
[----:B0-----:R-:W4:Y:S01]  /*4cb80*/  LDL.LU R4, [R1+0x50] ;  /* 0x0000500001047983 */ /* 0x001f220000300800 */
[----:B------:R-:W4:Y:S02]  /*4cb90*/  LDL.LU R5, [R1+0x54] ;  /* 0x0000540001057983 */ /* 0x000f240000300800 */
[----:B------:R-:W2:Y:S02]  /*4cba0*/  LDL.LU R6, [R1+0x58] ;  /* 0x0000580001067983 */ /* 0x000ea40000300800 */
[----:B------:R-:W2:Y:S02]  /*4cbb0*/  LDL.LU R7, [R1+0x5c] ;  /* 0x00005c0001077983 */ /* 0x000ea40000300800 */
[----:B------:R-:W-:-:S02]  /*4cbc0*/  IMAD.MOV.U32 R24, RZ, RZ, R0 ;  /* 0x000000ffff187224 */ /* 0x000fc400078e0000 */
[----:B------:R-:W-:Y:S01]  /*4cbd0*/  IMAD.MOV.U32 R25, RZ, RZ, R3 ;  /* 0x000000ffff197224 */ /* 0x000fe200078e0003 */
[----:B--2---:R0:W-:Y:S01]  /*4cbe0*/  STL.64 [R1+0x3b58], R6 ;  /* 0x003b580601007387 */ /* 0x0041e20000100a00 */
[----:B----4-:R1:W-:Y:S03]  /*4cbf0*/  STL.64 [R1+0x3b50], R4 ;  /* 0x003b500401007387 */ /* 0x0103e60000100a00 */
[----:B0-----:R-:W2:Y:S01]  /*4cc00*/  LDL.LU R6, [R1+0x28] ;  /* 0x0000280001067983 */ /* 0x001ea20000300800 */
[----:B------:R-:W2:Y:S02]  /*4cc10*/  LDL.LU R7, [R1+0x2c] ;  /* 0x00002c0001077983 */ /* 0x000ea40000300800 */
[----:B------:R-:W4:Y:S02]  /*4cc20*/  LDL.LU R0, [R1+0x3bbc] ;  /* 0x003bbc0001007983 */ /* 0x000f240000300800 */
[----:B------:R-:W2:Y:S01]  /*4cc30*/  LDL.LU R3, [R1+0x3bb8] ;  /* 0x003bb80001037983 */ /* 0x000ea20000300800 */
[----:B------:R-:W2:Y:S01]  /*4cc40*/  LDL.LU R26, [R1+0x48] ;  /* 0x00004800011a7983 */ /* 0x000ea20000300800 */
[----:B------:R-:W2:Y:S01]  /*4cc50*/  LDL.LU R27, [R1+0x4c] ;  /* 0x00004c00011b7983 */ /* 0x000ea20000300800 */
[----:B------:R-:W-:Y:S01]  /*4cc60*/  HMMA.16816.F32 R12, R20, R18, R12 ;  /* 0x00000012140c723c */ /* 0x000fe2000000180c */
[----:B-1----:R-:W-:-:S02]  /*4cc70*/  IMAD.MOV.U32 R5, RZ, RZ, R18 ;  /* 0x000000ffff057224 */ /* 0x002fc400078e0012 */
[----:B------:R-:W-:Y:S01]  /*4cc80*/  IMAD.MOV.U32 R4, RZ, RZ, R19 ;  /* 0x000000ffff047224 */ /* 0x000fe200078e0013 */
[----:B--2---:R-:W-:Y:S01]  /*4cc90*/  STL.64 [R1+0x3b68], R26 ;  /* 0x003b681a01007387 */ /* 0x004fe20000100a00 */
[----:B------:R0:W-:Y:S03]  /*4cca0*/  STL.64 [R1+0x3b60], R24 ;  /* 0x003b601801007387 */ /* 0x0001e60000100a00 */
[----:B0-----:R-:W2:Y:S01]  /*4ccb0*/  LDL.LU R24, [R1+0x60] ;  /* 0x0000600001187983 */ /* 0x001ea20000300800 */
[----:B------:R-:W2:Y:S02]  /*4ccc0*/  LDL.LU R25, [R1+0x64] ;  /* 0x0000640001197983 */ /* 0x000ea40000300800 */
[----:B------:R-:W-:Y:S02]  /*4ccd0*/  IMAD.MOV.U32 R26, RZ, RZ, R3 ;  /* 0x000000ffff1a7224 */ /* 0x000fe400078e0003 */
[----:B----4-:R-:W-:Y:S01]  /*4cce0*/  IMAD.MOV.U32 R27, RZ, RZ, R0 ;  /* 0x000000ffff1b7224 */ /* 0x010fe200078e0000 */
[----:B------:R-:W4:Y:S10]  /*4ccf0*/  LDL.LU.64 R18, [R1+0x3bb0] ;  /* 0x003bb00001127983 */ /* 0x000f340000300a00 */
[----:B------:R-:W-:-:S02]  /*4cd00*/  IMAD.MOV.U32 R3, RZ, RZ, R14 ;  /* 0x000000ffff037224 */ /* 0x000fc400078e000e */
[----:B------:R0:W-:Y:S02]  /*4cd10*/  STL.64 [R1+0x240], R12 ;  /* 0x0002400c01007387 */ /* 0x0001e40000100a00 */
[----:B------:R-:W-:Y:S02]  /*4cd20*/  IMAD.MOV.U32 R0, RZ, RZ, R15 ;  /* 0x000000ffff007224 */ /* 0x000fe400078e000f */
[----:B------:R-:W4:Y:S04]  /*4cd30*/  LDL.LU.64 R14, [R1+0x3ba8] ;  /* 0x003ba800010e7983 */ /* 0x000f280000300a00 */
[----:B0-----:R-:W4:Y:S01]  /*4cd40*/  LDL.LU.64 R12, [R1+0x3ba0] ;  /* 0x003ba000010c7983 */ /* 0x001f220000300a00 */
[----:B------:R0:W-:Y:S03]  /*4cd50*/  STL [R1+0x3a80], R0 ;  /* 0x003a800001007387 */ /* 0x0001e60000100800 */
[----:B0-----:R-:W2:Y:S01]  /*4cd60*/  LDL R0, [R1+0x38c] ;  /* 0x00038c0001007983 */ /* 0x001ea20000100800 */
[----:B------:R0:W-:Y:S01]  /*4cd70*/  STL [R1+0x3a2c], R3 ;  /* 0x003a2c0301007387 */ /* 0x0001e20000100800 */
[----:B----4-:R-:W-:Y:S01]  /*4cd80*/  HMMA.16816.F32 R12, R20, R18, R12 ;  /* 0x00000012140c723c */ /* 0x010fe2000000180c */
[----:B0-----:R-:W-:Y:S11]  /*4cd90*/  IMAD.MOV.U32 R3, RZ, RZ, R19 ;  /* 0x000000ffff037224 */ /* 0x001ff600078e0013 */
[----:B------:R-:W-:Y:S11]  /*4cda0*/  @!UPT UIADD3 URZ, URZ, URZ, URZ ;  /* 0x0000003f3f3ff290 */ /* 0x000ff6000fffe03f */
[----:B------:R0:W-:Y:S01]  /*4cdb0*/  STL.64 [R1+0x220], R12 ;  /* 0x0002200c01007387 */ /* 0x0001e20000100a00 */
[----:B------:R1:W-:Y:S03]  /*4cdc0*/  STL.64 [R1+0x228], R14 ;  /* 0x0002280e01007387 */ /* 0x0003e60000100a00 */
[----:B0-----:R-:W4:Y:S01]  /*4cdd0*/  LDL.LU R13, [R1+0x3b98] ;  /* 0x003b9800010d7983 */ /* 0x001f220000300800 */
[----:B------:R-:W-:Y:S02]  /*4cde0*/  IMAD.MOV.U32 R12, RZ, RZ, R18 ;  /* 0x000000ffff0c7224 */ /* 0x000fe400078e0012 */
[----:B------:R-:W3:Y:S02]  /*4cdf0*/  LDL.LU.64 R18, [R1+0x3b90] ;  /* 0x003b900001127983 */ /* 0x000ee40000300a00 */
[----:B-1----:R-:W-:Y:S02]  /*4ce00*/  IMAD.MOV.U32 R14, RZ, RZ, R5 ;  /* 0x000000ffff0e7224 */ /* 0x002fe400078e0005 */
[----:B------:R-:W-:Y:S01]  /*4ce10*/  IMAD.MOV.U32 R15, RZ, RZ, R4 ;  /* 0x000000ffff0f7224 */ /* 0x000fe200078e0004 */
[----:B------:R-:W2:Y:S01]  /*4ce20*/  LDL.LU.64 R16, [R1+0x3b88] ;  /* 0x003b880001107983 */ /* 0x000ea20000300a00 */
[----:B------:R-:W-:Y:S03]  /*4ce30*/  STL [R1+0x3b08], R12 ;  /* 0x003b080c01007387 */ /* 0x000fe60000100800 */
[----:B------:R0:W-:Y:S02]  /*4ce40*/  STL.64 [R1+0x3b20], R14 ;  /* 0x003b200e01007387 */ /* 0x0001e40000100a00 */
[----:B0-----:R-:W-:-:S02]  /*4ce50*/  IMAD.MOV.U32 R14, RZ, RZ, R28 ;  /* 0x000000ffff0e7224 */ /* 0x001fc400078e001c */
[----:B------:R-:W-:Y:S01]  /*4ce60*/  IMAD.MOV.U32 R15, RZ, RZ, R2 ;  /* 0x000000ffff0f7224 */ /* 0x000fe200078e0002 */
[----:B------:R-:W2:Y:S01]  /*4ce70*/  LDL.LU R28, [R1+0x3b84] ;  /* 0x003b8400011c7983 */ /* 0x000ea20000300800 */
[----:B------:R-:W2:Y:S01]  /*4ce80*/  LDL.LU R2, [R1+0x3b80] ;  /* 0x003b800001027983 */ /* 0x000ea20000300800 */
[----:B---3--:R-:W-:Y:S02]  /*4ce90*/  HMMA.16816.F32 R20, R20, R18, R8 ;  /* 0x000000121414723c */ /* 0x008fe40000001808 */
[----:B------:R-:W2:Y:S01]  /*4cea0*/  LDL.LU.64 R10, [R1+0x3b78] ;  /* 0x003b7800010a7983 */ /* 0x000ea20000300a00 */
[----:B------:R-:W2:Y:S11]  /*4ceb0*/  LDL.LU.64 R8, [R1+0x3b70] ;  /* 0x003b700001087983 */ /* 0x000eb60000300a00 */
[----:B------:R-:W-:Y:S09]  /*4cec0*/  @!UPT UIADD3 URZ, URZ, URZ, URZ ;  /* 0x0000003f3f3ff290 */ /* 0x000ff2000fffe03f */
[----:B------:R-:W-:Y:S01]  /*4ced0*/  STL.64 [R1+0x200], R20 ;  /* 0x0002001401007387 */ /* 0x000fe20000100a00 */
[----:B------:R-:W-:Y:S02]  /*4cee0*/  STL.64 [R1+0x208], R22 ;  /* 0x0002081601007387 */ /* 0x000fe40000100a00 */
[----:B------:R-:W-:Y:S01]  /*4cef0*/  STL.64 [R1+0x3b00], R18 ;  /* 0x003b001201007387 */ /* 0x000fe20000100a00 */
[----:B--2---:R-:W-:Y:S01]  /*4cf00*/  HMMA.16816.F32 R4, R8, R6, R24 ;  /* 0x000000060804723c */ /* 0x004fe20000001818 */
[----:B------:R-:W2:Y:S01]  /*4cf10*/  LDL.LU.64 R26, [R1+0x3b68] ;  /* 0x003b6800011a7983 */ /* 0x000ea20000300a00 */
[----:B------:R-:W2:Y:S11]  /*4cf20*/  LDL.LU.64 R24, [R1+0x3b60] ;  /* 0x003b600001187983 */ /* 0x000eb60000300a00 */
[----:B------:R-:W-:Y:S10]  /*4cf30*/  @!UPT UIADD3 URZ, URZ, URZ, URZ ;  /* 0x0000003f3f3ff290 */ /* 0x000ff4000fffe03f */
[----:B------:R-:W-:Y:S01]  /*4cf40*/  STL.64 [R1+0x1e0], R4 ;  /* 0x0001e00401007387 */ /* 0x000fe20000100a00 */
[----:B------:R0:W-:Y:S03]  /*4cf50*/  STL.64 [R1+0x1e8], R6 ;  /* 0x0001e80601007387 */ /* 0x0001e60000100a00 */
[----:B0-----:R-:W3:Y:S01]  /*4cf60*/  LDL.LU.64 R6, [R1+0x3b58] ;  /* 0x003b580001067983 */ /* 0x001ee20000300a00 */
[----:B------:R-:W3:Y:S02]  /*4cf70*/  LDL.LU.64 R4, [R1+0x3b50] ;  /* 0x003b500001047983 */ /* 0x000ee40000300a00 */
[----:B------:R-:W-:Y:S02]  /*4cf80*/  IMAD.MOV.U32 R18, RZ, RZ, R16 ;  /* 0x000000ffff127224 */ /* 0x000fe400078e0010 */
[----:B----4-:R-:W-:Y:S02]  /*4cf90*/  IMAD.MOV.U32 R19, RZ, RZ, R13 ;  /* 0x000000ffff137224 */ /* 0x010fe400078e000d */
[----:B------:R-:W-:-:S05]  /*4cfa0*/  IMAD.MOV.U32 R23, RZ, RZ, R17 ;  /* 0x000000ffff177224 */ /* 0x000fca00078e0011 */
[----:B---3--:R-:W-:Y:S01]  /*4cfb0*/  HMMA.16816.F32 R16, R8, R18, R4 ;  /* 0x000000120810723c */ /* 0x008fe20000001804 */
[----:B------:R-:W3:Y:S01]  /*4cfc0*/  LDL.LU.64 R6, [R1+0x3b48] ;  /* 0x003b480001067983 */ /* 0x000ee20000300a00 */
[----:B------:R-:W3:Y:S11]  /*4cfd0*/  LDL.LU.64 R4, [R1+0x3b40] ;  /* 0x003b400001047983 */ /* 0x000ef60000300a00 */
[----:B------:R-:W-:Y:S10]  /*4cfe0*/  @!UPT UIADD3 URZ, URZ, URZ, URZ ;  /* 0x0000003f3f3ff290 */ /* 0x000ff4000fffe03f */
[----:B------:R0:W-:Y:S01]  /*4cff0*/  STL.64 [R1+0x1c0], R16 ;  /* 0x0001c01001007387 */ /* 0x0001e20000100a00 */
[----:B------:R1:W-:Y:S03]  /*4d000*/  STL.64 [R1+0x1c8], R18 ;  /* 0x0001c81201007387 */ /* 0x0003e60000100a00 */
[----:B0-----:R-:W4:Y:S01]  /*4d010*/  LDL.LU R16, [R1+0x170] ;  /* 0x0001700001107983 */ /* 0x001f220000300800 */
[----:B------:R-:W4:Y:S02]  /*4d020*/  LDL.LU R17, [R1+0x174] ;  /* 0x0001740001117983 */ /* 0x000f240000300800 */
[----:B-1----:R-:W3:Y:S02]  /*4d030*/  LDL.LU R18, [R1+0x178] ;  /* 0x0001780001127983 */ /* 0x002ee40000300800 */
[----:B------:R-:W3:Y:S02]  /*4d040*/  LDL.LU R19, [R1+0x17c] ;  /* 0x00017c0001137983 */ /* 0x000ee40000300800 */
[----:B------:R-:W-:-:S07]  /*4d050*/  IMAD.MOV.U32 R22, RZ, RZ, R29 ;  /* 0x000000ffff167224 */ /* 0x000fce00078e001d */
[C---:B--2---:R-:W-:Y:S01]  /*4d060*/  HMMA.16816.F32 R20, R8.reuse, R22, R24 ;  /* 0x000000160814723c */ /* 0x044fe20000001818 */
[----:B---3--:R-:W-:Y:S01]  /*4d070*/  STL.64 [R1+0x3b18], R18 ;  /* 0x003b181201007387 */ /* 0x008fe20000100a00 */
[----:B----4-:R0:W-:Y:S03]  /*4d080*/  STL.64 [R1+0x3b10], R16 ;  /* 0x003b101001007387 */ /* 0x0101e60000100a00 */
[----:B0-----:R-:W2:Y:S01]  /*4d090*/  LDL.LU R16, [R1+0x140] ;  /* 0x0001400001107983 */ /* 0x001ea20000300800 */
[----:B------:R-:W-:Y:S02]  /*4d0a0*/  IMAD.MOV.U32 R17, RZ, RZ, R2 ;  /* 0x000000ffff117224 */ /* 0x000fe400078e0002 */
[----:B------:R-:W3:Y:S02]  /*4d0b0*/  LDL.LU R2, [R1+0x3b38] ;  /* 0x003b380001027983 */ /* 0x000ee40000300800 */
[----:B------:R-:W2:Y:S01]  /*4d0c0*/  LDL.LU R18, [R1+0x148] ;  /* 0x0001480001127983 */ /* 0x000ea20000300800 */
[----:B------:R-:W2:Y:S01]  /*4d0d0*/  LDL.LU R19, [R1+0x14c] ;  /* 0x00014c0001137983 */ /* 0x000ea20000300800 */
[----:B------:R-:W4:Y:S02]  /*4d0e0*/  LDL.LU.64 R26, [R1+0x3b30] ;  /* 0x003b3000011a7983 */ /* 0x000f240000300a00 */
[----:B------:R-:W2:Y:S09]  /*4d0f0*/  LDL.LU.64 R24, [R1+0x3b28] ;  /* 0x003b280001187983 */ /* 0x000eb20000300a00 */
[----:B------:R-:W-:Y:S01]  /*4d100*/  STL.64 [R1+0x1b0], R20 ;  /* 0x0001b01401007387 */ /* 0x000fe20000100a00 */
[----:B------:R4:W-:Y:S02]  /*4d110*/  STL.64 [R1+0x1b8], R22 ;  /* 0x0001b81601007387 */ /* 0x0009e40000100a00 */
[C---:B----4-:R-:W-:Y:S02]  /*4d120*/  HMMA.16816.F32 R20, R8.reuse, R26, R4 ;  /* 0x0000001a0814723c */ /* 0x050fe40000001804 */
[----:B---3--:R-:W0:Y:S04]  /*4d130*/  LDSM.16.MT88.4 R4, [R2+0x22000] ;  /* 0x022000000204783b */ /* 0x008e280000004200 */
[----:B0-----:R-:W-:Y:S11]  /*4d140*/  STL.64 [R1+0x3ae8], R6 ;  /* 0x003ae80601007387 */ /* 0x001ff60000100a00 */
[----:B------:R-:W-:Y:S06]  /*4d150*/  @!UPT UIADD3 URZ, URZ, URZ, URZ ;  /* 0x0000003f3f3ff290 */ /* 0x000fec000fffe03f */
[----:B------:R-:W-:Y:S02]  /*4d160*/  STL.64 [R1+0x1a0], R20 ;  /* 0x0001a01401007387 */ /* 0x000fe40000100a00 */
[----:B------:R-:W-:Y:S02]  /*4d170*/  STL.64 [R1+0x1a8], R22 ;  /* 0x0001a81601007387 */ /* 0x000fe40000100a00 */
[----:B------:R0:W-:Y:S01]  /*4d180*/  STL.64 [R1+0x3ae0], R4 ;  /* 0x003ae00401007387 */ /* 0x0001e20000100a00 */
[----:B------:R-:W-:Y:S04]  /*4d190*/  LDSM.16.M88.4 R20, [R0+0x80] ;  /* 0x000080000014783b */ /* 0x000fe80000000200 */
[----:B0-----:R-:W3:Y:S01]  /*4d1a0*/  LDL.LU R4, [R1+0x120] ;  /* 0x0001200001047983 */ /* 0x001ee20000300800 */
[----:B------:R-:W3:Y:S02]  /*4d1b0*/  LDL.LU R5, [R1+0x124] ;  /* 0x0001240001057983 */ /* 0x000ee40000300800 */
[----:B------:R-:W3:Y:S02]  /*4d1c0*/  LDL.LU R6, [R1+0x128] ;  /* 0x0001280001067983 */ /* 0x000ee40000300800 */
[----:B------:R-:W3:Y:S02]  /*4d1d0*/  LDL.LU R7, [R1+0x12c] ;  /* 0x00012c0001077983 */ /* 0x000ee40000300800 */
[----:B---3--:R-:W-:Y:S01]  /*4d1e0*/  HMMA.16816.F32 R4, R8, R14, R4 ;  /* 0x0000000e0804723c */ /* 0x008fe20000001804 */
[----:B------:R-:W0:Y:S11]  /*4d1f0*/  LDSM.16.M88.4 R12, [R0+0x4080] ;  /* 0x00408000000c783b */ /* 0x000e360000000200 */
[----:B------:R-:W-:Y:S11]  /*4d200*/  @!UPT UIADD3 URZ, URZ, URZ, URZ ;  /* 0x0000003f3f3ff290 */ /* 0x000ff6000fffe03f */
[----:B------:R-:W-:Y:S01]  /*4d210*/  STL.64 [R1+0x180], R4 ;  /* 0x0001800401007387 */ /* 0x000fe20000100a00 */
[----:B------:R-:W-:Y:S03]  /*4d220*/  STL.64 [R1+0x188], R6 ;  /* 0x0001880601007387 */ /* 0x000fe60000100a00 */
[----:B0-----:R-:W-:Y:S01]  /*4d230*/  STL.64 [R1+0xb0], R12 ;  /* 0x0000b00c01007387 */ /* 0x001fe20000100a00 */
[----:B------:R0:W-:Y:S03]  /*4d240*/  STL.64 [R1+0xb8], R14 ;  /* 0x0000b80e01007387 */ /* 0x0001e60000100a00 */
[----:B0-----:R-:W2:Y:S01]  /*4d250*/  LDL.LU.64 R14, [R1+0x3b20] ;  /* 0x003b2000010e7983 */ /* 0x001ea20000300a00 */
[----:B------:R-:W-:Y:S02]  /*4d260*/  IMAD.MOV.U32 R5, RZ, RZ, R12 ;  /* 0x000000ffff057224 */ /* 0x000fe400078e000c */
[----:B------:R-:W-:-:S02]  /*4d270*/  IMAD.MOV.U32 R4, RZ, RZ, R13 ;  /* 0x000000ffff047224 */ /* 0x000fc400078e000d */
[----:B--2---:R-:W-:Y:S01]  /*4d280*/  HMMA.16816.F32 R12, R8, R14, R16 ;  /* 0x0000000e080c723c */ /* 0x004fe20000001810 */
[----:B------:R-:W2:Y:S01]  /*4d290*/  LDL.LU.64 R18, [R1+0x3b18] ;  /* 0x003b180001127983 */ /* 0x000ea20000300a00 */
[----:B------:R-:W2:Y:S11]  /*4d2a0*/  LDL.LU.64 R16, [R1+0x3b10] ;  /* 0x003b100001107983 */ /* 0x000eb60000300a00 */
[----:B------:R-:W-:Y:S10]  /*4d2b0*/  @!UPT UIADD3 URZ, URZ, URZ, URZ ;  /* 0x0000003f3f3ff290 */ /* 0x000ff4000fffe03f */
[----:B------:R0:W-:Y:S01]  /*4d2c0*/  STL.64 [R1+0x160], R12 ;  /* 0x0001600c01007387 */ /* 0x0001e20000100a00 */
[----:B------:R-:W-:Y:S03]  /*4d2d0*/  STL.64 [R1+0x168], R14 ;  /* 0x0001680e01007387 */ /* 0x000fe60000100a00 */
[----:B0-----:R-:W3:Y:S01]  /*4d2e0*/  LDL.LU R12, [R1+0x3b08] ;  /* 0x003b0800010c7983 */ /* 0x001ee20000300800 */
[----:B------:R-:W-:Y:S02]  /*4d2f0*/  STL.64 [R1+0xd0], R20 ;  /* 0x0000d01401007387 */ /* 0x000fe40000100a00 */
[----:B------:R-:W-:Y:S02]  /*4d300*/  STL.64 [R1+0xd8], R22 ;  /* 0x0000d81601007387 */ /* 0x000fe40000100a00 */
[----:B------:R0:W-:Y:S02]  /*4d310*/  STL.64 [R1+0x3af8], R20 ;  /* 0x003af81401007387 */ /* 0x0001e40000100a00 */
[----:B0-----:R-:W4:Y:S01]  /*4d320*/  LDL.LU R20, [R1+0x190] ;  /* 0x0001900001147983 */ /* 0x001f220000300800 */
[----:B------:R-:W4:Y:S02]  /*4d330*/  LDL.LU R21, [R1+0x194] ;  /* 0x0001940001157983 */ /* 0x000f240000300800 */
[----:B------:R-:W2:Y:S02]  /*4d340*/  LDL R15, [R1+0x3a0] ;  /* 0x0003a000010f7983 */ /* 0x000ea40000100800 */
[----:B------:R-:W-:-:S02]  /*4d350*/  IMAD.MOV.U32 R22, RZ, RZ, R25 ;  /* 0x000000ffff167224 */ /* 0x000fc400078e0019 */
[----:B------:R-:W-:Y:S02]  /*4d360*/  IMAD.MOV.U32 R23, RZ, RZ, R24 ;  /* 0x000000ffff177224 */ /* 0x000fe400078e0018 */
[----:B------:R-:W0:Y:S02]  /*4d370*/  LDSM.16.M88.4 R24, [R0+0x8080] ;  /* 0x008080000018783b */ /* 0x000e240000000200 */
[----:B0-----:R-:W-:Y:S02]  /*4d380*/  IMAD.MOV.U32 R29, RZ, RZ, R27 ;  /* 0x000000ffff1d7224 */ /* 0x001fe400078e001b */
[----:B---3--:R-:W-:Y:S01]  /*4d390*/  IMAD.MOV.U32 R14, RZ, RZ, R12 ;  /* 0x000000ffff0e7224 */ /* 0x008fe200078e000c */
[----:B--2---:R0:W-:Y:S01]  /*4d3a0*/  STL [R1+0x3a94], R15 ;  /* 0x003a940f01007387 */ /* 0x0041e20000100800 */
[----:B------:R-:W-:Y:S02]  /*4d3b0*/  STL.64 [R1+0xa0], R24 ;  /* 0x0000a01801007387 */ /* 0x000fe40000100a00 */
[----:B------:R-:W-:Y:S02]  /*4d3c0*/  STL.64 [R1+0xa8], R26 ;  /* 0x0000a81a01007387 */ /* 0x000fe40000100a00 */
[----:B------:R-:W-:Y:S02]  /*4d3d0*/  STL [R1+0x3a88], R29 ;  /* 0x003a881d01007387 */ /* 0x000fe40000100800 */
[----:B0-----:R-:W-:-:S02]  /*4d3e0*/  IMAD.MOV.U32 R15, RZ, RZ, R3 ;  /* 0x000000ffff0f7224 */ /* 0x001fc400078e0003 */
[----:B------:R-:W-:-:S05]  /*4d3f0*/  IMAD.MOV.U32 R3, RZ, RZ, R26 ;  /* 0x000000ffff037224 */ /* 0x000fca00078e001a */
[----:B------:R-:W-:Y:S01]  /*4d400*/  STL [R1+0x3a84], R3 ;  /* 0x003a840301007387 */ /* 0x000fe20000100800 */
[C---:B------:R-:W-:Y:S01]  /*4d410*/  HMMA.16816.F32 R12, R8.reuse, R14, R16 ;  /* 0x0000000e080c723c */ /* 0x040fe20000001810 */
[----:B------:R-:W4:Y:S11]  /*4d420*/  LDL.LU.64 R18, [R1+0x3b00] ;  /* 0x003b000001127983 */ /* 0x000f360000300a00 */
[----:B------:R-:W-:Y:S11]  /*4d430*/  @!UPT UIADD3 URZ, URZ, URZ, URZ ;  /* 0x0000003f3f3ff290 */ /* 0x000ff6000fffe03f */
[----:B------:R-:W-:Y:S01]  /*4d440*/  STL.64 [R1+0x150], R12 ;  /* 0x0001500c01007387 */ /* 0x000fe20000100a00 */
[----:B------:R-:W-:Y:S02]  /*4d450*/  STL.64 [R1+0x158], R14 ;  /* 0x0001580e01007387 */ /* 0x000fe40000100a00 */
[----:B------:R-:W-:Y:S02]  /*4d460*/  IMAD.MOV.U32 R7, RZ, RZ, R24 ;  /* 0x000000ffff077224 */ /* 0x000fe400078e0018 */
[----:B------:R-:W-:Y:S01]  /*4d470*/  IMAD.MOV.U32 R6, RZ, RZ, R25 ;  /* 0x000000ffff067224 */ /* 0x000fe200078e0019 */
[----:B------:R-:W0:Y:S04]  /*4d480*/  LDSM.16.M88.4 R12, [R0+0x10080] ;  /* 0x01008000000c783b */ /* 0x000e280000000200 */
[----:B------:R-:W1:Y:S01]  /*4d490*/  LDSM.16.M88.4 R24, [R0+0xc080] ;  /* 0x00c080000018783b */ /* 0x000e620000000200 */
[----:B----4-:R-:W-:Y:S03]  /*4d4a0*/  HMMA.16816.F32 R16, R8, R18, R20 ;  /* 0x000000120810723c */ /* 0x010fe60000001814 */
[----:B------:R-:W2:Y:S01]  /*4d4b0*/  LDL.LU.64 R20, [R1+0x3af8] ;  /* 0x003af80001147983 */ /* 0x000ea20000300a00 */
[----:B------:R-:W3:Y:S11]  /*4d4c0*/  LDL.LU R8, [R1+0x230] ;  /* 0x0002300001087983 */ /* 0x000ef60000300800 */
[----:B------:R-:W-:Y:S08]  /*4d4d0*/  @!UPT UIADD3 URZ, URZ, URZ, URZ ;  /* 0x0000003f3f3ff290 */ /* 0x000ff0000fffe03f */
[----:B------:R-:W-:Y:S01]  /*4d4e0*/  STL.64 [R1+0x140], R16 ;  /* 0x0001401001007387 */ /* 0x000fe20000100a00 */
[----:B------:R-:W-:Y:S02]  /*4d4f0*/  STL.64 [R1+0x148], R18 ;  /* 0x0001481201007387 */ /* 0x000fe40000100a00 */
[----:B------:R-:W3:Y:S02]  /*4d500*/  LDL.LU R9, [R1+0x234] ;  /* 0x0002340001097983 */ /* 0x000ee40000300800 */
[----:B------:R-:W4:Y:S01]  /*4d510*/  LDL.LU R10, [R1+0x238] ;  /* 0x00023800010a7983 */ /* 0x000f220000300800 */
[----:B------:R-:W4:Y:S04]  /*4d520*/  LDL.LU R11, [R1+0x23c] ;  /* 0x00023c00010b7983 */ /* 0x000f280000300800 */
[----:B----4-:R-:W-:Y:S01]  /*4d530*/  STL.64 [R1+0x3ab0], R10 ;  /* 0x003ab00a01007387 */ /* 0x010fe20000100a00 */
[----:B---3--:R3:W-:Y:S02]  /*4d540*/  STL.64 [R1+0x3aa8], R8 ;  /* 0x003aa80801007387 */ /* 0x0087e40000100a00 */
[----:B---3--:R-:W-:-:S02]  /*4d550*/  IMAD.MOV.U32 R8, RZ, RZ, R7 ;  /* 0x000000ffff087224 */ /* 0x008fc400078e0007 */
[----:B------:R-:W-:-:S05]  /*4d560*/  IMAD.MOV.U32 R9, RZ, RZ, R6 ;  /* 0x000000ffff097224 */ /* 0x000fca00078e0006 */
[----:B------:R3:W-:Y:S02]  /*4d570*/  STL.64 [R1+0x3ac0], R8 ;  /* 0x003ac00801007387 */ /* 0x0007e40000100a00 */
[----:B---3--:R-:W-:Y:S02]  /*4d580*/  IMAD.MOV.U32 R8, RZ, RZ, R5 ;  /* 0x000000ffff087224 */ /* 0x008fe400078e0005 */
[----:B------:R-:W-:Y:S02]  /*4d590*/  IMAD.MOV.U32 R9, RZ, RZ, R4 ;  /* 0x000000ffff097224 */ /* 0x000fe400078e0004 */
[----:B------:R-:W3:Y:S04]  /*4d5a0*/  LDSM.16.M88.4 R4, [R0+0x14080] ;  /* 0x014080000004783b */ /* 0x000ee80000000200 */
[----:B------:R4:W-:Y:S04]  /*4d5b0*/  STL.64 [R1+0x3ad8], R8 ;  /* 0x003ad80801007387 */ /* 0x0009e80000100a00 */
[----:B----4-:R-:W2:Y:S01]  /*4d5c0*/  LDL.LU R8, [R1+0x1d0] ;  /* 0x0001d00001087983 */ /* 0x010ea20000300800 */
[----:B------:R-:W2:Y:S02]  /*4d5d0*/  LDL.LU R9, [R1+0x1d4] ;  /* 0x0001d40001097983 */ /* 0x000ea40000300800 */
[----:B------:R-:W2:Y:S02]  /*4d5e0*/  LDL.LU R10, [R1+0x1d8] ;  /* 0x0001d800010a7983 */ /* 0x000ea40000300800 */
[----:B------:R-:W2:Y:S01]  /*4d5f0*/  LDL.LU R11, [R1+0x1dc] ;  /* 0x0001dc00010b7983 */ /* 0x000ea20000300800 */
[----:B------:R-:W4:Y:S04]  /*4d600*/  LDL R19, [R1+0x39c] ;  /* 0x00039c0001137983 */ /* 0x000f280000100800 */
[----:B----4-:R-:W-:Y:S01]  /*4d610*/  STL [R1+0x3a90], R19 ;  /* 0x003a901301007387 */ /* 0x010fe20000100800 */
[----:B0-----:R-:W-:Y:S02]  /*4d620*/  STL.64 [R1+0x80], R12 ;  /* 0x0000800c01007387 */ /* 0x001fe40000100a00 */
[----:B------:R-:W-:Y:S02]  /*4d630*/  STL.64 [R1+0x88], R14 ;  /* 0x0000880e01007387 */ /* 0x000fe40000100a00 */
        /* <DEDUP_REMOVED lines=20> */
[----:B------:R-:W-:-:S02]  /*4d780*/  IMAD.MOV.U32 R19, RZ, RZ, R28 ;  /* 0x000000ffff137224 */ /* 0x000fc400078e001c */
[----:B------:R-:W4:Y:S01]  /*4d790*/  LDL.LU R28, [R1+0x3af0] ;  /* 0x003af000011c7983 */ /* 0x000f220000300800 */
[----:B-1----:R-:W-:Y:S02]  /*4d7a0*/  STL.64 [R1+0x90], R24 ;  /* 0x0000901801007387 */ /* 0x002fe40000100a00 */
[----:B------:R0:W-:Y:S02]  /*4d7b0*/  STL.64 [R1+0x98], R26 ;  /* 0x0000981a01007387 */ /* 0x0001e40000100a00 */
[----:B---3--:R-:W-:Y:S01]  /*4d7c0*/  STL.64 [R1+0x50], R4 ;  /* 0x0000500401007387 */ /* 0x008fe20000100a00 */
[----:B------:R1:W-:Y:S01]  /*4d7d0*/  STL.64 [R1+0x58], R6 ;  /* 0x0000580601007387 */ /* 0x0003e20000100a00 */
[----:B0-----:R-:W-:Y:S02]  /*4d7e0*/  IMAD.MOV.U32 R27, RZ, RZ, R4 ;  /* 0x000000ffff1b7224 */ /* 0x001fe400078e0004 */
[----:B------:R-:W-:Y:S01]  /*4d7f0*/  IMAD.MOV.U32 R26, RZ, RZ, R5 ;  /* 0x000000ffff1a7224 */ /* 0x000fe200078e0005 */
[----:B-1----:R-:W3:Y:S01]  /*4d800*/  LDL.LU.64 R6, [R1+0x3ae8] ;  /* 0x003ae80001067983 */ /* 0x002ee20000300a00 */
[----:B------:R-:W3:Y:S02]  /*4d810*/  LDL.LU.64 R4, [R1+0x3ae0] ;  /* 0x003ae00001047983 */ /* 0x000ee40000300a00 */
[C---:B---3--:R-:W-:Y:S01]  /*4d820*/  HMMA.16816.F32 R20, R4.reuse, R20, R8 ;  /* 0x000000140414723c */ /* 0x048fe20000001808 */
[----:B------:R-:W3:Y:S11]  /*4d830*/  LDL.LU.64 R8, [R1+0x3ad8] ;  /* 0x003ad80001087983 */ /* 0x000ef60000300a00 */
[----:B------:R-:W-:Y:S11]  /*4d840*/  @!UPT UIADD3 URZ, URZ, URZ, URZ ;  /* 0x0000003f3f3ff290 */ /* 0x000ff6000fffe03f */
[----:B------:R-:W-:Y:S01]  /*4d850*/  STL.64 [R1+0x130], R20 ;  /* 0x0001301401007387 */ /* 0x000fe20000100a00 */
[----:B------:R-:W-:Y:S02]  /*4d860*/  STL.64 [R1+0x138], R22 ;  /* 0x0001381601007387 */ /* 0x000fe40000100a00 */
[----:B------:R-:W-:Y:S01]  /*4d870*/  LDSM.16.M88.4 R20, [R0+0x18080] ;  /* 0x018080000014783b */ /* 0x000fe20000000200 */
[----:B---3--:R-:W-:Y:S01]  /*4d880*/  HMMA.16816.F32 R8, R4, R8, R12 ;  /* 0x000000080408723c */ /* 0x008fe2000000180c */
[----:B------:R-:W3:Y:S02]  /*4d890*/  LDL.LU.64 R14, [R1+0x3ad0] ;  /* 0x003ad000010e7983 */ /* 0x000ee40000300a00 */
[----:B------:R-:W3:Y:S11]  /*4d8a0*/  LDL.LU.64 R12, [R1+0x3ac8] ;  /* 0x003ac800010c7983 */ /* 0x000ef60000300a00 */
[----:B------:R-:W-:Y:S09]  /*4d8b0*/  @!UPT UIADD3 URZ, URZ, URZ, URZ ;  /* 0x0000003f3f3ff290 */ /* 0x000ff2000fffe03f */
[----:B------:R-:W-:Y:S01]  /*4d8c0*/  STL.64 [R1+0x120], R8 ;  /* 0x0001200801007387 */ /* 0x000fe20000100a00 */
[----:B------:R-:W-:Y:S02]  /*4d8d0*/  STL.64 [R1+0x128], R10 ;  /* 0x0001280a01007387 */ /* 0x000fe40000100a00 */
[----:B------:R-:W0:Y:S02]  /*4d8e0*/  LDSM.16.M88.4 R8, [R0+0x1c080] ;  /* 0x01c080000008783b */ /* 0x000e240000000200 */
[----:B0-----:R0:W-:Y:S02]  /*4d8f0*/  STL.64 [R1+0x30], R8 ;  /* 0x0000300801007387 */ /* 0x0011e40000100a00 */
[----:B------:R3:W-:Y:S02]  /*4d900*/  STL.64 [R1+0x38], R10 ;  /* 0x0000380a01007387 */ /* 0x0007e40000100a00 */
[----:B0-----:R-:W3:Y:S01]  /*4d910*/  LDL.LU.64 R8, [R1+0x3ac0] ;  /* 0x003ac00001087983 */ /* 0x001ee20000300a00 */
[----:B------:R-:W-:-:S02]  /*4d920*/  IMAD.MOV.U32 R3, RZ, RZ, R10 ;  /* 0x000000ffff037224 */ /* 0x000fc400078e000a */
[----:B------:R-:W-:Y:S02]  /*4d930*/  IMAD.MOV.U32 R0, RZ, RZ, R11 ;  /* 0x000000ffff007224 */ /* 0x000fe400078e000b */
[----:B------:R-:W-:Y:S01]  /*4d940*/  STL.64 [R1+0x48], R22 ;  /* 0x0000481601007387 */ /* 0x000fe20000100a00 */
[----:B------:R-:W-:Y:S01]  /*4d950*/  STL [R1+0x3a8c], R3 ;  /* 0x003a8c0301007387 */ /* 0x000fe20000100800 */
[C---:B---3--:R-:W-:Y:S03]  /*4d960*/  HMMA.16816.F32 R8, R4.reuse, R8, R12 ;  /* 0x000000080408723c */ /* 0x048fe6000000180c */
[----:B------:R-:W2:Y:S11]  /*4d970*/  LDL.LU.64 R12, [R1+0x3ab8] ;  /* 0x003ab800010c7983 */ /* 0x000eb60000300a00 */
[----:B------:R-:W-:Y:S09]  /*4d980*/  @!UPT UIADD3 URZ, URZ, URZ, URZ ;  /* 0x0000003f3f3ff290 */ /* 0x000ff2000fffe03f */
[----:B------:R-:W-:Y:S01]  /*4d990*/  STL.64 [R1+0x110], R8 ;  /* 0x0001100801007387 */ /* 0x000fe20000100a00 */
[----:B------:R0:W-:Y:S03]  /*4d9a0*/  STL.64 [R1+0x118], R10 ;  /* 0x0001180a01007387 */ /* 0x0001e60000100a00 */
[----:B0-----:R-:W3:Y:S01]  /*4d9b0*/  LDL.LU.64 R10, [R1+0x3ab0] ;  /* 0x003ab000010a7983 */ /* 0x001ee20000300a00 */
[----:B------:R-:W3:Y:S02]  /*4d9c0*/  LDL.LU.64 R8, [R1+0x3aa8] ;  /* 0x003aa80001087983 */ /* 0x000ee40000300a00 */
[----:B------:R0:W-:Y:S01]  /*4d9d0*/  STL.64 [R1+0x3a40], R24 ;  /* 0x003a401801007387 */ /* 0x0001e20000100a00 */
[C---:B--2---:R-:W-:Y:S08]  /*4d9e0*/  HMMA.16816.F32 R16, R4.reuse, R12, R16 ;  /* 0x0000000c0410723c */ /* 0x044ff00000001810 */
[----:B---3--:R-:W-:Y:S01]  /*4d9f0*/  HMMA.16816.F32 R8, R4, R24, R8 ;  /* 0x000000180408723c */ /* 0x008fe20000001808 */
[----:B0-----:R-:W2:Y:S11]  /*4da00*/  LDL.LU.64 R24, [R1+0x30] ;  /* 0x0000300001187983 */ /* 0x001eb60000300a00 */
[----:B------:R-:W-:Y:S11]  /*4da10*/  @!UPT UIADD3 URZ, URZ, URZ, URZ ;  /* 0x0000003f3f3ff290 */ /* 0x000ff6000fffe03f */
[----:B------:R-:W-:Y:S01]  /*4da20*/  STL.64 [R1+0x100], R8 ;  /* 0x0001000801007387 */ /* 0x000fe20000100a00 */
[----:B------:R-:W-:Y:S02]  /*4da30*/  STL.64 [R1+0x108], R10 ;  /* 0x0001080a01007387 */ /* 0x000fe40000100a00 */
[----:B------:R-:W-:Y:S02]  /*4da40*/  STL.64 [R1+0xf0], R16 ;  /* 0x0000f01001007387 */ /* 0x000fe40000100a00 */
[----:B------:R0:W-:Y:S02]  /*4da50*/  STL.64 [R1+0xf8], R18 ;  /* 0x0000f81201007387 */ /* 0x0001e40000100a00 */
[----:B------:R-:W-:Y:S02]  /*4da60*/  IMAD.MOV.U32 R3, RZ, RZ, R12 ;  /* 0x000000ffff037224 */ /* 0x000fe400078e000c */
[----:B------:R-:W-:Y:S01]  /*4da70*/  IMAD.MOV.U32 R29, RZ, RZ, R13 ;  /* 0x000000ffff1d7224 */ /* 0x000fe200078e000d */
[----:B----4-:R-:W-:Y:S04]  /*4da80*/  LDSM.16.MT88.4 R8, [R28+0x22000] ;  /* 0x022000001c08783b */ /* 0x010fe80000004200 */
[----:B0-----:R-:W3:Y:S01]  /*4da90*/  LDL.LU.64 R18, [R1+0x3aa0] ;  /* 0x003aa00001127983 */ /* 0x001ee20000300a00 */
[----:B------:R-:W3:Y:S02]  /*4daa0*/  LDL.LU.64 R16, [R1+0x3a98] ;  /* 0x003a980001107983 */ /* 0x000ee40000300a00 */
[----:B------:R-:W4:Y:S02]  /*4dab0*/  LDL.LU R15, [R1+0x3a94] ;  /* 0x003a9400010f7983 */ /* 0x000f240000300800 */
[----:B----4-:R-:W0:Y:S04]  /*4dac0*/  LDSM.16.MT88.4 R12, [R15+0x22000] ;  /* 0x022000000f0c783b */ /* 0x010e280000004200 */
[----:B0-----:R-:W-:Y:S01]  /*4dad0*/  STL.64 [R1+0x3a08], R14 ;  /* 0x003a080e01007387 */ /* 0x001fe20000100a00 */
[----:B------:R0:W-:Y:S02]  /*4dae0*/  STL.64 [R1+0x3a00], R12 ;  /* 0x003a000c01007387 */ /* 0x0001e40000100a00 */
[----:B0-----:R-:W-:-:S02]  /*4daf0*/  IMAD.MOV.U32 R12, RZ, RZ, R27 ;  /* 0x000000ffff0c7224 */ /* 0x001fc400078e001b */
[----:B------:R-:W-:-:S07]  /*4db00*/  IMAD.MOV.U32 R13, RZ, RZ, R26 ;  /* 0x000000ffff0d7224 */ /* 0x000fce00078e001a */
[C---:B---3--:R-:W-:Y:S11]  /*4db10*/  HMMA.16816.F32 R16, R4.reuse, R12, R16 ;  /* 0x0000000c0410723c */ /* 0x048ff60000001810 */
[----:B------:R-:W-:Y:S11]  /*4db20*/  @!UPT UIADD3 URZ, URZ, URZ, URZ ;  /* 0x0000003f3f3ff290 */ /* 0x000ff6000fffe03f */
[----:B------:R-:W-:Y:S01]  /*4db30*/  @!UPT UIADD3 URZ, URZ, URZ, URZ ;  /* 0x0000003f3f3ff290 */ /* 0x000fe2000fffe03f */
[----:B------:R-:W-:Y:S01]  /*4db40*/  STL.64 [R1+0xe0], R16 ;  /* 0x0000e01001007387 */ /* 0x000fe20000100a00 */
[----:B------:R0:W-:Y:S03]  /*4db50*/  STL.64 [R1+0xe8], R18 ;  /* 0x0000e81201007387 */ /* 0x0001e60000100a00 */
[----:B0-----:R-:W3:Y:S01]  /*4db60*/  LDL.LU R19, [R1+0x3a90] ;  /* 0x003a900001137983 */ /* 0x001ee20000300800 */
[----:B------:R0:W-:Y:S03]  /*4db70*/  STL.64 [R1+0x3a10], R12 ;  /* 0x003a100c01007387 */ /* 0x0001e60000100a00 */
[----:B0-----:R-:W2:Y:S01]  /*4db80*/  LDL.LU R12, [R1+0x2d0] ;  /* 0x0002d000010c7983 */ /* 0x001ea20000300800 */
[----:B------:R-:W2:Y:S02]  /*4db90*/  LDL.LU R13, [R1+0x2d4] ;  /* 0x0002d400010d7983 */ /* 0x000ea40000300800 */
[----:B------:R-:W2:Y:S02]  /*4dba0*/  LDL.LU R14, [R1+0x2d8] ;  /* 0x0002d800010e7983 */ /* 0x000ea40000300800 */
[----:B------:R-:W2:Y:S01]  /*4dbb0*/  LDL.LU R15, [R1+0x2dc] ;  /* 0x0002dc00010f7983 */ /* 0x000ea20000300800 */
[----:B---3--:R-:W0:Y:S04]  /*4dbc0*/  LDSM.16.MT88.4 R16, [R19+0x22000] ;  /* 0x022000001310783b */ /* 0x008e280000004200 */
[----:B0-----:R-:W-:Y:S01]  /*4dbd0*/  STL.64 [R1+0x3980], R18 ;  /* 0x0039801201007387 */ /* 0x001fe20000100a00 */
[----:B------:R0:W-:Y:S03]  /*4dbe0*/  STL.64 [R1+0x3978], R16 ;  /* 0x0039781001007387 */ /* 0x0001e60000100a00 */
[----:B0-----:R-:W3:Y:S01]  /*4dbf0*/  LDL.LU R16, [R1+0x2e0] ;  /* 0x0002e00001107983 */ /* 0x001ee20000300800 */
[----:B------:R-:W3:Y:S02]  /*4dc00*/  LDL.LU R17, [R1+0x2e4] ;  /* 0x0002e40001117983 */ /* 0x000ee40000300800 */
[----:B------:R-:W3:Y:S02]  /*4dc10*/  LDL.LU R18, [R1+0x2e8] ;  /* 0x0002e80001127983 */ /* 0x000ee40000300800 */
[----:B------:R-:W3:Y:S02]  /*4dc20*/  LDL.LU R19, [R1+0x2ec] ;  /* 0x0002ec0001137983 */ /* 0x000ee40000300800 */
[C---:B---3--:R-:W-:Y:S11]  /*4dc30*/  HMMA.16816.F32 R16, R4.reuse, R20, R16 ;  /* 0x000000140410723c */ /* 0x048ff60000001810 */
[----:B------:R-:W-:Y:S11]  /*4dc40*/  @!UPT UIADD3 URZ, URZ, URZ, URZ ;  /* 0x0000003f3f3ff290 */ /* 0x000ff6000fffe03f */
[----:B------:R-:W-:Y:S01]  /*4dc50*/  @!UPT UIADD3 URZ, URZ, URZ, URZ ;  /* 0x0000003f3f3ff290 */ /* 0x000fe2000fffe03f */
[----:B------:R0:W-:Y:S02]  /*4dc60*/  STL.64 [R1+0xc0], R16 ;  /* 0x0000c01001007387 */ /* 0x0001e40000100a00 */
[----:B0-----:R-:W-:Y:S02]  /*4dc70*/  IMAD.MOV.U32 R17, RZ, RZ, R20 ;  /* 0x000000ffff117224 */ /* 0x001fe400078e0014 */
[----:B------:R-:W-:Y:S02]  /*4dc80*/  IMAD.MOV.U32 R16, RZ, RZ, R21 ;  /* 0x000000ffff107224 */ /* 0x000fe400078e0015 */
[----:B------:R-:W0:Y:S01]  /*4dc90*/  LDSM.16.MT88.4 R20, [R2+0x22800] ;  /* 0x022800000214783b */ /* 0x000e220000004200 */
[----:B--2---:R-:W-:Y:S03]  /*4dca0*/  HMMA.16816.F32 R4, R4, R24, R12 ;  /* 0x000000180404723c */ /* 0x004fe6000000180c */
[----:B------:R-:W-:Y:S04]  /*4dcb0*/  STL.64 [R1+0xc8], R18 ;  /* 0x0000c81201007387 */ /* 0x000fe80000100a00 */
[----:B------:R-:W-:Y:S01]  /*4dcc0*/  IMAD.MOV.U32 R14, RZ, RZ, R24 ;  /* 0x000000ffff0e7224 */ /* 0x000fe200078e0018 */
[----:B0-----:R-:W-:Y:S01]  /*4dcd0*/  STL.64 [R1+0x38d8], R22 ;  /* 0x0038d81601007387 */ /* 0x001fe20000100a00 */
[----:B------:R0:W-:Y:S02]  /*4dce0*/  STL.64 [R1+0x38d0], R20 ;  /* 0x0038d01401007387 */ /* 0x0001e40000100a00 */
[----:B0-----:R-:W-:-:S02]  /*4dcf0*/  IMAD.MOV.U32 R20, RZ, RZ, R17 ;  /* 0x000000ffff147224 */ /* 0x001fc400078e0011 */
[----:B------:R-:W-:-:S05]  /*4dd00*/  IMAD.MOV.U32 R21, RZ, RZ, R16 ;  /* 0x000000ffff157224 */ /* 0x000fca00078e0010 */
[----:B------:R-:W-:Y:S01]  /*4dd10*/  STL.64 [R1+0x3a48], R20 ;  /* 0x003a481401007387 */ /* 0x000fe20000100a00 */
[----:B------:R0:W-:Y:S04]  /*4dd20*/  STL [R1+0x3818], R2 ;  /* 0x0038180201007387 */ /* 0x0001e80000100800 */
[----:B------:R-:W-:Y:S02]  /*4dd30*/  STL.64 [R1+0x60], R4 ;  /* 0x0000600401007387 */ /* 0x000fe40000100a00 */
[----:B------:R-:W-:Y:S01]  /*4dd40*/  STL.64 [R1+0x68], R6 ;  /* 0x0000680601007387 */ /* 0x000fe20000100a00 */
[----:B------:R-:W2:Y:S01]  /*4dd50*/  LDL.LU R24, [R1+0x330] ;  /* 0x0003300001187983 */ /* 0x000ea20000300800 */
[----:B------:R-:W-:Y:S02]  /*4dd60*/  IMAD.MOV.U32 R12, RZ, RZ, R3 ;  /* 0x000000ffff0c7224 */ /* 0x000fe400078e0003 */
[----:B------:R-:W-:Y:S01]  /*4dd70*/  IMAD.MOV.U32 R13, RZ, RZ, R29 ;  /* 0x000000ffff0d7224 */ /* 0x000fe200078e001d */
[----:B------:R-:W1:Y:S01]  /*4dd80*/  LDSM.16.MT88.4 R4, [R28+0x22800] ;  /* 0x022800001c04783b */ /* 0x000e620000004200 */
[----:B0-----:R-:W-:-:S03]  /*4dd90*/  IMAD.MOV.U32 R2, RZ, RZ, R25 ;  /* 0x000000ffff027224 */ /* 0x001fc600078e0019 */
[----:B------:R-:W2:Y:S01]  /*4dda0*/  LDL.LU R25, [R1+0x334] ;  /* 0x0003340001197983 */ /* 0x000ea20000300800 */
[----:B------:R-:W3:Y:S02]  /*4ddb0*/  LDL.LU R26, [R1+0x338] ;  /* 0x00033800011a7983 */ /* 0x000ee40000300800 */
[----:B------:R-:W3:Y:S02]  /*4ddc0*/  LDL.LU R27, [R1+0x33c] ;  /* 0x00033c00011b7983 */ /* 0x000ee40000300800 */
[----:B---3--:R-:W-:Y:S01]  /*4ddd0*/  STL.64 [R1+0x3a58], R26 ;  /* 0x003a581a01007387 */ /* 0x008fe20000100a00 */
[----:B--2---:R0:W-:Y:S03]  /*4dde0*/  STL.64 [R1+0x3a50], R24 ;  /* 0x003a501801007387 */ /* 0x0041e60000100a00 */
[----:B0-----:R-:W2:Y:S04]  /*4ddf0*/  LDL R24, [R1+0xb0] ;  /* 0x0000b00001187983 */ /* 0x001ea80000100800 */
[----:B------:R-:W2:Y:S04]  /*4de00*/  LDL R25, [R1+0xb4] ;  /* 0x0000b40001197983 */ /* 0x000ea80000100800 */
[----:B--2---:R0:W-:Y:S04]  /*4de10*/  STL.64 [R1+0x3a68], R24 ;  /* 0x003a681801007387 */ /* 0x0041e80000100a00 */
[----:B0-----:R-:W2:Y:S04]  /*4de20*/  LDL R24, [R1+0xd0] ;  /* 0x0000d00001187983 */ /* 0x001ea80000100800 */
[----:B------:R-:W2:Y:S01]  /*4de30*/  LDL R25, [R1+0xd4] ;  /* 0x0000d40001197983 */ /* 0x000ea20000100800 */
[----:B------:R-:W3:Y:S03]  /*4de40*/  LDL.LU.64 R20, [R1+0xa0] ;  /* 0x0000a00001147983 */ /* 0x000ee60000300a00 */
[----:B---3--:R0:W-:Y:S04]  /*4de50*/  STL.64 [R1+0x3a60], R20 ;  /* 0x003a601401007387 */ /* 0x0081e80000100a00 */
[----:B0-----:R-:W3:Y:S01]  /*4de60*/  LDL.LU R20, [R1+0x340] ;  /* 0x0003400001147983 */ /* 0x001ee20000300800 */
[----:B------:R-:W3:Y:S02]  /*4de70*/  LDL.LU R21, [R1+0x344] ;  /* 0x0003440001157983 */ /* 0x000ee40000300800 */
[----:B------:R-:W4:Y:S02]  /*4de80*/  LDL.LU R22, [R1+0x348] ;  /* 0x0003480001167983 */ /* 0x000f240000300800 */
[----:B------:R-:W4:Y:S02]  /*4de90*/  LDL.LU R23, [R1+0x34c] ;  /* 0x00034c0001177983 */ /* 0x000f240000300800 */
[----:B----4-:R-:W-:Y:S01]  /*4dea0*/  STL.64 [R1+0x3a78], R22 ;  /* 0x003a781601007387 */ /* 0x010fe20000100a00 */
[----:B---3--:R0:W-:Y:S03]  /*4deb0*/  STL.64 [R1+0x3a70], R20 ;  /* 0x003a701401007387 */ /* 0x0081e60000100a00 */
[----:B0-----:R-:W2:Y:S01]  /*4dec0*/  LDL.LU R20, [R1+0x350] ;  /* 0x0003500001147983 */ /* 0x001ea20000300800 */
[----:B------:R-:W2:Y:S02]  /*4ded0*/  LDL.LU R21, [R1+0x354] ;  /* 0x0003540001157983 */ /* 0x000ea40000300800 */
[----:B------:R-:W2:Y:S02]  /*4dee0*/  LDL.LU R22, [R1+0x358] ;  /* 0x0003580001167983 */ /* 0x000ea40000300800 */
[----:B------:R-:W2:Y:S01]  /*4def0*/  LDL.LU R23, [R1+0x35c] ;  /* 0x00035c0001177983 */ /* 0x000ea20000300800 */
[----:B------:R-:W3:Y:S01]  /*4df00*/  LDL.LU R16, [R1+0x2f0] ;  /* 0x0002f00001107983 */ /* 0x000ee20000300800 */
[----:B------:R-:W3:Y:S02]  /*4df10*/  LDL.LU R17, [R1+0x2f4] ;  /* 0x0002f40001117983 */ /* 0x000ee40000300800 */
[----:B------:R-:W4:Y:S02]  /*4df20*/  LDL.LU R18, [R1+0x2f8] ;  /* 0x0002f80001127983 */ /* 0x000f240000300800 */
[----:B------:R-:W4:Y:S02]  /*4df30*/  LDL.LU R19, [R1+0x2fc] ;  /* 0x0002fc0001137983 */ /* 0x000f240000300800 */
[----:B----4-:R-:W-:Y:S01]  /*4df40*/  STL.64 [R1+0x3a20], R18 ;  /* 0x003a201201007387 */ /* 0x010fe20000100a00 */
[----:B---3--:R0:W-:Y:S02]  /*4df50*/  STL.64 [R1+0x3a18], R16 ;  /* 0x003a181001007387 */ /* 0x0081e40000100a00 */
[----:B------:R-:W3:Y:S02]  /*4df60*/  LDL.LU R3, [R1+0x3a8c] ;  /* 0x003a8c0001037983 */ /* 0x000ee40000300800 */
[----:B------:R-:W4:Y:S01]  /*4df70*/  LDL.LU R29, [R1+0x3a88] ;  /* 0x003a8800011d7983 */ /* 0x000f220000300800 */
[----:B0-----:R-:W3:Y:S01]  /*4df80*/  LDL.LU R16, [R1+0x310] ;  /* 0x0003100001107983 */ /* 0x001ee20000300800 */
[----:B------:R-:W3:Y:S02]  /*4df90*/  LDL.LU R17, [R1+0x314] ;  /* 0x0003140001117983 */ /* 0x000ee40000300800 */
[----:B------:R-:W3:Y:S02]  /*4dfa0*/  LDL.LU R18, [R1+0x318] ;  /* 0x0003180001127983 */ /* 0x000ee40000300800 */
[----:B------:R-:W3:Y:S01]  /*4dfb0*/  LDL.LU R19, [R1+0x31c] ;  /* 0x00031c0001137983 */ /* 0x000ee20000300800 */
[----:B--2---:R-:W-:Y:S01]  /*4dfc0*/  HMMA.16816.F32 R24, R8, R24, R20 ;  /* 0x000000180818723c */ /* 0x004fe20000001814 */
[----:B---3--:R-:W-:Y:S01]  /*4dfd0*/  STL.64 [R1+0x3a38], R18 ;  /* 0x003a381201007387 */ /* 0x008fe20000100a00 */
[----:B------:R0:W-:Y:S03]  /*4dfe0*/  STL.64 [R1+0x3a30], R16 ;  /* 0x003a301001007387 */ /* 0x0001e60000100a00 */
[----:B0-----:R-:W2:Y:S01]  /*4dff0*/  LDL.LU R16, [R1+0x320] ;  /* 0x0003200001107983 */ /* 0x001ea20000300800 */
[----:B------:R-:W2:Y:S02]  /*4e000*/  LDL.LU R17, [R1+0x324] ;  /* 0x0003240001117983 */ /* 0x000ea40000300800 */
[----:B------:R-:W2:Y:S02]  /*4e010*/  LDL.LU R18, [R1+0x328] ;  /* 0x0003280001127983 */ /* 0x000ea40000300800 */
[----:B------:R-:W2:Y:S01]  /*4e020*/  LDL.LU R19, [R1+0x32c] ;  /* 0x00032c0001137983 */ /* 0x000ea20000300800 */
[----:B-1----:R0:W-:Y:S01]  /*4e030*/  STL.64 [R1+0x3870], R6 ;  /* 0x0038700601007387 */ /* 0x0021e20000100a00 */
[----:B------:R-:W-:Y:S02]  /*4e040*/  STL.64 [R1+0x3868], R4 ;  /* 0x0038680401007387 */ /* 0x000fe40000100a00 */
[----:B0-----:R-:W-:-:S02]  /*4e050*/  IMAD.MOV.U32 R6, RZ, RZ, R3 ;  /* 0x000000ffff067224 */ /* 0x001fc400078e0003 */
[----:B------:R-:W-:Y:S01]  /*4e060*/  IMAD.MOV.U32 R7, RZ, RZ, R0 ;  /* 0x000000ffff077224 */ /* 0x000fe200078e0000 */
[----:B------:R-:W3:Y:S01]  /*4e070*/  LDL.LU R3, [R1+0x3a84] ;  /* 0x003a840001037983 */ /* 0x000ee20000300800 */
[----:B------:R-:W2:Y:S02]  /*4e080*/  LDL.LU R0, [R1+0x3a80] ;  /* 0x003a800001007983 */ /* 0x000ea40000300800 */
[----:B------:R-:W-:Y:S02]  /*4e090*/  STL [R1+0x3810], R28 ;  /* 0x0038101c01007387 */ /* 0x000fe40000100800 */
[----:B------:R-:W2:Y:S01]  /*4e0a0*/  LDL.LU.64 R22, [R1+0x3a78] ;  /* 0x003a780001167983 */ /* 0x000ea20000300a00 */
[----:B------:R-:W2:Y:S01]  /*4e0b0*/  LDL.LU.64 R20, [R1+0x3a70] ;  /* 0x003a700001147983 */ /* 0x000ea20000300a00 */
[----:B------:R0:W-:Y:S02]  /*4e0c0*/  STL.64 [R1+0x20], R24 ;  /* 0x0000201801007387 */ /* 0x0001e40000100a00 */
[----:B------:R2:W-:Y:S01]  /*4e0d0*/  STL [R1+0x28], R26 ;  /* 0x0000281a01007387 */ /* 0x0005e20000100800 */
[----:B0-----:R-:W2:Y:S01]  /*4e0e0*/  LDL.LU.64 R24, [R1+0x3a68] ;  /* 0x003a680001187983 */ /* 0x001ea20000300a00 */
[----:B------:R-:W-:-:S05]  /*4e0f0*/  IMAD.MOV.U32 R28, RZ, RZ, R27 ;  /* 0x000000ffff1c7224 */ /* 0x000fca00078e001b */
[----:B------:R-:W-:Y:S01]  /*4e100*/  STL [R1+0x38f0], R28 ;  /* 0x0038f01c01007387 */ /* 0x000fe20000100800 */
[----:B--2---:R-:W-:Y:S03]  /*4e110*/  HMMA.16816.F32 R24, R8, R24, R20 ;  /* 0x000000180818723c */ /* 0x004fe60000001814 */
[----:B------:R-:W2:Y:S11]  /*4e120*/  LDL.LU.64 R20, [R1+0x3a60] ;  /* 0x003a600001147983 */ /* 0x000eb60000300a00 */
[----:B------:R-:W-:Y:S09]  /*4e130*/  @!UPT UIADD3 URZ, URZ, URZ, URZ ;  /* 0x0000003f3f3ff290 */ /* 0x000ff2000fffe03f */
[----:B------:R-:W-:Y:S01]  /*4e140*/  STL.64 [R1+0x10], R24 ;  /* 0x0000101801007387 */ /* 0x000fe20000100a00 */
[----:B------:R0:W-:Y:S03]  /*4e150*/  STL.64 [R1+0x18], R26 ;  /* 0x0000181a01007387 */ /* 0x0001e60000100a00 */
[----:B0-----:R-:W3:Y:S01]  /*4e160*/  LDL.LU.64 R26, [R1+0x3a58] ;  /* 0x003a5800011a7983 */ /* 0x001ee20000300a00 */
[----:B------:R-:W3:Y:S02]  /*4e170*/  LDL.LU.64 R24, [R1+0x3a50] ;  /* 0x003a500001187983 */ /* 0x000ee40000300a00 */
[----:B------:R-:W-:Y:S02]  /*4e180*/  IMAD.MOV.U32 R4, RZ, RZ, R14 ;  /* 0x000000ffff047224 */ /* 0x000fe400078e000e */
[----:B------:R-:W-:Y:S02]  /*4e190*/  IMAD.MOV.U32 R5, RZ, RZ, R2 ;  /* 0x000000ffff057224 */ /* 0x000fe400078e0002 */
[----:B--2---:R-:W-:-:S02]  /*4e1a0*/  IMAD.MOV.U32 R14, RZ, RZ, R20 ;  /* 0x000000ffff0e7224 */ /* 0x004fc400078e0014 */
[----:B------:R-:W-:Y:S01]  /*4e1b0*/  IMAD.MOV.U32 R2, RZ, RZ, R21 ;  /* 0x000000ffff027224 */ /* 0x000fe200078e0015 */
[----:B---3--:R-:W-:Y:S01]  /*4e1c0*/  HMMA.16816.F32 R24, R8, R20, R24 ;  /* 0x000000140818723c */ /* 0x008fe20000001818 */
[----:B------:R-:W2:Y:S11]  /*4e1d0*/  LDL.LU.64 R20, [R1+0x3a48] ;  /* 0x003a480001147983 */ /* 0x000eb60000300a00 */
[----:B------:R-:W-:Y:S11]  /*4e1e0*/  @!UPT UIADD3 URZ, URZ, URZ, URZ ;  /* 0x0000003f3f3ff290 */ /* 0x000ff6000fffe03f */
[----:B------:R0:W-:Y:S01]  /*4e1f0*/  STL [R1], R24 ;  /* 0x0000001801007387 */ /* 0x0001e20000100800 */
[----:B------:R-:W-:-:S03]  /*4e200*/  IMAD.MOV.U32 R28, RZ, RZ, R25 ;  /* 0x000000ffff1c7224 */ /* 0x000fc600078e0019 */
[----:B0-----:R-:W3:Y:S01]  /*4e210*/  LDL.LU.64 R24, [R1+0x3a40] ;  /* 0x003a400001187983 */ /* 0x001ee20000300a00 */
[----:B------:R-:W-:Y:S02]  /*4e220*/  IMAD.MOV.U32 R23, RZ, RZ, R26 ;  /* 0x000000ffff177224 */ /* 0x000fe400078e001a */
[----:B------:R-:W-:Y:S02]  /*4e230*/  IMAD.MOV.U32 R22, RZ, RZ, R27 ;  /* 0x000000ffff167224 */ /* 0x000fe400078e001b */
[----:B------:R-:W-:Y:S01]  /*4e240*/  STL [R1+0x3928], R28 ;  /* 0x0039281c01007387 */ /* 0x000fe20000100800 */
[C---:B---3--:R-:W-:Y:S01]  /*4e250*/  HMMA.16816.F32 R24, R8.reuse, R24, R16 ;  /* 0x000000180818723c */ /* 0x048fe20000001810 */
[----:B------:R-:W3:Y:S01]  /*4e260*/  LDL.LU.64 R18, [R1+0x3a38] ;  /* 0x003a380001127983 */ /* 0x000ee20000300a00 */
[----:B------:R-:W3:Y:S11]  /*4e270*/  LDL.LU.64 R16, [R1+0x3a30] ;  /* 0x003a300001107983 */ /* 0x000ef60000300a00 */
[----:B------:R-:W-:Y:S10]  /*4e280*/  @!UPT UIADD3 URZ, URZ, URZ, URZ ;  /* 0x0000003f3f3ff290 */ /* 0x000ff4000fffe03f */
[----:B------:R-:W-:Y:S01]  /*4e290*/  STL.64 [R1+0x3828], R26 ;  /* 0x0038281a01007387 */ /* 0x000fe20000100a00 */
[----:B------:R0:W-:Y:S02]  /*4e2a0*/  STL.64 [R1+0x3820], R24 ;  /* 0x0038201801007387 */ /* 0x0001e40000100a00 */
[----:B0-----:R-:W-:Y:S02]  /*4e2b0*/  IMAD.MOV.U32 R24, RZ, RZ, R14 ;  /* 0x000000ffff187224 */ /* 0x001fe400078e000e */
[----:B------:R-:W-:Y:S02]  /*4e2c0*/  IMAD.MOV.U32 R26, RZ, RZ, R3 ;  /* 0x000000ffff1a7224 */ /* 0x000fe400078e0003 */
[----:B----4-:R-:W-:Y:S02]  /*4e2d0*/  IMAD.MOV.U32 R27, RZ, RZ, R29 ;  /* 0x000000ffff1b7224 */ /* 0x010fe400078e001d */
[----:B------:R-:W-:Y:S01]  /*4e2e0*/  IMAD.MOV.U32 R25, RZ, RZ, R2 ;  /* 0x000000ffff197224 */ /* 0x000fe200078e0002 */
[----:B------:R-:W4:Y:S01]  /*4e2f0*/  LDL.LU R3, [R1+0x3a2c] ;  /* 0x003a2c0001037983 */ /* 0x000f220000300800 */
[----:B------:R-:W2:Y:S02]  /*4e300*/  LDL.LU R29, [R1+0x3a28] ;  /* 0x003a2800011d7983 */ /* 0x000ea40000300800 */
[----:B------:R-:W-:Y:S01]  /*4e310*/  STL.64 [R1+0x39d8], R26 ;  /* 0x0039d81a01007387 */ /* 0x000fe20000100a00 */
[----:B------:R0:W-:Y:S04]  /*4e320*/  STL.64 [R1+0x39d0], R24 ;  /* 0x0039d01801007387 */ /* 0x0001e80000100a00 */
[----:B0-----:R-:W2:Y:S01]  /*4e330*/  LDL.LU R24, [R1+0x300] ;  /* 0x0003000001187983 */ /* 0x001ea20000300800 */
[----:B------:R-:W2:Y:S02]  /*4e340*/  LDL.LU R25, [R1+0x304] ;  /* 0x0003040001197983 */ /* 0x000ea40000300800 */
[----:B------:R-:W2:Y:S02]  /*4e350*/  LDL.LU R26, [R1+0x308] ;  /* 0x00030800011a7983 */ /* 0x000ea40000300800 */
[----:B------:R-:W2:Y:S01]  /*4e360*/  LDL.LU R27, [R1+0x30c] ;  /* 0x00030c00011b7983 */ /* 0x000ea20000300800 */
[C---:B---3--:R-:W-:Y:S01]  /*4e370*/  HMMA.16816.F32 R12, R8.reuse, R12, R16 ;  /* 0x0000000c080c723c */ /* 0x048fe20000001810 */
[----:B------:R-:W2:Y:S01]  /*4e380*/  LDL.LU.64 R18, [R1+0x3a20] ;  /* 0x003a200001127983 */ /* 0x000ea20000300a00 */
[----:B------:R-:W2:Y:S11]  /*4e390*/  LDL.LU.64 R16, [R1+0x3a18] ;  /* 0x003a180001107983 */ /* 0x000eb60000300a00 */
[----:B------:R-:W-:Y:S10]  /*4e3a0*/  @!UPT UIADD3 URZ, URZ, URZ, URZ ;  /* 0x0000003f3f3ff290 */ /* 0x000ff4000fffe03f */
[----:B------:R0:W-:Y:S01]  /*4e3b0*/  STL.64 [R1+0x70], R12 ;  /* 0x0000700c01007387 */ /* 0x0001e20000100a00 */
[----:B------:R1:W-:Y:S03]  /*4e3c0*/  STL.64 [R1+0x78], R14 ;  /* 0x0000780e01007387 */ /* 0x0003e60000100a00 */
[----:B0-----:R-:W1:Y:S01]  /*4e3d0*/  LDL.LU.64 R12, [R1+0x3a10] ;  /* 0x003a1000010c7983 */ /* 0x001e620000300a00 */
[C---:B--2---:R-:W-:Y:S08]  /*4e3e0*/  HMMA.16816.F32 R16, R8.reuse, R20, R16 ;  /* 0x000000140810723c */ /* 0x044ff00000001810 */
[----:B-1----:R-:W-:Y:S11]  /*4e3f0*/  HMMA.16816.F32 R12, R8, R12, R24 ;  /* 0x0000000c080c723c */ /* 0x002ff60000001818 */
[----:B------:R-:W-:Y:S11]  /*4e400*/  @!UPT UIADD3 URZ, URZ, URZ, URZ ;  /* 0x0000003f3f3ff290 */ /* 0x000ff6000fffe03f */
[----:B------:R-:W-:Y:S01]  /*4e410*/  @!UPT UIADD3 URZ, URZ, URZ, URZ ;  /* 0x0000003f3f3ff290 */ /* 0x000fe2000fffe03f */
[----:B------:R0:W-:Y:S01]  /*4e420*/  STL.64 [R1+0x190], R12 ;  /* 0x0001900c01007387 */ /* 0x0001e20000100a00 */
[----:B------:R1:W-:Y:S03]  /*4e430*/  STL [R1+0x198], R14 ;  /* 0x0001980e01007387 */ /* 0x0003e60000100800 */
[----:B0-----:R-:W2:Y:S01]  /*4e440*/  LDL.LU R12, [R1+0x2b0] ;  /* 0x0002b000010c7983 */ /* 0x001ea20000300800 */
[----:B------:R-:W2:Y:S02]  /*4e450*/  LDL.LU R13, [R1+0x2b4] ;  /* 0x0002b400010d7983 */ /* 0x000ea40000300800 */
[----:B-1----:R-:W2:Y:S02]  /*4e460*/  LDL.LU R14, [R1+0x2b8] ;  /* 0x0002b800010e7983 */ /* 0x002ea40000300800 */
[----:B------:R0:W-:Y:S01]  /*4e470*/  STL.64 [R1+0x2f0], R16 ;  /* 0x0002f01001007387 */ /* 0x0001e20000100a00 */
[----:B------:R1:W-:Y:S01]  /*4e480*/  STL [R1+0x2fc], R19 ;  /* 0x0002fc1301007387 */ /* 0x0003e20000100800 */
[----:B------:R-:W3:Y:S02]  /*4e490*/  LDL.LU R24, [R1+0x290] ;  /* 0x0002900001187983 */ /* 0x000ee40000300800 */
[----:B------:R-:W3:Y:S02]  /*4e4a0*/  LDL.LU R25, [R1+0x294] ;  /* 0x0002940001197983 */ /* 0x000ee40000300800 */
[----:B------:R-:W2:Y:S01]  /*4e4b0*/  LDL.LU R26, [R1+0x298] ;  /* 0x00029800011a7983 */ /* 0x000ea20000300800 */
[----:B------:R-:W2:Y:S01]  /*4e4c0*/  LDL.LU R27, [R1+0x29c] ;  /* 0x00029c00011b7983 */ /* 0x000ea20000300800 */
[----:B------:R-:W-:-:S02]  /*4e4d0*/  IMAD.MOV.U32 R2, RZ, RZ, R15 ;  /* 0x000000ffff027224 */ /* 0x000fc400078e000f */
[----:B------:R-:W-:Y:S02]  /*4e4e0*/  IMAD.MOV.U32 R15, RZ, RZ, R29 ;  /* 0x000000ffff0f7224 */ /* 0x000fe400078e001d */
[----:B------:R-:W-:Y:S01]  /*4e4f0*/  IMAD.MOV.U32 R29, RZ, RZ, R18 ;  /* 0x000000ffff1d7224 */ /* 0x000fe200078e0012 */
[----:B0-----:R-:W4:Y:S01]  /*4e500*/  LDL.LU R16, [R1+0x2a0] ;  /* 0x0002a00001107983 */ /* 0x001f220000300800 */
[----:B------:R-:W4:Y:S02]  /*4e510*/  LDL.LU R17, [R1+0x2a4] ;  /* 0x0002a40001117983 */ /* 0x000f240000300800 */
[----:B------:R-:W4:Y:S02]  /*4e520*/  LDL.LU R18, [R1+0x2a8] ;  /* 0x0002a80001127983 */ /* 0x000f240000300800 */
[----:B-1----:R-:W4:Y:S01]  /*4e530*/  LDL.LU R19, [R1+0x2ac] ;  /* 0x0002ac0001137983 */ /* 0x002f220000300800 */
[----:B--2---:R-:W-:Y:S01]  /*4e540*/  STL.64 [R1+0x39f8], R26 ;  /* 0x0039f81a01007387 */ /* 0x004fe20000100a00 */
[----:B---3--:R0:W-:Y:S03]  /*4e550*/  STL.64 [R1+0x39f0], R24 ;  /* 0x0039f01801007387 */ /* 0x0081e60000100a00 */
[----:B0-----:R-:W2:Y:S01]  /*4e560*/  LDL.LU.64 R24, [R1+0xd0] ;  /* 0x0000d00001187983 */ /* 0x001ea20000300a00 */
[----:B------:R-:W-:Y:S02]  /*4e570*/  STL.64 [R1+0x39a0], R22 ;  /* 0x0039a01601007387 */ /* 0x000fe40000100a00 */
[----:B------:R0:W-:Y:S02]  /*4e580*/  STL.64 [R1+0x3998], R20 ;  /* 0x0039981401007387 */ /* 0x0001e40000100a00 */
[----:B0-----:R-:W3:Y:S04]  /*4e590*/  LDL.LU.64 R20, [R1+0x50] ;  /* 0x0000500001147983 */ /* 0x001ee80000300a00 */
[----:B---3--:R0:W-:Y:S04]  /*4e5a0*/  STL.64 [R1+0x39a8], R20 ;  /* 0x0039a81401007387 */ /* 0x0081e80000100a00 */
[----:B0-----:R-:W3:Y:S01]  /*4e5b0*/  LDL.LU R20, [R1+0x250] ;  /* 0x0002500001147983 */ /* 0x001ee20000300800 */
[----:B------:R-:W3:Y:S02]  /*4e5c0*/  LDL.LU R21, [R1+0x254] ;  /* 0x0002540001157983 */ /* 0x000ee40000300800 */
[----:B------:R-:W2:Y:S02]  /*4e5d0*/  LDL.LU R22, [R1+0x258] ;  /* 0x0002580001167983 */ /* 0x000ea40000300800 */
[----:B------:R-:W2:Y:S01]  /*4e5e0*/  LDL.LU R23, [R1+0x25c] ;  /* 0x00025c0001177983 */ /* 0x000ea20000300800 */
[----:B------:R-:W-:Y:S01]  /*4e5f0*/  HMMA.16816.F32 R8, R8, R4, R12 ;  /* 0x000000040808723c */ /* 0x000fe2000000180c */
[----:B--2---:R-:W-:Y:S01]  /*4e600*/  STL.64 [R1+0x39b8], R22 ;  /* 0x0039b81601007387 */ /* 0x004fe20000100a00 */
[----:B---3--:R0:W-:Y:S03]  /*4e610*/  STL.64 [R1+0x39b0], R20 ;  /* 0x0039b01401007387 */ /* 0x0081e60000100a00 */
[----:B0-----:R-:W2:Y:S01]  /*4e620*/  LDL.LU R20, [R1+0x260] ;  /* 0x0002600001147983 */ /* 0x001ea20000300800 */
[----:B------:R-:W2:Y:S02]  /*4e630*/  LDL.LU R21, [R1+0x264] ;  /* 0x0002640001157983 */ /* 0x000ea40000300800 */
[----:B------:R-:W3:Y:S02]  /*4e640*/  LDL.LU R22, [R1+0x268] ;  /* 0x0002680001167983 */ /* 0x000ee40000300800 */
[----:B------:R-:W3:Y:S02]  /*4e650*/  LDL.LU R23, [R1+0x26c] ;  /* 0x00026c0001177983 */ /* 0x000ee40000300800 */
[----:B---3--:R-:W-:Y:S01]  /*4e660*/  STL.64 [R1+0x39e8], R22 ;  /* 0x0039e81601007387 */ /* 0x008fe20000100a00 */
[----:B--2---:R0:W-:Y:S03]  /*4e670*/  STL.64 [R1+0x39e0], R20 ;  /* 0x0039e01401007387 */ /* 0x0041e60000100a00 */
[----:B0-----:R-:W2:Y:S01]  /*4e680*/  LDL.LU.64 R20, [R1+0xb0] ;  /* 0x0000b00001147983 */ /* 0x001ea20000300a00 */
[----:B------:R-:W3:Y:S02]  /*4e690*/  LDL.LU.64 R14, [R1+0x3a08] ;  /* 0x003a0800010e7983 */ /* 0x000ee40000300a00 */
[----:B------:R-:W3:Y:S04]  /*4e6a0*/  LDL.LU.64 R12, [R1+0x3a00] ;  /* 0x003a0000010c7983 */ /* 0x000ee80000300a00 */
[----:B------:R0:W-:Y:S01]  /*4e6b0*/  STL.64 [R1+0x2e0], R8 ;  /* 0x0002e00801007387 */ /* 0x0001e20000100a00 */
[----:B------:R1:W-:Y:S04]  /*4e6c0*/  STL.64 [R1+0x2e8], R10 ;  /* 0x0002e80a01007387 */ /* 0x0003e80000100a00 */
[----:B0-----:R-:W2:Y:S01]  /*4e6d0*/  LDL.LU R8, [R1+0x270] ;  /* 0x0002700001087983 */ /* 0x001ea20000300800 */
[----:B------:R-:W2:Y:S02]  /*4e6e0*/  LDL.LU R9, [R1+0x274] ;  /* 0x0002740001097983 */ /* 0x000ea40000300800 */
[----:B-1----:R-:W2:Y:S02]  /*4e6f0*/  LDL.LU R10, [R1+0x278] ;  /* 0x00027800010a7983 */ /* 0x002ea40000300800 */
[----:B------:R-:W2:Y:S01]  /*4e700*/  LDL.LU R11, [R1+0x27c] ;  /* 0x00027c00010b7983 */ /* 0x000ea20000300800 */
[----:B------:R-:W-:Y:S01]  /*4e710*/  STL.64 [R1+0x3990], R6 ;  /* 0x0039900601007387 */ /* 0x000fe20000100a00 */
[----:B------:R0:W-:Y:S03]  /*4e720*/  STL.64 [R1+0x3988], R4 ;  /* 0x0039880401007387 */ /* 0x0001e60000100a00 */
[----:B0-----:R-:W2:Y:S01]  /*4e730*/  LDL.LU R4, [R1+0x240] ;  /* 0x0002400001047983 */ /* 0x001ea20000300800 */
[----:B------:R-:W2:Y:S02]  /*4e740*/  LDL.LU R5, [R1+0x244] ;  /* 0x0002440001057983 */ /* 0x000ea40000300800 */
[----:B----4-:R-:W-:-:S02]  /*4e750*/  IMAD.MOV.U32 R6, RZ, RZ, R3 ;  /* 0x000000ffff067224 */ /* 0x010fc400078e0003 */
[----:B------:R-:W-:-:S05]  /*4e760*/  IMAD.MOV.U32 R7, RZ, RZ, R0 ;  /* 0x000000ffff077224 */ /* 0x000fca00078e0000 */
[----:B------:R-:W-:Y:S01]  /*4e770*/  STL.64 [R1+0x39c8], R6 ;  /* 0x0039c80601007387 */ /* 0x000fe20000100a00 */
[----:B---3--:R-:W-:Y:S03]  /*4e780*/  HMMA.16816.F32 R16, R12, R24, R16 ;  /* 0x000000180c10723c */ /* 0x008fe60000001810 */
[----:B--2---:R0:W-:Y:S04]  /*4e790*/  STL.64 [R1+0x39c0], R4 ;  /* 0x0039c00401007387 */ /* 0x0041e80000100a00 */
[----:B0-----:R-:W2:Y:S11]  /*4e7a0*/  LDL.LU.64 R4, [R1+0x90] ;  /* 0x0000900001047983 */ /* 0x001eb60000300a00 */
[----:B------:R-:W-:Y:S05]  /*4e7b0*/  @!UPT UIADD3 URZ, URZ, URZ, URZ ;  /* 0x0000003f3f3ff290 */ /* 0x000fea000fffe03f */
[----:B------:R0:W-:Y:S02]  /*4e7c0*/  STL.64 [R1+0x340], R16 ;  /* 0x0003401001007387 */ /* 0x0001e40000100a00 */
[----:B------:R1:W-:Y:S02]  /*4e7d0*/  STL.64 [R1+0x348], R18 ;  /* 0x0003481201007387 */ /* 0x0003e40000100a00 */
[----:B------:R-:W3:Y:S02]  /*4e7e0*/  LDL.LU.64 R26, [R1+0x39f8] ;  /* 0x0039f800011a7983 */ /* 0x000ee40000300a00 */
[----:B0-----:R-:W-:Y:S02]  /*4e7f0*/  IMAD.MOV.U32 R17, RZ, RZ, R24 ;  /* 0x000000ffff117224 */ /* 0x001fe400078e0018 */
[----:B------:R-:W-:Y:S02]  /*4e800*/  IMAD.MOV.U32 R16, RZ, RZ, R25 ;  /* 0x000000ffff107224 */ /* 0x000fe400078e0019 */
[----:B------:R-:W3:Y:S01]  /*4e810*/  LDL.LU.64 R24, [R1+0x39f0] ;  /* 0x0039f00001187983 */ /* 0x000ee20000300a00 */
[----:B-1----:R-:W-:-:S02]  /*4e820*/  IMAD.MOV.U32 R19, RZ, RZ, R20 ;  /* 0x000000ffff137224 */ /* 0x002fc400078e0014 */
[----:B------:R-:W-:Y:S02]  /*4e830*/  IMAD.MOV.U32 R18, RZ, RZ, R21 ;  /* 0x000000ffff127224 */ /* 0x000fe400078e0015 */
[----:B------:R-:W2:Y:S01]  /*4e840*/  LDL.LU.64 R22, [R1+0x39e8] ;  /* 0x0039e80001167983 */ /* 0x000ea20000300a00 */
[C---:B---3--:R-:W-:Y:S01]  /*4e850*/  HMMA.16816.F32 R24, R12.reuse, R20, R24 ;  /* 0x000000140c18723c */ /* 0x048fe20000001818 */
[----:B------:R-:W2:Y:S11]  /*4e860*/  LDL.LU.64 R20, [R1+0x39e0] ;  /* 0x0039e00001147983 */ /* 0x000eb60000300a00 */
[----:B------:R-:W-:Y:S11]  /*4e870*/  @!UPT UIADD3 URZ, URZ, URZ, URZ ;  /* 0x0000003f3f3ff290 */ /* 0x000ff6000fffe03f */
[----:B------:R0:W-:Y:S01]  /*4e880*/  STL.64 [R1+0x330], R24 ;  /* 0x0003301801007387 */ /* 0x0001e20000100a00 */
[----:B------:R-:W-:Y:S02]  /*4e890*/  IMAD.MOV.U32 R3, RZ, RZ, R26 ;  /* 0x000000ffff037224 */ /* 0x000fe400078e001a */
[----:B------:R-:W-:Y:S02]  /*4e8a0*/  IMAD.MOV.U32 R0, RZ, RZ, R27 ;  /* 0x000000ffff007224 */ /* 0x000fe400078e001b */
[----:B------:R-:W3:Y:S04]  /*4e8b0*/  LDL.LU.64 R26, [R1+0x39d8] ;  /* 0x0039d800011a7983 */ /* 0x000ee80000300a00 */
[----:B0-----:R-:W4:Y:S01]  /*4e8c0*/  LDL.LU.64 R24, [R1+0x39d0] ;  /* 0x0039d00001187983 */ /* 0x001f220000300a00 */
[----:B------:R0:W-:Y:S02]  /*4e8d0*/  STL [R1+0x37ec], R0 ;  /* 0x0037ec0001007387 */ /* 0x0001e40000100800 */
[----:B------:R1:W-:Y:S01]  /*4e8e0*/  STL [R1+0x37e8], R3 ;  /* 0x0037e80301007387 */ /* 0x0003e20000100800 */
[C---:B--2---:R-:W-:Y:S08]  /*4e8f0*/  HMMA.16816.F32 R20, R12.reuse, R4, R20 ;  /* 0x000000040c14723c */ /* 0x044ff00000001814 */
[----:B----4-:R-:W-:Y:S01]  /*4e900*/  HMMA.16816.F32 R8, R12, R24, R8 ;  /* 0x000000180c08723c */ /* 0x010fe20000001808 */
[----:B---3--:R-:W-:Y:S01]  /*4e910*/  STL.64 [R1+0x3948], R26 ;  /* 0x0039481a01007387 */ /* 0x008fe20000100a00 */
[----:B------:R2:W-:Y:S11]  /*4e920*/  STL.64 [R1+0x3940], R24 ;  /* 0x0039401801007387 */ /* 0x0005f60000100a00 */
[----:B------:R-:W-:Y:S03]  /*4e930*/  @!UPT UIADD3 URZ, URZ, URZ, URZ ;  /* 0x0000003f3f3ff290 */ /* 0x000fe6000fffe03f */
[----:B0-----:R-:W-:Y:S02]  /*4e940*/  IMAD.MOV.U32 R0, RZ, RZ, R20 ;  /* 0x000000ffff007224 */ /* 0x001fe400078e0014 */
[----:B-1----:R-:W-:-:S05]  /*4e950*/  IMAD.MOV.U32 R3, RZ, RZ, R21 ;  /* 0x000000ffff037224 */ /* 0x002fca00078e0015 */
[----:B------:R0:W-:Y:S01]  /*4e960*/  STL.64 [R1+0x320], R8 ;  /* 0x0003200801007387 */ /* 0x0001e20000100a00 */
[----:B------:R-:W-:Y:S02]  /*4e970*/  STL.64 [R1+0x328], R10 ;  /* 0x0003280a01007387 */ /* 0x000fe40000100a00 */
[----:B--2---:R-:W2:Y:S02]  /*4e980*/  LDL.LU.64 R24, [R1+0x80] ;  /* 0x0000800001187983 */ /* 0x004ea40000300a00 */
[----:B------:R-:W3:Y:S02]  /*4e990*/  LDL.LU.64 R6, [R1+0x39c8] ;  /* 0x0039c80001067983 */ /* 0x000ee40000300a00 */
[----:B0-----:R-:W-:Y:S02]  /*4e9a0*/  IMAD.MOV.U32 R8, RZ, RZ, R4 ;  /* 0x000000ffff087224 */ /* 0x001fe400078e0004 */
[----:B------:R-:W-:Y:S02]  /*4e9b0*/  IMAD.MOV.U32 R9, RZ, RZ, R5 ;  /* 0x000000ffff097224 */ /* 0x000fe400078e0005 */
[----:B------:R-:W3:Y:S01]  /*4e9c0*/  LDL.LU.64 R4, [R1+0x39c0] ;  /* 0x0039c00001047983 */ /* 0x000ee20000300a00 */
[----:B------:R0:W-:Y:S03]  /*4e9d0*/  STL.64 [R1+0x318], R22 ;  /* 0x0003181601007387 */ /* 0x0001e60000100a00 */
[----:B0-----:R-:W2:Y:S01]  /*4e9e0*/  LDL.LU.64 R22, [R1+0x39b8] ;  /* 0x0039b80001167983 */ /* 0x001ea20000300a00 */
[----:B------:R-:W2:Y:S02]  /*4e9f0*/  LDL.LU.64 R20, [R1+0x39b0] ;  /* 0x0039b00001147983 */ /* 0x000ea40000300a00 */
[----:B------:R-:W-:Y:S02]  /*4ea00*/  STL [R1+0x37f4], R0 ;  /* 0x0037f40001007387 */ /* 0x000fe40000100800 */
[----:B------:R-:W-:Y:S01]  /*4ea10*/  STL [R1+0x37f0], R3 ;  /* 0x0037f00301007387 */ /* 0x000fe20000100800 */
[C---:B--2---:R-:W-:Y:S11]  /*4ea20*/  HMMA.16816.F32 R20, R12.reuse, R24, R20 ;  /* 0x000000180c14723c */ /* 0x044ff60000001814 */
[----:B------:R-:W-:Y:S11]  /*4ea30*/  @!UPT UIADD3 URZ, URZ, URZ, URZ ;  /* 0x0000003f3f3ff290 */ /* 0x000ff6000fffe03f */
[----:B------:R-:W-:Y:S01]  /*4ea40*/  @!UPT UIADD3 URZ, URZ, URZ, URZ ;  /* 0x0000003f3f3ff290 */ /* 0x000fe2000fffe03f */
[----:B------:R0:W-:Y:S01]  /*4ea50*/  STL.64 [R1+0x2a0], R20 ;  /* 0x0002a01401007387 */ /* 0x0001e20000100a00 */
[----:B------:R1:W-:Y:S03]  /*4ea60*/  STL.64 [R1+0x2a8], R22 ;  /* 0x0002a81601007387 */ /* 0x0003e60000100a00 */
[----:B0-----:R-:W3:Y:S01]  /*4ea70*/  LDL.LU.64 R20, [R1+0x39a8] ;  /* 0x0039a80001147983 */ /* 0x001ee20000300a00 */
[----:B-1----:R-:W2:Y:S01]  /*4ea80*/  LDL.LU.64 R22, [R1+0x39a0] ;  /* 0x0039a00001167983 */ /* 0x002ea20000300a00 */
[----:B---3--:R-:W-:Y:S01]  /*4ea90*/  HMMA.16816.F32 R4, R12, R20, R4 ;  /* 0x000000140c04723c */ /* 0x008fe20000001804 */
[----:B------:R-:W-:Y:S02]  /*4eaa0*/  IMAD.MOV.U32 R27, RZ, RZ, R20 ;  /* 0x000000ffff1b7224 */ /* 0x000fe400078e0014 */
[----:B------:R-:W-:Y:S02]  /*4eab0*/  IMAD.MOV.U32 R26, RZ, RZ, R21 ;  /* 0x000000ffff1a7224 */ /* 0x000fe400078e0015 */
[----:B------:R-:W3:Y:S11]  /*4eac0*/  LDL.LU.64 R20, [R1+0x3998] ;  /* 0x0039980001147983 */ /* 0x000ef60000300a00 */
[----:B------:R-:W-:Y:S07]  /*4ead0*/  @!UPT UIADD3 URZ, URZ, URZ, URZ ;  /* 0x0000003f3f3ff290 */ /* 0x000fee000fffe03f */
[----:B------:R0:W-:Y:S01]  /*4eae0*/  STL [R1+0x304], R5 ;  /* 0x0003040501007387 */ /* 0x0001e20000100800 */
[----:B------:R1:W-:Y:S02]  /*4eaf0*/  STL.64 [R1+0x308], R6 ;  /* 0x0003080601007387 */ /* 0x0003e40000100a00 */
[----:B------:R-:W-:Y:S02]  /*4eb00*/  IMAD.MOV.U32 R3, RZ, RZ, R4 ;  /* 0x000000ffff037224 */ /* 0x000fe400078e0004 */
[----:B------:R-:W3:Y:S04]  /*4eb10*/  LDL.LU R4, [R1+0x220] ;  /* 0x0002200001047983 */ /* 0x000ee80000300800 */
[----:B0-----:R-:W3:Y:S01]  /*4eb20*/  LDL.LU R5, [R1+0x224] ;  /* 0x0002240001057983 */ /* 0x001ee20000300800 */
[----:B-1----:R-:W3:Y:S02]  /*4eb30*/  LDL.LU R6, [R1+0x228] ;  /* 0x0002280001067983 */ /* 0x002ee40000300800 */
[----:B------:R-:W3:Y:S02]  /*4eb40*/  LDL.LU R7, [R1+0x22c] ;  /* 0x00022c0001077983 */ /* 0x000ee40000300800 */
[----:B------:R-:W4:Y:S02]  /*4eb50*/  LDL R11, [R1+0x3a0] ;  /* 0x0003a000010b7983 */ /* 0x000f240000100800 */
[----:B----4-:R0:W-:Y:S01]  /*4eb60*/  STL [R1+0x381c], R11 ;  /* 0x00381c0b01007387 */ /* 0x0101e20000100800 */
[----:B------:R-:W4:Y:S03]  /*4eb70*/  LDL R10, [R1+0x98] ;  /* 0x00009800010a7983 */ /* 0x000f260000100800 */
[----:B0-----:R-:W4:Y:S04]  /*4eb80*/  LDL R11, [R1+0x9c] ;  /* 0x00009c00010b7983 */ /* 0x001f280000100800 */
[----:B----4-:R-:W-:Y:S01]  /*4eb90*/  STL.64 [R1+0x3938], R10 ;  /* 0x0039380a01007387 */ /* 0x010fe20000100a00 */
[----:B------:R0:W-:Y:S03]  /*4eba0*/  STL.64 [R1+0x3930], R8 ;  /* 0x0039300801007387 */ /* 0x0001e60000100a00 */
[----:B0-----:R-:W4:Y:S01]  /*4ebb0*/  LDL.LU R8, [R1+0x1b0] ;  /* 0x0001b00001087983 */ /* 0x001f220000300800 */
[----:B------:R-:W4:Y:S02]  /*4ebc0*/  LDL.LU R9, [R1+0x1b4] ;  /* 0x0001b40001097983 */ /* 0x000f240000300800 */
[----:B------:R-:W2:Y:S02]  /*4ebd0*/  LDL.LU R10, [R1+0x1b8] ;  /* 0x0001b800010a7983 */ /* 0x000ea40000300800 */
[----:B------:R-:W2:Y:S02]  /*4ebe0*/  LDL.LU R11, [R1+0x1bc] ;  /* 0x0001bc00010b7983 */ /* 0x000ea40000300800 */
[----:B------:R-:W-:-:S02]  /*4ebf0*/  IMAD.MOV.U32 R28, RZ, RZ, R24 ;  /* 0x000000ffff1c7224 */ /* 0x000fc400078e0018 */
[----:B------:R-:W-:Y:S02]  /*4ec00*/  IMAD.MOV.U32 R0, RZ, RZ, R25 ;  /* 0x000000ffff007224 */ /* 0x000fe400078e0019 */
[----:B------:R-:W-:Y:S02]  /*4ec10*/  IMAD.MOV.U32 R24, RZ, RZ, R19 ;  /* 0x000000ffff187224 */ /* 0x000fe400078e0013 */
[----:B------:R-:W-:Y:S01]  /*4ec20*/  IMAD.MOV.U32 R25, RZ, RZ, R18 ;  /* 0x000000ffff197224 */ /* 0x000fe200078e0012 */
[----:B---3--:R-:W-:Y:S01]  /*4ec30*/  HMMA.16816.F32 R4, R12, R20, R4 ;  /* 0x000000140c04723c */ /* 0x008fe20000001804 */
[----:B--2---:R-:W-:Y:S01]  /*4ec40*/  STL.64 [R1+0x3958], R10 ;  /* 0x0039580a01007387 */ /* 0x004fe20000100a00 */
[----:B----4-:R-:W-:Y:S02]  /*4ec50*/  STL.64 [R1+0x3950], R8 ;  /* 0x0039500801007387 */ /* 0x010fe40000100a00 */
[----:B------:R0:W-:Y:S02]  /*4ec60*/  STL.64 [R1+0x3960], R24 ;  /* 0x0039601801007387 */ /* 0x0001e40000100a00 */
[----:B0-----:R-:W-:-:S02]  /*4ec70*/  IMAD.MOV.U32 R25, RZ, RZ, R16 ;  /* 0x000000ffff197224 */ /* 0x001fc400078e0010 */
[----:B------:R-:W-:Y:S01]  /*4ec80*/  IMAD.MOV.U32 R24, RZ, RZ, R17 ;  /* 0x000000ffff187224 */ /* 0x000fe200078e0011 */
[----:B------:R-:W2:Y:S01]  /*4ec90*/  LDL.LU R16, [R1+0x200] ;  /* 0x0002000001107983 */ /* 0x000ea20000300800 */
        /* <DEDUP_REMOVED lines=13> */
[----:B------:R-:W-:Y:S01]  /*4ed70*/  STL [R1+0x37f8], R3 ;  /* 0x0037f80301007387 */ /* 0x000fe20000100800 */
[----:B------:R-:W-:Y:S02]  /*4ed80*/  STL.64 [R1+0x2d0], R4 ;  /* 0x0002d00401007387 */ /* 0x000fe40000100a00 */
[----:B------:R0:W-:Y:S02]  /*4ed90*/  STL.64 [R1+0x2d8], R6 ;  /* 0x0002d80601007387 */ /* 0x0001e40000100a00 */
[----:B0-----:R-:W4:Y:S01]  /*4eda0*/  LDL.LU.64 R6, [R1+0x3990] ;  /* 0x0039900001067983 */ /* 0x001f220000300a00 */
[----:B------:R-:W2:Y:S02]  /*4edb0*/  LDL.LU.64 R4, [R1+0x3988] ;  /* 0x0039880001047983 */ /* 0x000ea40000300a00 */
[----:B------:R-:W-:Y:S02]  /*4edc0*/  STL.64 [R1+0x3900], R22 ;  /* 0x0039001601007387 */ /* 0x000fe40000100a00 */
[----:B------:R0:W-:Y:S02]  /*4edd0*/  STL.64 [R1+0x38f8], R20 ;  /* 0x0038f81401007387 */ /* 0x0001e40000100a00 */
        /* <DEDUP_REMOVED lines=10> */
[----:B------:R-:W-:Y:S01]  /*4ee80*/  HMMA.16816.F32 R12, R12, R4, R16 ;  /* 0x000000040c0c723c */ /* 0x000fe20000001810 */
[----:B--2---:R-:W-:Y:S01]  /*4ee90*/  STL.64 [R1+0x3920], R22 ;  /* 0x0039201601007387 */ /* 0x004fe20000100a00 */
[----:B------:R0:W-:Y:S03]  /*4eea0*/  STL.64 [R1+0x3918], R20 ;  /* 0x0039181401007387 */ /* 0x0001e60000100a00 */
[----:B0-----:R-:W2:Y:S01]  /*4eeb0*/  LDL.LU R20, [R1+0x1a0] ;  /* 0x0001a00001147983 */ /* 0x001ea20000300800 */
[----:B------:R-:W2:Y:S02]  /*4eec0*/  LDL.LU R21, [R1+0x1a4] ;  /* 0x0001a40001157983 */ /* 0x000ea40000300800 */
[----:B------:R-:W2:Y:S02]  /*4eed0*/  LDL.LU R22, [R1+0x1a8] ;  /* 0x0001a80001167983 */ /* 0x000ea40000300800 */
[----:B------:R-:W2:Y:S01]  /*4eee0*/  LDL.LU R23, [R1+0x1ac] ;  /* 0x0001ac0001177983 */ /* 0x000ea20000300800 */
[----:B------:R-:W3:Y:S01]  /*4eef0*/  LDL.LU.64 R18, [R1+0x3980] ;  /* 0x0039800001127983 */ /* 0x000ee20000300a00 */
[----:B------:R-:W3:Y:S11]  /*4ef00*/  LDL.LU.64 R16, [R1+0x3978] ;  /* 0x0039780001107983 */ /* 0x000ef60000300a00 */
[----:B------:R0:W-:Y:S02]  /*4ef10*/  STL.64 [R1+0x2c0], R12 ;  /* 0x0002c00c01007387 */ /* 0x0001e40000100a00 */
[----:B0-----:R-:W-:-:S02]  /*4ef20*/  IMAD.MOV.U32 R12, RZ, RZ, R27 ;  /* 0x000000ffff0c7224 */ /* 0x001fc400078e001b */
[----:B------:R-:W-:Y:S01]  /*4ef30*/  IMAD.MOV.U32 R13, RZ, RZ, R26 ;  /* 0x000000ffff0d7224 */ /* 0x000fe200078e001a */
[----:B------:R-:W-:Y:S01]  /*4ef40*/  STL.64 [R1+0x2c8], R14 ;  /* 0x0002c80e01007387 */ /* 0x000fe20000100a00 */
[----:B----4-:R-:W-:Y:S02]  /*4ef50*/  STL.64 [R1+0x38e8], R6 ;  /* 0x0038e80601007387 */ /* 0x010fe40000100a00 */
[----:B------:R0:W-:Y:S02]  /*4ef60*/  STL.64 [R1+0x38e0], R4 ;  /* 0x0038e00401007387 */ /* 0x0001e40000100a00 */
[----:B0-----:R-:W4:Y:S01]  /*4ef70*/  LDL.LU R4, [R1+0x150] ;  /* 0x0001500001047983 */ /* 0x001f220000300800 */
[----:B------:R-:W4:Y:S02]  /*4ef80*/  LDL.LU R5, [R1+0x154] ;  /* 0x0001540001057983 */ /* 0x000f240000300800 */
[----:B------:R-:W4:Y:S02]  /*4ef90*/  LDL.LU R6, [R1+0x158] ;  /* 0x0001580001067983 */ /* 0x000f240000300800 */
[----:B------:R-:W4:Y:S01]  /*4efa0*/  LDL.LU R7, [R1+0x15c] ;  /* 0x00015c0001077983 */ /* 0x000f220000300800 */
[C---:B---3--:R-:W-:Y:S01]  /*4efb0*/  HMMA.16816.F32 R24, R16.reuse, R24, R8 ;  /* 0x000000181018723c */ /* 0x048fe20000001808 */
[----:B------:R-:W3:Y:S01]  /*4efc0*/  LDL.LU.64 R10, [R1+0x3970] ;  /* 0x00397000010a7983 */ /* 0x000ee20000300a00 */
[----:B------:R-:W3:Y:S11]  /*4efd0*/  LDL.LU.64 R8, [R1+0x3968] ;  /* 0x0039680001087983 */ /* 0x000ef60000300a00 */
[----:B------:R-:W-:Y:S10]  /*4efe0*/  @!UPT UIADD3 URZ, URZ, URZ, URZ ;  /* 0x0000003f3f3ff290 */ /* 0x000ff4000fffe03f */
[----:B------:R0:W-:Y:S01]  /*4eff0*/  STL.64 [R1+0x2b0], R24 ;  /* 0x0002b01801007387 */ /* 0x0001e20000100a00 */
        /* <DEDUP_REMOVED lines=8> */
[----:B0-----:R-:W2:Y:S01]  /*4f080*/  LDL.LU.64 R26, [R1+0x3948] ;  /* 0x00394800011a7983 */ /* 0x001ea20000300a00 */
[----:B------:R-:W3:Y:S02]  /*4f090*/  LDL.LU.64 R24, [R1+0x3940] ;  /* 0x0039400001187983 */ /* 0x000ee40000300a00 */
[C---:B---3--:R-:W-:Y:S11]  /*4f0a0*/  HMMA.16816.F32 R8, R16.reuse, R24, R8 ;  /* 0x000000181008723c */ /* 0x048ff60000001808 */
[----:B------:R-:W-:Y:S11]  /*4f0b0*/  @!UPT UIADD3 URZ, URZ, URZ, URZ ;  /* 0x0000003f3f3ff290 */ /* 0x000ff6000fffe03f */
[----:B------:R-:W-:Y:S01]  /*4f0c0*/  @!UPT UIADD3 URZ, URZ, URZ, URZ ;  /* 0x0000003f3f3ff290 */ /* 0x000fe2000fffe03f */
[----:B------:R-:W-:Y:S01]  /*4f0d0*/  STL.64 [R1+0x280], R8 ;  /* 0x0002800801007387 */ /* 0x000fe20000100a00 */
[----:B------:R0:W-:Y:S03]  /*4f0e0*/  STL.64 [R1+0x288], R10 ;  /* 0x0002880a01007387 */ /* 0x0001e60000100a00 */
[----:B0-----:R-:W3:Y:S01]  /*4f0f0*/  LDL.LU.64 R10, [R1+0x3938] ;  /* 0x00393800010a7983 */ /* 0x001ee20000300a00 */
[----:B------:R-:W3:Y:S02]  /*4f100*/  LDL.LU.64 R8, [R1+0x3930] ;  /* 0x0039300001087983 */ /* 0x000ee40000300a00 */
[----:B--2---:R-:W-:Y:S02]  /*4f110*/  STL.64 [R1+0x38c8], R26 ;  /* 0x0038c81a01007387 */ /* 0x004fe40000100a00 */
[----:B------:R-:W-:Y:S02]  /*4f120*/  IMAD.MOV.U32 R24, RZ, RZ, R28 ;  /* 0x000000ffff187224 */ /* 0x000fe400078e001c */
[----:B------:R-:W2:Y:S01]  /*4f130*/  LDL.LU R28, [R1+0x3928] ;  /* 0x00392800011c7983 */ /* 0x000ea20000300800 */
[C---:B---3--:R-:W-:Y:S11]  /*4f140*/  HMMA.16816.F32 R20, R16.reuse, R8, R20 ;  /* 0x000000081014723c */ /* 0x048ff60000001814 */
[----:B------:R-:W-:Y:S11]  /*4f150*/  @!UPT UIADD3 URZ, URZ, URZ, URZ ;  /* 0x0000003f3f3ff290 */ /* 0x000ff6000fffe03f */
[----:B------:R-:W-:Y:S01]  /*4f160*/  @!UPT UIADD3 URZ, URZ, URZ, URZ ;  /* 0x0000003f3f3ff290 */ /* 0x000fe2000fffe03f */
[----:B------:R-:W-:Y:S01]  /*4f170*/  STL.64 [R1+0x270], R20 ;  /* 0x0002701401007387 */ /* 0x000fe20000100a00 */
[----:B------:R0:W-:Y:S03]  /*4f180*/  STL.64 [R1+0x278], R22 ;  /* 0x0002781601007387 */ /* 0x0001e60000100a00 */
[----:B0-----:R-:W3:Y:S01]  /*4f190*/  LDL.LU.64 R22, [R1+0x3920] ;  /* 0x0039200001167983 */ /* 0x001ee20000300a00 */
[----:B------:R-:W3:Y:S02]  /*4f1a0*/  LDL.LU.64 R20, [R1+0x3918] ;  /* 0x0039180001147983 */ /* 0x000ee40000300a00 */
[----:B------:R-:W-:Y:S02]  /*4f1b0*/  IMAD.MOV.U32 R25, RZ, RZ, R0 ;  /* 0x000000ffff197224 */ /* 0x000fe400078e0000 */
[----:B------:R0:W-:Y:S01]  /*4f1c0*/  STL.64 [R1+0x38c0], R10 ;  /* 0x0038c00a01007387 */ /* 0x0001e20000100a00 */
[----:B------:R-:W2:Y:S01]  /*4f1d0*/  LDL.LU R8, [R1+0x140] ;  /* 0x0001400001087983 */ /* 0x000ea20000300800 */
[----:B------:R-:W2:Y:S03]  /*4f1e0*/  LDL.LU R9, [R1+0x144] ;  /* 0x0001440001097983 */ /* 0x000ea60000300800 */
[----:B0-----:R-:W2:Y:S01]  /*4f1f0*/  LDL.LU R10, [R1+0x148] ;  /* 0x00014800010a7983 */ /* 0x001ea20000300800 */
[----:B------:R-:W2:Y:S01]  /*4f200*/  LDL.LU R11, [R1+0x14c] ;  /* 0x00014c00010b7983 */ /* 0x000ea20000300800 */
[C---:B---3--:R-:W-:Y:S02]  /*4f210*/  HMMA.16816.F32 R24, R16.reuse, R24, R20 ;  /* 0x000000181018723c */ /* 0x048fe40000001814 */
[----:B------:R-:W3:Y:S01]  /*4f220*/  LDL.LU.64 R22, [R1+0x3910] ;  /* 0x0039100001167983 */ /* 0x000ee20000300a00 */
[----:B------:R-:W3:Y:S11]  /*4f230*/  LDL.LU.64 R20, [R1+0x3908] ;  /* 0x0039080001147983 */ /* 0x000ef60000300a00 */
[----:B------:R-:W-:Y:S09]  /*4f240*/  @!UPT UIADD3 URZ, URZ, URZ, URZ ;  /* 0x0000003f3f3ff290 */ /* 0x000ff2000fffe03f */
[----:B------:R0:W-:Y:S01]  /*4f250*/  STL.64 [R1+0x260], R24 ;  /* 0x0002601801007387 */ /* 0x0001e20000100a00 */
[----:B------:R1:W-:Y:S03]  /*4f260*/  STL.64 [R1+0x268], R26 ;  /* 0x0002681a01007387 */ /* 0x0003e60000100a00 */
[----:B0-----:R-:W2:Y:S01]  /*4f270*/  LDL.LU R24, [R1+0x130] ;  /* 0x0001300001187983 */ /* 0x001ea20000300800 */
[----:B------:R-:W2:Y:S02]  /*4f280*/  LDL.LU R25, [R1+0x134] ;  /* 0x0001340001197983 */ /* 0x000ea40000300800 */
[----:B-1----:R-:W2:Y:S02]  /*4f290*/  LDL.LU R26, [R1+0x138] ;  /* 0x00013800011a7983 */ /* 0x002ea40000300800 */
[----:B------:R-:W2:Y:S01]  /*4f2a0*/  LDL.LU R27, [R1+0x13c] ;  /* 0x00013c00011b7983 */ /* 0x000ea20000300800 */
[----:B---3--:R-:W-:Y:S01]  /*4f2b0*/  HMMA.16816.F32 R12, R16, R12, R20 ;  /* 0x0000000c100c723c */ /* 0x008fe20000001814 */
[----:B------:R-:W3:Y:S01]  /*4f2c0*/  LDL.LU.64 R22, [R1+0x3900] ;  /* 0x0039000001167983 */ /* 0x000ee20000300a00 */
[----:B------:R-:W4:Y:S11]  /*4f2d0*/  LDL.LU.64 R20, [R1+0x38f8] ;  /* 0x0038f80001147983 */ /* 0x000f360000300a00 */
[----:B------:R-:W-:Y:S10]  /*4f2e0*/  @!UPT UIADD3 URZ, URZ, URZ, URZ ;  /* 0x0000003f3f3ff290 */ /* 0x000ff4000fffe03f */
[----:B------:R-:W-:Y:S01]  /*4f2f0*/  STL.64 [R1+0x250], R12 ;  /* 0x0002500c01007387 */ /* 0x000fe20000100a00 */
[----:B------:R0:W-:Y:S03]  /*4f300*/  STL.64 [R1+0x258], R14 ;  /* 0x0002580e01007387 */ /* 0x0001e60000100a00 */
[----:B0-----:R-:W3:Y:S01]  /*4f310*/  LDL R15, [R1+0x39c] ;  /* 0x00039c00010f7983 */ /* 0x001ee20000100800 */
[----:B--2---:R-:W-:-:S03]  /*4f320*/  IMAD.MOV.U32 R13, RZ, RZ, R28 ;  /* 0x000000ffff0d7224 */ /* 0x004fc600078e001c */
[----:B---3--:R0:W-:Y:S01]  /*4f330*/  STL [R1+0x3830], R15 ;  /* 0x0038300f01007387 */ /* 0x0081e20000100800 */
[----:B------:R-:W2:Y:S02]  /*4f340*/  LDL.LU R12, [R1] ;  /* 0x00000000010c7983 */ /* 0x000ea40000300800 */
[----:B------:R-:W-:Y:S02]  /*4f350*/  IMAD.MOV.U32 R14, RZ, RZ, R23 ;  /* 0x000000ffff0e7224 */ /* 0x000fe400078e0017 */
[----:B------:R-:W3:Y:S02]  /*4f360*/  LDL.LU R28, [R1+0x38f0] ;  /* 0x0038f000011c7983 */ /* 0x000ee40000300800 */
[----:B0-----:R-:W-:Y:S02]  /*4f370*/  IMAD.MOV.U32 R15, RZ, RZ, R22 ;  /* 0x000000ffff0f7224 */ /* 0x001fe400078e0016 */
[C---:B----4-:R-:W-:Y:S03]  /*4f380*/  HMMA.16816.F32 R20, R16.reuse, R20, R4 ;  /* 0x000000141014723c */ /* 0x050fe60000001804 */
[----:B------:R0:W-:Y:S04]  /*4f390*/  STL.64 [R1+0x3840], R14 ;  /* 0x0038400e01007387 */ /* 0x0001e80000100a00 */
[----:B--2---:R-:W-:Y:S01]  /*4f3a0*/  STL.64 [R1+0x3838], R12 ;  /* 0x0038380c01007387 */ /* 0x004fe20000100a00 */
[----:B0-----:R-:W2:Y:S02]  /*4f3b0*/  LDL R14, [R1+0xb8] ;  /* 0x0000b800010e7983 */ /* 0x001ea40000100800 */
[----:B------:R-:W2:Y:S02]  /*4f3c0*/  LDL R15, [R1+0xbc] ;  /* 0x0000bc00010f7983 */ /* 0x000ea40000100800 */
[----:B------:R-:W4:Y:S01]  /*4f3d0*/  LDL.LU.64 R6, [R1+0x38e8] ;  /* 0x0038e80001067983 */ /* 0x000f220000300a00 */
[----:B------:R-:W2:Y:S10]  /*4f3e0*/  LDL.LU.64 R4, [R1+0x38e0] ;  /* 0x0038e00001047983 */ /* 0x000eb40000300a00 */
[----:B------:R-:W-:Y:S02]  /*4f3f0*/  STL.64 [R1+0x240], R20 ;  /* 0x0002401401007387 */ /* 0x000fe40000100a00 */
[----:B------:R0:W-:Y:S02]  /*4f400*/  STL.64 [R1+0x248], R22 ;  /* 0x0002481601007387 */ /* 0x0001e40000100a00 */
[----:B0-----:R-:W3:Y:S01]  /*4f410*/  LDL.LU.64 R22, [R1+0x38d8] ;  /* 0x0038d80001167983 */ /* 0x001ee20000300a00 */
[----:B------:R-:W3:Y:S03]  /*4f420*/  LDL.LU.64 R20, [R1+0x38d0] ;  /* 0x0038d00001147983 */ /* 0x000ee60000300a00 */
[----:B----4-:R0:W-:Y:S04]  /*4f430*/  STL.64 [R1+0x3880], R6 ;  /* 0x0038800601007387 */ /* 0x0101e80000100a00 */
[----:B0-----:R-:W4:Y:S01]  /*4f440*/  LDL.64 R6, [R1+0x48] ;  /* 0x0000480001067983 */ /* 0x001f220000100a00 */
[----:B--2---:R-:W-:Y:S11]  /*4f450*/  HMMA.16816.F32 R8, R16, R4, R8 ;  /* 0x000000041008723c */ /* 0x004ff60000001808 */
[----:B------:R-:W-:Y:S11]  /*4f460*/  @!UPT UIADD3 URZ, URZ, URZ, URZ ;  /* 0x0000003f3f3ff290 */ /* 0x000ff6000fffe03f */
[----:B------:R-:W-:Y:S01]  /*4f470*/  @!UPT UIADD3 URZ, URZ, URZ, URZ ;  /* 0x0000003f3f3ff290 */ /* 0x000fe2000fffe03f */
[----:B------:R-:W-:Y:S01]  /*4f480*/  STL.64 [R1+0x230], R8 ;  /* 0x0002300801007387 */ /* 0x000fe20000100a00 */
[----:B------:R-:W-:Y:S03]  /*4f490*/  STL.64 [R1+0x238], R10 ;  /* 0x0002380a01007387 */ /* 0x000fe60000100a00 */
[----:B----4-:R0:W-:Y:S04]  /*4f4a0*/  STL.64 [R1+0x3898], R6 ;  /* 0x0038980601007387 */ /* 0x0101e80000100a00 */
[----:B0-----:R-:W2:Y:S04]  /*4f4b0*/  LDL R6, [R1+0x58] ;  /* 0x0000580001067983 */ /* 0x001ea80000100800 */
[----:B------:R-:W2:Y:S01]  /*4f4c0*/  LDL R7, [R1+0x5c] ;  /* 0x00005c0001077983 */ /* 0x000ea20000100800 */
[----:B------:R-:W4:Y:S02]  /*4f4d0*/  LDL.LU R8, [R1+0x110] ;  /* 0x0001100001087983 */ /* 0x000f240000300800 */
[----:B------:R-:W4:Y:S02]  /*4f4e0*/  LDL.LU R9, [R1+0x114] ;  /* 0x0001140001097983 */ /* 0x000f240000300800 */
[----:B------:R-:W4:Y:S01]  /*4f4f0*/  LDL.LU R10, [R1+0x118] ;  /* 0x00011800010a7983 */ /* 0x000f220000300800 */
[----:B------:R-:W4:Y:S04]  /*4f500*/  LDL.LU R11, [R1+0x11c] ;  /* 0x00011c00010b7983 */ /* 0x000f280000300800 */
[----:B--2---:R0:W-:Y:S01]  /*4f510*/  STL.64 [R1+0x38b0], R6 ;  /* 0x0038b00601007387 */ /* 0x0041e20000100a00 */
[----:B------:R-:W3:Y:S02]  /*4f520*/  LDL.LU R4, [R1+0x120] ;  /* 0x0001200001047983 */ /* 0x000ee40000300800 */
[----:B------:R-:W3:Y:S01]  /*4f530*/  LDL.LU R5, [R1+0x124] ;  /* 0x0001240001057983 */ /* 0x000ee20000300800 */
[----:B0-----:R-:W3:Y:S01]  /*4f540*/  LDL.LU R6, [R1+0x128] ;  /* 0x0001280001067983 */ /* 0x001ee20000300800 */
[----:B------:R-:W3:Y:S02]  /*4f550*/  LDL.LU R7, [R1+0x12c] ;  /* 0x00012c0001077983 */ /* 0x000ee40000300800 */
[----:B------:R-:W2:Y:S02]  /*4f560*/  LDL.LU.64 R18, [R1+0x88] ;  /* 0x0000880001127983 */ /* 0x000ea40000300a00 */
[----:B--2---:R0:W-:Y:S04]  /*4f570*/  STL.64 [R1+0x38b8], R18 ;  /* 0x0038b81201007387 */ /* 0x0041e80000100a00 */
[----:B0-----:R-:W2:Y:S01]  /*4f580*/  LDL.64 R18, [R1+0xd8] ;  /* 0x0000d80001127983 */ /* 0x001ea20000100a00 */
[C---:B---3--:R-:W-:Y:S08]  /*4f590*/  HMMA.16816.F32 R4, R20.reuse, R14, R4 ;  /* 0x0000000e1404723c */ /* 0x048ff00000001804 */
[----:B--2---:R-:W-:Y:S01]  /*4f5a0*/  HMMA.16816.F32 R24, R20, R18, R24 ;  /* 0x000000121418723c */ /* 0x004fe20000001818 */
[----:B------:R-:W-:-:S02]  /*4f5b0*/  IMAD.MOV.U32 R3, RZ, RZ, R18 ;  /* 0x000000ffff037224 */ /* 0x000fc400078e0012 */
[----:B------:R-:W-:Y:S11]  /*4f5c0*/  IMAD.MOV.U32 R0, RZ, RZ, R19 ;  /* 0x000000ffff007224 */ /* 0x000ff600078e0013 */
[----:B------:R-:W-:Y:S09]  /*4f5d0*/  @!UPT UIADD3 URZ, URZ, URZ, URZ ;  /* 0x0000003f3f3ff290 */ /* 0x000ff2000fffe03f */
[----:B------:R-:W-:Y:S01]  /*4f5e0*/  STL.64 [R1+0x220], R24 ;  /* 0x0002201801007387 */ /* 0x000fe20000100a00 */
[----:B------:R0:W-:Y:S03]  /*4f5f0*/  STL.64 [R1+0x228], R26 ;  /* 0x0002281a01007387 */ /* 0x0001e60000100a00 */
[----:B0-----:R-:W4:Y:S01]  /*4f600*/  LDL.LU.64 R26, [R1+0x38c8] ;  /* 0x0038c800011a7983 */ /* 0x001f220000300a00 */
[----:B------:R0:W-:Y:S02]  /*4f610*/  STL.64 [R1+0x3850], R14 ;  /* 0x0038500e01007387 */ /* 0x0001e40000100a00 */
[----:B------:R1:W-:Y:S02]  /*4f620*/  STL.64 [R1+0x210], R4 ;  /* 0x0002100401007387 */ /* 0x0003e40000100a00 */
[----:B------:R2:W-:Y:S01]  /*4f630*/  STL.64 [R1+0x218], R6 ;  /* 0x0002180601007387 */ /* 0x0005e20000100a00 */
[----:B------:R-:W3:Y:S01]  /*4f640*/  LDL.LU R16, [R1+0x100] ;  /* 0x0001000001107983 */ /* 0x000ee20000300800 */
[----:B------:R-:W3:Y:S02]  /*4f650*/  LDL.LU R17, [R1+0x104] ;  /* 0x0001040001117983 */ /* 0x000ee40000300800 */
[----:B------:R-:W3:Y:S02]  /*4f660*/  LDL.LU R18, [R1+0x108] ;  /* 0x0001080001127983 */ /* 0x000ee40000300800 */
[----:B------:R-:W3:Y:S02]  /*4f670*/  LDL.LU R19, [R1+0x10c] ;  /* 0x00010c0001137983 */ /* 0x000ee40000300800 */
[----:B0-----:R-:W-:-:S02]  /*4f680*/  IMAD.MOV.U32 R14, RZ, RZ, R3 ;  /* 0x000000ffff0e7224 */ /* 0x001fc400078e0003 */
[----:B------:R-:W-:Y:S01]  /*4f690*/  IMAD.MOV.U32 R15, RZ, RZ, R0 ;  /* 0x000000ffff0f7224 */ /* 0x000fe200078e0000 */
[----:B-1----:R-:W3:Y:S01]  /*4f6a0*/  LDL.LU R4, [R1+0xf0] ;  /* 0x0000f00001047983 */ /* 0x002ee20000300800 */
[----:B------:R-:W3:Y:S02]  /*4f6b0*/  LDL.LU R5, [R1+0xf4] ;  /* 0x0000f40001057983 */ /* 0x000ee40000300800 */
[----:B--2---:R-:W2:Y:S02]  /*4f6c0*/  LDL.LU R6, [R1+0xf8] ;  /* 0x0000f80001067983 */ /* 0x004ea40000300800 */
[----:B------:R-:W2:Y:S01]  /*4f6d0*/  LDL.LU R7, [R1+0xfc] ;  /* 0x0000fc0001077983 */ /* 0x000ea20000300800 */
[----:B------:R0:W-:Y:S01]  /*4f6e0*/  STL.64 [R1+0x3878], R14 ;  /* 0x0038780e01007387 */ /* 0x0001e20000100a00 */
[----:B------:R-:W2:Y:S02]  /*4f6f0*/  LDL.LU R12, [R1+0x60] ;  /* 0x00006000010c7983 */ /* 0x000ea40000300800 */
[----:B------:R-:W2:Y:S01]  /*4f700*/  LDL.LU R13, [R1+0x64] ;  /* 0x00006400010d7983 */ /* 0x000ea20000300800 */
[----:B0-----:R-:W2:Y:S01]  /*4f710*/  LDL.LU R14, [R1+0x68] ;  /* 0x00006800010e7983 */ /* 0x001ea20000300800 */
[----:B------:R-:W2:Y:S03]  /*4f720*/  LDL.LU R15, [R1+0x6c] ;  /* 0x00006c00010f7983 */ /* 0x000ea60000300800 */
[----:B--2---:R-:W-:Y:S01]  /*4f730*/  STL.64 [R1+0x3890], R14 ;  /* 0x0038900e01007387 */ /* 0x004fe20000100a00 */
[----:B------:R0:W-:Y:S03]  /*4f740*/  STL.64 [R1+0x3888], R12 ;  /* 0x0038880c01007387 */ /* 0x0001e60000100a00 */
[----:B0-----:R-:W2:Y:S01]  /*4f750*/  LDL.LU R12, [R1+0xc0] ;  /* 0x0000c000010c7983 */ /* 0x001ea20000300800 */
[----:B------:R-:W2:Y:S02]  /*4f760*/  LDL.LU R13, [R1+0xc4] ;  /* 0x0000c400010d7983 */ /* 0x000ea40000300800 */
[----:B------:R-:W2:Y:S02]  /*4f770*/  LDL.LU R14, [R1+0xc8] ;  /* 0x0000c800010e7983 */ /* 0x000ea40000300800 */
[----:B------:R-:W2:Y:S01]  /*4f780*/  LDL.LU R15, [R1+0xcc] ;  /* 0x0000cc00010f7983 */ /* 0x000ea20000300800 */
[C---:B----4-:R-:W-:Y:S01]  /*4f790*/  HMMA.16816.F32 R8, R20.reuse, R26, R8 ;  /* 0x0000001a1408723c */ /* 0x050fe20000001808 */
[----:B--2---:R-:W-:Y:S01]  /*4f7a0*/  STL.64 [R1+0x38a8], R14 ;  /* 0x0038a80e01007387 */ /* 0x004fe20000100a00 */
[----:B------:R0:W-:Y:S03]  /*4f7b0*/  STL.64 [R1+0x38a0], R12 ;  /* 0x0038a00c01007387 */ /* 0x0001e60000100a00 */
        /* <DEDUP_REMOVED lines=8> */
[----:B------:R0:W-:Y:S02]  /*4f840*/  STL.64 [R1+0x3848], R26 ;  /* 0x0038481a01007387 */ /* 0x0001e40000100a00 */
[----:B------:R-:W4:Y:S02]  /*4f850*/  LDL.LU R24, [R1+0x10] ;  /* 0x0000100001187983 */ /* 0x000f240000300800 */
[----:B------:R-:W4:Y:S01]  /*4f860*/  LDL.LU R25, [R1+0x14] ;  /* 0x0000140001197983 */ /* 0x000f220000300800 */
[----:B0-----:R-:W2:Y:S01]  /*4f870*/  LDL.LU R26, [R1+0x18] ;  /* 0x00001800011a7983 */ /* 0x001ea20000300800 */
[----:B------:R-:W2:Y:S01]  /*4f880*/  LDL.LU R27, [R1+0x1c] ;  /* 0x00001c00011b7983 */ /* 0x000ea20000300800 */
[C---:B---3--:R-:W-:Y:S02]  /*4f890*/  HMMA.16816.F32 R16, R20.reuse, R10, R16 ;  /* 0x0000000a1410723c */ /* 0x048fe40000001810 */
[----:B--2---:R-:W-:Y:S01]  /*4f8a0*/  STL.64 [R1+0x3860], R26 ;  /* 0x0038601a01007387 */ /* 0x004fe20000100a00 */
[----:B----4-:R0:W-:Y:S03]  /*4f8b0*/  STL.64 [R1+0x3858], R24 ;  /* 0x0038581801007387 */ /* 0x0101e60000100a00 */
[----:B0-----:R-:W2:Y:S01]  /*4f8c0*/  LDL.LU R24, [R1+0x20] ;  /* 0x0000200001187983 */ /* 0x001ea20000300800 */
[----:B------:R-:W2:Y:S02]  /*4f8d0*/  LDL.LU R25, [R1+0x24] ;  /* 0x0000240001197983 */ /* 0x000ea40000300800 */
[----:B------:R-:W2:Y:S11]  /*4f8e0*/  LDL.LU R26, [R1+0x28] ;  /* 0x00002800011a7983 */ /* 0x000eb60000300800 */
[----:B------:R-:W-:Y:S03]  /*4f8f0*/  @!UPT UIADD3 URZ, URZ, URZ, URZ ;  /* 0x0000003f3f3ff290 */ /* 0x000fe6000fffe03f */
[----:B------:R-:W-:Y:S01]  /*4f900*/  STL.64 [R1+0x1f0], R16 ;  /* 0x0001f01001007387 */ /* 0x000fe20000100a00 */
[----:B------:R0:W-:Y:S04]  /*4f910*/  STL.64 [R1+0x1f8], R18 ;  /* 0x0001f81201007387 */ /* 0x0001e80000100a00 */
[----:B0-----:R-:W3:Y:S02]  /*4f920*/  LDL.LU.64 R18, [R1+0x38b8] ;  /* 0x0038b80001127983 */ /* 0x001ee40000300a00 */
        /* <DEDUP_REMOVED lines=12> */
[----:B0-----:R-:W3:Y:S01]  /*4f9f0*/  LDL.LU.64 R6, [R1+0x3898] ;  /* 0x0038980001067983 */ /* 0x001ee20000300a00 */
[----:B------:R-:W-:Y:S01]  /*4fa00*/  IMAD.MOV.U32 R27, RZ, RZ, R28 ;  /* 0x000000ffff1b7224 */ /* 0x000fe200078e001c */
[C---:B---3--:R-:W-:Y:S01]  /*4fa10*/  HMMA.16816.F32 R12, R20.reuse, R6, R12 ;  /* 0x00000006140c723c */ /* 0x048fe2000000180c */
[----:B------:R-:W-:Y:S11]  /*4fa20*/  IMAD.MOV.U32 R28, RZ, RZ, R7 ;  /* 0x000000ffff1c7224 */ /* 0x000ff600078e0007 */
[----:B------:R-:W-:Y:S11]  /*4fa30*/  @!UPT UIADD3 URZ, URZ, URZ, URZ ;  /* 0x0000003f3f3ff290 */ /* 0x000ff6000fffe03f */
        /* <DEDUP_REMOVED lines=10> */
[----:B------:R0:W-:Y:S01]  /*4fae0*/  STL.64 [R1+0x1b0], R20 ;  /* 0x0001b01401007387 */ /* 0x0001e20000100a00 */
[----:B------:R1:W-:Y:S03]  /*4faf0*/  STL.64 [R1+0x1b8], R22 ;  /* 0x0001b81601007387 */ /* 0x0003e60000100a00 */
[----:B0-----:R-:W3:Y:S01]  /*4fb00*/  LDL.LU R20, [R1+0x70] ;  /* 0x0000700001147983 */ /* 0x001ee20000300800 */
[----:B------:R-:W3:Y:S02]  /*4fb10*/  LDL.LU R21, [R1+0x74] ;  /* 0x0000740001157983 */ /* 0x000ee40000300800 */
[----:B-1----:R-:W3:Y:S02]  /*4fb20*/  LDL.LU R22, [R1+0x78] ;  /* 0x0000780001167983 */ /* 0x002ee40000300800 */
[----:B------:R-:W3:Y:S01]  /*4fb30*/  LDL.LU R23, [R1+0x7c] ;  /* 0x00007c0001177983 */ /* 0x000ee20000300800 */
        /* <DEDUP_REMOVED lines=19> */
[----:B0-----:R-:W4:Y:S01]  /*4fc70*/  LDL.LU.64 R26, [R1+0x3828] ;  /* 0x00382800011a7983 */ /* 0x001f220000300a00 */
[----:B------:R-:W4:Y:S01]  /*4fc80*/  LDL.LU.64 R24, [R1+0x3820] ;  /* 0x0038200001187983 */ /* 0x000f220000300a00 */
[C---:B---3--:R-:W-:Y:S01]  /*4fc90*/  HMMA.16816.F32 R20, R4.reuse, R18, R20 ;  /* 0x000000120414723c */ /* 0x048fe20000001814 */
[----:B------:R-:W-:Y:S02]  /*4fca0*/  IMAD.MOV.U32 R3, RZ, RZ, R18 ;  /* 0x000000ffff037224 */ /* 0x000fe400078e0012 */
[----:B------:R-:W-:Y:S01]  /*4fcb0*/  IMAD.MOV.U32 R0, RZ, RZ, R19 ;  /* 0x000000ffff007224 */ /* 0x000fe200078e0013 */
[----:B--2---:R-:W-:Y:S04]  /*4fcc0*/  LDSM.16.MT88.4 R12, [R15+0x22800] ;  /* 0x022800000f0c783b */ /* 0x004fe80000004200 */
[----:B----4-:R-:W-:Y:S01]  /*4fcd0*/  HMMA.16816.F32 R24, R4, R10, R24 ;  /* 0x0000000a0418723c */ /* 0x010fe20000001818 */
[----:B------:R-:W2:Y:S11]  /*4fce0*/  LDL.LU R11, [R1+0x381c] ;  /* 0x00381c00010b7983 */ /* 0x000eb60000300800 */
[----:B------:R-:W-:Y:S11]  /*4fcf0*/  @!UPT UIADD3 URZ, URZ, URZ, URZ ;  /* 0x0000003f3f3ff290 */ /* 0x000ff6000fffe03f */
[----:B------:R-:W-:Y:S01]  /*4fd00*/  STL.64 [R1+0x150], R24 ;  /* 0x0001501801007387 */ /* 0x000fe20000100a00 */
[----:B------:R0:W-:Y:S03]  /*4fd10*/  STL.64 [R1+0x158], R26 ;  /* 0x0001581a01007387 */ /* 0x0001e60000100a00 */
[----:B0-----:R-:W3:Y:S04]  /*4fd20*/  LDL.LU.64 R26, [R1+0x58] ;  /* 0x00005800011a7983 */ /* 0x001ee80000300a00 */
[----:B--2---:R-:W0:Y:S04]  /*4fd30*/  LDSM.16.MT88.4 R8, [R11+0x22800] ;  /* 0x022800000b08783b */ /* 0x004e280000004200 */
[----:B0-----:R-:W-:Y:S01]  /*4fd40*/  STL.64 [R1+0x3808], R10 ;  /* 0x0038080a01007387 */ /* 0x001fe20000100a00 */
[----:B------:R0:W-:Y:S03]  /*4fd50*/  STL.64 [R1+0x3800], R8 ;  /* 0x0038000801007387 */ /* 0x0001e60000100a00 */
[----:B0-----:R-:W3:Y:S01]  /*4fd60*/  LDL.LU R8, [R1+0x190] ;  /* 0x0001900001087983 */ /* 0x001ee20000300800 */
[----:B------:R-:W3:Y:S02]  /*4fd70*/  LDL.LU R9, [R1+0x194] ;  /* 0x0001940001097983 */ /* 0x000ee40000300800 */
[----:B------:R-:W3:Y:S02]  /*4fd80*/  LDL.LU R10, [R1+0x198] ;  /* 0x00019800010a7983 */ /* 0x000ee40000300800 */
[----:B------:R-:W-:-:S02]  /*4fd90*/  IMAD.MOV.U32 R11, RZ, RZ, R2 ;  /* 0x000000ffff0b7224 */ /* 0x000fc400078e0002 */
[----:B------:R-:W2:Y:S01]  /*4fda0*/  LDL.LU R2, [R1+0x3818] ;  /* 0x0038180001027983 */ /* 0x000ea20000300800 */
[----:B------:R0:W-:Y:S02]  /*4fdb0*/  STL.64 [R1+0x140], R20 ;  /* 0x0001401401007387 */ /* 0x0001e40000100a00 */
[----:B------:R1:W-:Y:S01]  /*4fdc0*/  STL.64 [R1+0x148], R22 ;  /* 0x0001481601007387 */ /* 0x0003e20000100a00 */
[----:B0-----:R-:W4:Y:S01]  /*4fdd0*/  LDL.LU R20, [R1+0x2f0] ;  /* 0x0002f00001147983 */ /* 0x001f220000300800 */
[----:B------:R-:W4:Y:S02]  /*4fde0*/  LDL.LU R21, [R1+0x2f4] ;  /* 0x0002f40001157983 */ /* 0x000f240000300800 */
[----:B-1----:R-:W-:Y:S02]  /*4fdf0*/  IMAD.MOV.U32 R22, RZ, RZ, R29 ;  /* 0x000000ffff167224 */ /* 0x002fe400078e001d */
[----:B------:R-:W3:Y:S01]  /*4fe00*/  LDL.LU R29, [R1+0x3814] ;  /* 0x00381400011d7983 */ /* 0x000ee20000300800 */
[----:B------:R-:W4:Y:S02]  /*4fe10*/  LDL.LU R23, [R1+0x2fc] ;  /* 0x0002fc0001177983 */ /* 0x000f240000300800 */
[----:B------:R-:W-:Y:S02]  /*4fe20*/  STL.64 [R1+0x3780], R14 ;  /* 0x0037800e01007387 */ /* 0x000fe40000100a00 */
[----:B------:R-:W-:Y:S01]  /*4fe30*/  STL.64 [R1+0x3778], R12 ;  /* 0x0037780c01007387 */ /* 0x000fe20000100a00 */
[----:B--2---:R-:W0:Y:S04]  /*4fe40*/  LDSM.16.MT88.4 R16, [R2+0x23000] ;  /* 0x023000000210783b */ /* 0x004e280000004200 */
[----:B---3--:R-:W1:Y:S01]  /*4fe50*/  LDSM.16.M88.4 R12, [R29+0x80] ;  /* 0x000080001d0c783b */ /* 0x008e620000000200 */
[----:B------:R-:W-:Y:S03]  /*4fe60*/  HMMA.16816.F32 R8, R4, R26, R8 ;  /* 0x0000001a0408723c */ /* 0x000fe60000001808 */
[----:B0-----:R0:W-:Y:S01]  /*4fe70*/  STL.64 [R1+0x36c0], R18 ;  /* 0x0036c01201007387 */ /* 0x0011e20000100a00 */
[----:B------:R-:W-:Y:S03]  /*4fe80*/  STL.64 [R1+0x36b8], R16 ;  /* 0x0036b81001007387 */ /* 0x000fe60000100a00 */
[----:B0-----:R-:W2:Y:S01]  /*4fe90*/  LDL.LU.64 R18, [R1+0x38] ;  /* 0x0000380001127983 */ /* 0x001ea20000300a00 */
[----:B------:R0:W-:Y:S03]  /*4fea0*/  STL [R1+0x3548], R2 ;  /* 0x0035480201007387 */ /* 0x0001e60000100800 */
[----:B-1----:R1:W-:Y:S01]  /*4feb0*/  STL.64 [R1+0x20], R12 ;  /* 0x0000200c01007387 */ /* 0x0023e20000100a00 */
[----:B0-----:R-:W-:-:S02]  /*4fec0*/  IMAD.MOV.U32 R2, RZ, RZ, R27 ;  /* 0x000000ffff027224 */ /* 0x001fc400078e001b */
[----:B-1----:R-:W-:Y:S02]  /*4fed0*/  IMAD.MOV.U32 R12, RZ, RZ, R26 ;  /* 0x000000ffff0c7224 */ /* 0x002fe400078e001a */
[----:B------:R-:W0:Y:S04]  /*4fee0*/  LDSM.16.M88.4 R24, [R29+0x4080] ;  /* 0x004080001d18783b */ /* 0x000e280000000200 */
[----:B------:R1:W-:Y:S04]  /*4fef0*/  STL.64 [R1+0x28], R14 ;  /* 0x0000280e01007387 */ /* 0x0003e80000100a00 */
[----:B-1----:R-:W3:Y:S01]  /*4ff00*/  LDL R15, [R1+0x3a0] ;  /* 0x0003a000010f7983 */ /* 0x002ee20000100800 */
[----:B------:R-:W-:Y:S02]  /*4ff10*/  STL.64 [R1+0x130], R8 ;  /* 0x0001300801007387 */ /* 0x000fe40000100a00 */
[----:B------:R-:W-:Y:S02]  /*4ff20*/  STL.64 [R1+0x138], R10 ;  /* 0x0001380a01007387 */ /* 0x000fe40000100a00 */
[----:B------:R-:W-:Y:S04]  /*4ff30*/  LDSM.16.M88.4 R8, [R29+0x8080] ;  /* 0x008080001d08783b */ /* 0x000fe80000000200 */
[----:B0-----:R-:W-:Y:S01]  /*4ff40*/  STL.64 [R1+0x10], R24 ;  /* 0x0000101801007387 */ /* 0x001fe20000100a00 */
[----:B------:R-:W-:Y:S02]  /*4ff50*/  STL.64 [R1+0x18], R26 ;  /* 0x0000181a01007387 */ /* 0x000fe40000100a00 */
[----:B------:R-:W0:Y:S02]  /*4ff60*/  LDSM.16.M88.4 R24, [R29+0xc080] ;  /* 0x00c080001d18783b */ /* 0x000e240000000200 */
[----:B0-----:R-:W-:Y:S02]  /*4ff70*/  STL [R1+0x36b4], R24 ;  /* 0x0036b41801007387 */ /* 0x001fe40000100800 */
[----:B------:R-:W-:Y:S02]  /*4ff80*/  STL.64 [R1], R8 ;  /* 0x0000000801007387 */ /* 0x000fe40000100a00 */
[----:B------:R-:W-:Y:S02]  /*4ff90*/  STL.64 [R1+0x8], R10 ;  /* 0x0000080a01007387 */ /* 0x000fe40000100a00 */
[----:B------:R-:W-:Y:S01]  /*4ffa0*/  STL [R1+0x36b0], R25 ;  /* 0x0036b01901007387 */ /* 0x000fe20000100800 */
[----:B------:R-:W-:Y:S01]  /*4ffb0*/  STL [R1+0x348c], R26 ;  /* 0x00348c1a01007387 */ /* 0x000fe20000100800 */
[----:B------:R-:W-:Y:S02]  /*4ffc0*/  STL [R1+0x3488], R27 ;  /* 0x0034881b01007387 */ /* 0x000fe40000100800 */
[----:B------:R-:W0:Y:S01]  /*4ffd0*/  LDSM.16.M88.4 R24, [R29+0x10080] ;  /* 0x010080001d18783b */ /* 0x000e220000000200 */
[----:B------:R-:W1:Y:S04]  /*4ffe0*/  LDSM.16.M88.4 R8, [R29+0x14080] ;  /* 0x014080001d08783b */ /* 0x000e680000000200 */
[----:B0-----:R0:W-:Y:S01]  /*4fff0*/  STL.64 [R1+0x70], R24 ;  /* 0x0000701801007387 */ /* 0x0011e20000100a00 */
[----:B------:R4:W-:Y:S02]  /*50000*/  STL.64 [R1+0x78], R26 ;  /* 0x0000781a01007387 */ /* 0x0009e40000100a00 */
[----:B-1----:R-:W-:Y:S02]  /*50010*/  STL.64 [R1+0x60], R8 ;  /* 0x0000600801007387 */ /* 0x002fe40000100a00 */
[----:B------:R-:W-:Y:S02]  /*50020*/  STL.64 [R1+0x68], R10 ;  /* 0x0000680a01007387 */ /* 0x000fe40000100a00 */
[----:B0-----:R-:W-:-:S02]  /*50030*/  IMAD.MOV.U32 R24, RZ, RZ, R8 ;  /* 0x000000ffff187224 */ /* 0x001fc400078e0008 */
[----:B------:R-:W-:Y:S02]  /*50040*/  IMAD.MOV.U32 R25, RZ, RZ, R9 ;  /* 0x000000ffff197224 */ /* 0x000fe400078e0009 */
[----:B----4-:R-:W-:Y:S01]  /*50050*/  IMAD.MOV.U32 R27, RZ, RZ, R28 ;  /* 0x000000ffff1b7224 */ /* 0x010fe200078e001c */
[----:B------:R-:W0:Y:S04]  /*50060*/  LDSM.16.M88.4 R8, [R29+0x18080] ;  /* 0x018080001d08783b */ /* 0x000e280000000200 */
[----:B------:R-:W-:Y:S01]  /*50070*/  STL.64 [R1+0x36c8], R24 ;  /* 0x0036c81801007387 */ /* 0x000fe20000100a00 */
[----:B------:R-:W4:Y:S02]  /*50080*/  LDL.LU R26, [R1+0x48] ;  /* 0x00004800011a7983 */ /* 0x000f240000300800 */
[----:B------:R-:W2:Y:S01]  /*50090*/  LDL.LU R28, [R1+0x3810] ;  /* 0x00381000011c7983 */ /* 0x000ea20000300800 */
[----:B0-----:R-:W-:Y:S01]  /*500a0*/  STL.64 [R1+0xe0], R8 ;  /* 0x0000e00801007387 */ /* 0x001fe20000100a00 */
[----:B------:R-:W-:Y:S02]  /*500b0*/  STL.64 [R1+0xe8], R10 ;  /* 0x0000e80a01007387 */ /* 0x000fe40000100a00 */
[----:B------:R-:W0:Y:S02]  /*500c0*/  LDSM.16.M88.4 R8, [R29+0x1c080] ;  /* 0x01c080001d08783b */ /* 0x000e240000000200 */
[----:B0-----:R-:W-:Y:S02]  /*500d0*/  STL.64 [R1+0xf0], R8 ;  /* 0x0000f00801007387 */ /* 0x001fe40000100a00 */
[----:B------:R0:W-:Y:S02]  /*500e0*/  STL.64 [R1+0xf8], R10 ;  /* 0x0000f80a01007387 */ /* 0x0001e40000100a00 */
[----:B0-----:R-:W3:Y:S01]  /*500f0*/  LDL.LU.64 R10, [R1+0x3808] ;  /* 0x00380800010a7983 */ /* 0x001ee20000300a00 */
[----:B------:R-:W3:Y:S02]  /*50100*/  LDL.LU.64 R8, [R1+0x3800] ;  /* 0x0038000001087983 */ /* 0x000ee40000300a00 */
[----:B------:R-:W-:Y:S01]  /*50110*/  STL [R1+0x2f24], R29 ;  /* 0x002f241d01007387 */ /* 0x000fe20000100800 */
        /* <DEDUP_REMOVED lines=8> */
[----:B0-----:R-:W2:Y:S01]  /*501a0*/  LDL.LU R20, [R1+0x2e0] ;  /* 0x0002e00001147983 */ /* 0x001ea20000300800 */
[----:B------:R-:W2:Y:S02]  /*501b0*/  LDL.LU R21, [R1+0x2e4] ;  /* 0x0002e40001157983 */ /* 0x000ea40000300800 */
[----:B------:R-:W2:Y:S02]  /*501c0*/  LDL.LU R22, [R1+0x2e8] ;  /* 0x0002e80001167983 */ /* 0x000ea40000300800 */
[----:B------:R-:W2:Y:S02]  /*501d0*/  LDL.LU R23, [R1+0x2ec] ;  /* 0x0002ec0001177983 */ /* 0x000ea40000300800 */
[----:B------:R-:W-:-:S02]  /*501e0*/  IMAD.MOV.U32 R25, RZ, RZ, R18 ;  /* 0x000000ffff197224 */ /* 0x000fc400078e0012 */
[----:B------:R-:W-:Y:S01]  /*501f0*/  IMAD.MOV.U32 R24, RZ, RZ, R19 ;  /* 0x000000ffff187224 */ /* 0x000fe200078e0013 */
[----:B------:R-:W-:Y:S01]  /*50200*/  STL [R1+0x354c], R28 ;  /* 0x00354c1c01007387 */ /* 0x000fe20000100800 */
[----:B--2---:R-:W-:Y:S11]  /*50210*/  HMMA.16816.F32 R4, R4, R18, R20 ;  /* 0x000000120404723c */ /* 0x004ff60000001814 */
[----:B------:R-:W-:Y:S11]  /*50220*/  @!UPT UIADD3 URZ, URZ, URZ, URZ ;  /* 0x0000003f3f3ff290 */ /* 0x000ff6000fffe03f */
[----:B------:R-:W-:Y:S01]  /*50230*/  @!UPT UIADD3 URZ, URZ, URZ, URZ ;  /* 0x0000003f3f3ff290 */ /* 0x000fe2000fffe03f */
[----:B------:R-:W-:Y:S01]  /*50240*/  STL.64 [R1+0x110], R4 ;  /* 0x0001100401007387 */ /* 0x000fe20000100a00 */
[----:B------:R-:W-:Y:S02]  /*50250*/  STL.64 [R1+0x118], R6 ;  /* 0x0001180601007387 */ /* 0x000fe40000100a00 */
[----:B------:R-:W-:Y:S02]  /*50260*/  STL.64 [R1+0x3798], R26 ;  /* 0x0037981a01007387 */ /* 0x000fe40000100a00 */
[----:B------:R-:W-:Y:S01]  /*50270*/  STL.64 [R1+0x3790], R24 ;  /* 0x0037901801007387 */ /* 0x000fe20000100a00 */
[----:B------:R-:W2:Y:S01]  /*50280*/  LDL.LU R20, [R1+0x220] ;  /* 0x0002200001147983 */ /* 0x000ea20000300800 */
[----:B------:R-:W2:Y:S02]  /*50290*/  LDL.LU R21, [R1+0x224] ;  /* 0x0002240001157983 */ /* 0x000ea40000300800 */
[----:B------:R-:W4:Y:S02]  /*502a0*/  LDL.LU R22, [R1+0x228] ;  /* 0x0002280001167983 */ /* 0x000f240000300800 */
[----:B------:R-:W4:Y:S01]  /*502b0*/  LDL.LU R23, [R1+0x22c] ;  /* 0x00022c0001177983 */ /* 0x000f220000300800 */
[----:B---3--:R-:W0:Y:S04]  /*502c0*/  LDSM.16.MT88.4 R4, [R15+0x23000] ;  /* 0x023000000f04783b */ /* 0x008e280000004200 */
[----:B----4-:R-:W-:Y:S01]  /*502d0*/  STL.64 [R1+0x36d8], R22 ;  /* 0x0036d81601007387 */ /* 0x010fe20000100a00 */
[----:B--2---:R-:W-:Y:S02]  /*502e0*/  STL.64 [R1+0x36d0], R20 ;  /* 0x0036d01401007387 */ /* 0x004fe40000100a00 */
[----:B------:R-:W2:Y:S02]  /*502f0*/  LDL.LU R16, [R1+0x230] ;  /* 0x0002300001107983 */ /* 0x000ea40000300800 */
[----:B------:R-:W2:Y:S01]  /*50300*/  LDL.LU R17, [R1+0x234] ;  /* 0x0002340001117983 */ /* 0x000ea20000300800 */
[----:B------:R-:W3:Y:S01]  /*50310*/  LDL.LU R18, [R1+0x238] ;  /* 0x0002380001127983 */ /* 0x000ee20000300800 */
[----:B------:R-:W3:Y:S03]  /*50320*/  LDL.LU R19, [R1+0x23c] ;  /* 0x00023c0001137983 */ /* 0x000ee60000300800 */
[----:B---3--:R1:W-:Y:S01]  /*50330*/  STL.64 [R1+0x36e8], R18 ;  /* 0x0036e81201007387 */ /* 0x0083e20000100a00 */
[----:B--2---:R-:W-:Y:S02]  /*50340*/  STL.64 [R1+0x36e0], R16 ;  /* 0x0036e01001007387 */ /* 0x004fe40000100a00 */
[----:B-1----:R-:W-:-:S02]  /*50350*/  IMAD.MOV.U32 R18, RZ, RZ, R12 ;  /* 0x000000ffff127224 */ /* 0x002fc400078e000c */
[----:B------:R-:W-:-:S05]  /*50360*/  IMAD.MOV.U32 R19, RZ, RZ, R2 ;  /* 0x000000ffff137224 */ /* 0x000fca00078e0002 */
[----:B------:R-:W-:Y:S01]  /*50370*/  STL.64 [R1+0x37e0], R18 ;  /* 0x0037e01201007387 */ /* 0x000fe20000100a00 */
[----:B------:R-:W2:Y:S02]  /*50380*/  LDL.LU R24, [R1+0x2a0] ;  /* 0x0002a00001187983 */ /* 0x000ea40000300800 */
[----:B------:R-:W2:Y:S02]  /*50390*/  LDL.LU R25, [R1+0x2a4] ;  /* 0x0002a40001197983 */ /* 0x000ea40000300800 */
[----:B------:R-:W3:Y:S01]  /*503a0*/  LDL.LU R26, [R1+0x2a8] ;  /* 0x0002a800011a7983 */ /* 0x000ee20000300800 */
[----:B------:R-:W3:Y:S04]  /*503b0*/  LDL.LU R27, [R1+0x2ac] ;  /* 0x0002ac00011b7983 */ /* 0x000ee80000300800 */
[----:B---3--:R1:W-:Y:S01]  /*503c0*/  STL.64 [R1+0x37a8], R26 ;  /* 0x0037a81a01007387 */ /* 0x0083e20000100a00 */
[----:B--2---:R-:W-:Y:S03]  /*503d0*/  STL.64 [R1+0x37a0], R24 ;  /* 0x0037a01801007387 */ /* 0x004fe60000100a00 */
[----:B-1----:R-:W2:Y:S04]  /*503e0*/  LDL.LU.64 R26, [R1+0x98] ;  /* 0x00009800011a7983 */ /* 0x002ea80000300a00 */
[----:B--2---:R1:W-:Y:S04]  /*503f0*/  STL.64 [R1+0x37c0], R26 ;  /* 0x0037c01a01007387 */ /* 0x0043e80000100a00 */
[----:B-1----:R-:W2:Y:S04]  /*50400*/  LDL.LU.64 R26, [R1+0xa8] ;  /* 0x0000a800011a7983 */ /* 0x002ea80000300a00 */
[----:B--2---:R1:W-:Y:S01]  /*50410*/  STL.64 [R1+0x37d0], R26 ;  /* 0x0037d01a01007387 */ /* 0x0043e20000100a00 */
[----:B------:R-:W2:Y:S02]  /*50420*/  LDL.LU R20, [R1+0x240] ;  /* 0x0002400001147983 */ /* 0x000ea40000300800 */
[----:B------:R-:W2:Y:S02]  /*50430*/  LDL.LU R21, [R1+0x244] ;  /* 0x0002440001157983 */ /* 0x000ea40000300800 */
[----:B------:R-:W3:Y:S01]  /*50440*/  LDL.LU R22, [R1+0x248] ;  /* 0x0002480001167983 */ /* 0x000ee20000300800 */
[----:B------:R-:W3:Y:S01]  /*50450*/  LDL.LU R23, [R1+0x24c] ;  /* 0x00024c0001177983 */ /* 0x000ee20000300800 */
[----:B------:R-:W4:Y:S02]  /*50460*/  LDL.LU R16, [R1+0x340] ;  /* 0x0003400001107983 */ /* 0x000f240000300800 */
[----:B------:R-:W4:Y:S02]  /*50470*/  LDL.LU R17, [R1+0x344] ;  /* 0x0003440001117983 */ /* 0x000f240000300800 */
[----:B------:R-:W4:Y:S01]  /*50480*/  LDL.LU R18, [R1+0x348] ;  /* 0x0003480001127983 */ /* 0x000f220000300800 */
[----:B------:R-:W4:Y:S04]  /*50490*/  LDL.LU R19, [R1+0x34c] ;  /* 0x00034c0001137983 */ /* 0x000f280000300800 */
[----:B-1----:R-:W2:Y:S04]  /*504a0*/  LDL.LU.64 R26, [R1+0xb8] ;  /* 0x0000b800011a7983 */ /* 0x002ea80000300a00 */
[----:B--2---:R1:W-:Y:S04]  /*504b0*/  STL.64 [R1+0x37d8], R26 ;  /* 0x0037d81a01007387 */ /* 0x0043e80000100a00 */
[----:B-1----:R-:W4:Y:S01]  /*504c0*/  LDL.LU.64 R26, [R1+0xd8] ;  /* 0x0000d800011a7983 */ /* 0x002f220000300a00 */
[----:B---3--:R-:W-:Y:S02]  /*504d0*/  STL.64 [R1+0x36f8], R22 ;  /* 0x0036f81601007387 */ /* 0x008fe40000100a00 */
[----:B------:R1:W-:Y:S02]  /*504e0*/  STL.64 [R1+0x36f0], R20 ;  /* 0x0036f01401007387 */ /* 0x0003e40000100a00 */
[----:B-1----:R-:W2:Y:S01]  /*504f0*/  LDL.LU R20, [R1+0x250] ;  /* 0x0002500001147983 */ /* 0x002ea20000300800 */
[----:B------:R-:W2:Y:S02]  /*50500*/  LDL.LU R21, [R1+0x254] ;  /* 0x0002540001157983 */ /* 0x000ea40000300800 */
[----:B------:R-:W3:Y:S02]  /*50510*/  LDL.LU R22, [R1+0x258] ;  /* 0x0002580001167983 */ /* 0x000ee40000300800 */
[----:B------:R-:W3:Y:S02]  /*50520*/  LDL.LU R23, [R1+0x25c] ;  /* 0x00025c0001177983 */ /* 0x000ee40000300800 */
[----:B---3--:R1:W-:Y:S01]  /*50530*/  STL.64 [R1+0x3708], R22 ;  /* 0x0037081601007387 */ /* 0x0083e20000100a00 */
[----:B--2---:R2:W-:Y:S02]  /*50540*/  STL.64 [R1+0x3700], R20 ;  /* 0x0037001401007387 */ /* 0x0045e40000100a00 */
[----:B-1----:R-:W-:-:S02]  /*50550*/  IMAD.MOV.U32 R22, RZ, RZ, R3 ;  /* 0x000000ffff167224 */ /* 0x002fc400078e0003 */
[----:B------:R-:W3:Y:S01]  /*50560*/  LDL.LU R3, [R1+0x37f8] ;  /* 0x0037f80001037983 */ /* 0x000ee20000300800 */
[----:B------:R-:W-:Y:S02]  /*50570*/  IMAD.MOV.U32 R23, RZ, RZ, R0 ;  /* 0x000000ffff177224 */ /* 0x000fe400078e0000 */
[----:B------:R-:W4:Y:S03]  /*50580*/  LDL.LU R0, [R1+0x37f4] ;  /* 0x0037f40001007983 */ /* 0x000f260000300800 */
[----:B------:R1:W-:Y:S01]  /*50590*/  STL.64 [R1+0x37c8], R22 ;  /* 0x0037c81601007387 */ /* 0x0003e20000100a00 */
[----:B--2---:R-:W2:Y:S02]  /*505a0*/  LDL.LU R20, [R1+0x320] ;  /* 0x0003200001147983 */ /* 0x004ea40000300800 */
[----:B------:R-:W2:Y:S01]  /*505b0*/  LDL.LU R21, [R1+0x324] ;  /* 0x0003240001157983 */ /* 0x000ea20000300800 */
[----:B-1----:R-:W2:Y:S01]  /*505c0*/  LDL.LU R22, [R1+0x328] ;  /* 0x0003280001167983 */ /* 0x002ea20000300800 */
[----:B------:R-:W2:Y:S02]  /*505d0*/  LDL.LU R23, [R1+0x32c] ;  /* 0x00032c0001177983 */ /* 0x000ea40000300800 */
[----:B---3--:R-:W-:-:S02]  /*505e0*/  IMAD.MOV.U32 R12, RZ, RZ, R3 ;  /* 0x000000ffff0c7224 */ /* 0x008fc400078e0003 */
[----:B------:R-:W3:Y:S01]  /*505f0*/  LDL.LU R3, [R1+0x37f0] ;  /* 0x0037f00001037983 */ /* 0x000ee20000300800 */
[----:B------:R-:W2:Y:S02]  /*50600*/  LDL.LU R13, [R1+0x304] ;  /* 0x00030400010d7983 */ /* 0x000ea40000300800 */
[----:B------:R-:W2:Y:S02]  /*50610*/  LDL.LU R14, [R1+0x308] ;  /* 0x00030800010e7983 */ /* 0x000ea40000300800 */
[----:B------:R-:W2:Y:S01]  /*50620*/  LDL.LU R15, [R1+0x30c] ;  /* 0x00030c00010f7983 */ /* 0x000ea20000300800 */
[----:B----4-:R-:W-:Y:S01]  /*50630*/  HMMA.16816.F32 R16, R8, R26, R16 ;  /* 0x0000001a0810723c */ /* 0x010fe20000001810 */
[----:B------:R-:W-:Y:S01]  /*50640*/  IMAD.MOV.U32 R2, RZ, RZ, R27 ;  /* 0x000000ffff027224 */ /* 0x000fe200078e001b */
[----:B--2---:R-:W-:Y:S01]  /*50650*/  STL.64 [R1+0x37b8], R14 ;  /* 0x0037b80e01007387 */ /* 0x004fe20000100a00 */
[----:B------:R1:W-:Y:S02]  /*50660*/  STL.64 [R1+0x37b0], R12 ;  /* 0x0037b00c01007387 */ /* 0x0003e40000100a00 */
[----:B-1----:R-:W-:-:S02]  /*50670*/  IMAD.MOV.U32 R12, RZ, RZ, R0 ;  /* 0x000000ffff0c7224 */ /* 0x002fc400078e0000 */
[----:B---3--:R-:W-:Y:S01]  /*50680*/  IMAD.MOV.U32 R13, RZ, RZ, R3 ;  /* 0x000000ffff0d7224 */ /* 0x008fe200078e0003 */
[----:B------:R-:W2:Y:S01]  /*50690*/  LDL.LU R0, [R1+0x37ec] ;  /* 0x0037ec0001007983 */ /* 0x000ea20000300800 */
[----:B------:R-:W3:Y:S02]  /*506a0*/  LDL.LU R3, [R1+0x37e8] ;  /* 0x0037e80001037983 */ /* 0x000ee40000300800 */
[----:B------:R-:W4:Y:S02]  /*506b0*/  LDL.LU R14, [R1+0x318] ;  /* 0x00031800010e7983 */ /* 0x000f240000300800 */
[----:B------:R-:W4:Y:S01]  /*506c0*/  LDL.LU R15, [R1+0x31c] ;  /* 0x00031c00010f7983 */ /* 0x000f220000300800 */
[----:B0-----:R-:W-:Y:S01]  /*506d0*/  STL.64 [R1+0x35a8], R6 ;  /* 0x0035a80601007387 */ /* 0x001fe20000100a00 */
[----:B------:R0:W-:Y:S03]  /*506e0*/  STL.64 [R1+0x35a0], R4 ;  /* 0x0035a00401007387 */ /* 0x0001e60000100a00 */
[----:B0-----:R-:W4:Y:S01]  /*506f0*/  LDL.LU R4, [R1+0x330] ;  /* 0x0003300001047983 */ /* 0x001f220000300800 */
[----:B------:R-:W4:Y:S04]  /*50700*/  LDL.LU R5, [R1+0x334] ;  /* 0x0003340001057983 */ /* 0x000f280000300800 */
[----:B------:R0:W-:Y:S02]  /*50710*/  STL.64 [R1+0x100], R16 ;  /* 0x0001001001007387 */ /* 0x0001e40000100a00 */
[----:B------:R1:W-:Y:S02]  /*50720*/  STL.64 [R1+0x108], R18 ;  /* 0x0001081201007387 */ /* 0x0003e40000100a00 */
[----:B0-----:R-:W-:Y:S01]  /*50730*/  IMAD.MOV.U32 R16, RZ, RZ, R26 ;  /* 0x000000ffff107224 */ /* 0x001fe200078e001a */
[----:B-1----:R-:W4:Y:S01]  /*50740*/  LDL.LU.64 R18, [R1+0x37e0] ;  /* 0x0037e00001127983 */ /* 0x002f220000300a00 */
[----:B------:R-:W4:Y:S02]  /*50750*/  LDL.LU.64 R26, [R1+0x37d8] ;  /* 0x0037d800011a7983 */ /* 0x000f240000300a00 */
[----:B--2---:R-:W-:-:S02]  /*50760*/  IMAD.MOV.U32 R7, RZ, RZ, R0 ;  /* 0x000000ffff077224 */ /* 0x004fc400078e0000 */
[----:B---3--:R-:W-:-:S07]  /*50770*/  IMAD.MOV.U32 R6, RZ, RZ, R3 ;  /* 0x000000ffff067224 */ /* 0x008fce00078e0003 */
[C---:B----4-:R-:W-:Y:S11]  /*50780*/  HMMA.16816.F32 R4, R8.reuse, R26, R4 ;  /* 0x0000001a0804723c */ /* 0x050ff60000001804 */
[----:B------:R-:W-:Y:S11]  /*50790*/  @!UPT UIADD3 URZ, URZ, URZ, URZ ;  /* 0x0000003f3f3ff290 */ /* 0x000ff6000fffe03f */
[----:B------:R-:W-:Y:S01]  /*507a0*/  @!UPT UIADD3 URZ, URZ, URZ, URZ ;  /* 0x0000003f3f3ff290 */ /* 0x000fe2000fffe03f */
[----:B------:R0:W-:Y:S01]  /*507b0*/  STL.64 [R1+0xc0], R4 ;  /* 0x0000c00401007387 */ /* 0x0001e20000100a00 */
[----:B------:R-:W-:Y:S02]  /*507c0*/  STL.64 [R1+0xc8], R6 ;  /* 0x0000c80601007387 */ /* 0x000fe40000100a00 */
[----:B0-----:R-:W-:Y:S02]  /*507d0*/  IMAD.MOV.U32 R5, RZ, RZ, R26 ;  /* 0x000000ffff057224 */ /* 0x001fe400078e001a */
[----:B------:R-:W-:Y:S02]  /*507e0*/  IMAD.MOV.U32 R4, RZ, RZ, R27 ;  /* 0x000000ffff047224 */ /* 0x000fe400078e001b */
[----:B------:R-:W2:Y:S02]  /*507f0*/  LDL.LU.64 R26, [R1+0x37d0] ;  /* 0x0037d000011a7983 */ /* 0x000ea40000300a00 */
[C---:B--2---:R-:W-:Y:S01]  /*50800*/  HMMA.16816.F32 R20, R8.reuse, R26, R20 ;  /* 0x0000001a0814723c */ /* 0x044fe20000001814 */
[----:B------:R-:W-:Y:S11]  /*50810*/  IMAD.MOV.U32 R17, RZ, RZ, R27 ;  /* 0x000000ffff117224 */ /* 0x000ff600078e001b */
[----:B------:R-:W-:Y:S11]  /*50820*/  @!UPT UIADD3 URZ, URZ, URZ, URZ ;  /* 0x0000003f3f3ff290 */ /* 0x000ff6000fffe03f */
[----:B------:R0:W-:Y:S01]  /*50830*/  STL.64 [R1+0x160], R20 ;  /* 0x0001601401007387 */ /* 0x0001e20000100a00 */
[----:B------:R1:W-:Y:S02]  /*50840*/  STL.64 [R1+0x168], R22 ;  /* 0x0001681601007387 */ /* 0x0003e40000100a00 */
[----:B0-----:R-:W-:Y:S01]  /*50850*/  IMAD.MOV.U32 R20, RZ, RZ, R26 ;  /* 0x000000ffff147224 */ /* 0x001fe200078e001a */
[----:B-1----:R-:W2:Y:S01]  /*50860*/  LDL.LU.64 R22, [R1+0x37c8] ;  /* 0x0037c80001167983 */ /* 0x002ea20000300a00 */
[----:B------:R-:W3:Y:S02]  /*50870*/  LDL.LU.64 R26, [R1+0x37c0] ;  /* 0x0037c000011a7983 */ /* 0x000ee40000300a00 */
        /* <DEDUP_REMOVED lines=8> */
[----:B------:R-:W2:Y:S02]  /*50900*/  LDL.LU.64 R26, [R1+0x37a8] ;  /* 0x0037a800011a7983 */ /* 0x000ea40000300a00 */
[----:B------:R-:W2:Y:S02]  /*50910*/  LDL.LU.64 R24, [R1+0x37a0] ;  /* 0x0037a00001187983 */ /* 0x000ea40000300a00 */
[----:B--2---:R-:W-:Y:S11]  /*50920*/  HMMA.16816.F32 R24, R8, R22, R24 ;  /* 0x000000160818723c */ /* 0x004ff60000001818 */
[----:B------:R-:W-:Y:S11]  /*50930*/  @!UPT UIADD3 URZ, URZ, URZ, URZ ;  /* 0x0000003f3f3ff290 */ /* 0x000ff6000fffe03f */
[----:B------:R-:W-:Y:S02]  /*50940*/  @!UPT UIADD3 URZ, URZ, URZ, URZ ;  /* 0x0000003f3f3ff290 */ /* 0x000fe4000fffe03f */
[----:B------:R-:W-:Y:S02]  /*50950*/  IMAD.MOV.U32 R3, RZ, RZ, R26 ;  /* 0x000000ffff037224 */ /* 0x000fe400078e001a */
[----:B------:R-:W-:Y:S02]  /*50960*/  IMAD.MOV.U32 R0, RZ, RZ, R27 ;  /* 0x000000ffff007224 */ /* 0x000fe400078e001b */
[----:B------:R-:W-:Y:S02]  /*50970*/  IMAD.MOV.U32 R7, RZ, RZ, R24 ;  /* 0x000000ffff077224 */ /* 0x000fe400078e0018 */
[----:B------:R-:W-:Y:S01]  /*50980*/  IMAD.MOV.U32 R6, RZ, RZ, R25 ;  /* 0x000000ffff067224 */ /* 0x000fe200078e0019 */
[----:B------:R-:W2:Y:S01]  /*50990*/  LDL.LU.64 R26, [R1+0x3798] ;  /* 0x00379800011a7983 */ /* 0x000ea20000300a00 */
[----:B------:R-:W4:Y:S02]  /*509a0*/  LDL.LU.64 R24, [R1+0x3790] ;  /* 0x0037900001187983 */ /* 0x000f240000300a00 */
[----:B------:R0:W-:Y:S02]  /*509b0*/  STL.64 [R1+0x3718], R22 ;  /* 0x0037181601007387 */ /* 0x0001e40000100a00 */
[----:B0-----:R-:W-:-:S02]  /*509c0*/  IMAD.MOV.U32 R22, RZ, RZ, R28 ;  /* 0x000000ffff167224 */ /* 0x001fc400078e001c */
[----:B------:R-:W-:-:S05]  /*509d0*/  IMAD.MOV.U32 R23, RZ, RZ, R21 ;  /* 0x000000ffff177224 */ /* 0x000fca00078e0015 */
[----:B------:R0:W-:Y:S02]  /*509e0*/  STL.64 [R1+0x3730], R22 ;  /* 0x0037301601007387 */ /* 0x0001e40000100a00 */
[----:B0-----:R-:W-:Y:S02]  /*509f0*/  IMAD.MOV.U32 R22, RZ, RZ, R20 ;  /* 0x000000ffff167224 */ /* 0x001fe400078e0014 */
[----:B------:R-:W-:-:S05]  /*50a00*/  IMAD.MOV.U32 R23, RZ, RZ, R17 ;  /* 0x000000ffff177224 */ /* 0x000fca00078e0011 */
[----:B------:R0:W-:Y:S02]  /*50a10*/  STL.64 [R1+0x3748], R22 ;  /* 0x0037481601007387 */ /* 0x0001e40000100a00 */
[----:B0-----:R-:W-:Y:S02]  /*50a20*/  IMAD.MOV.U32 R22, RZ, RZ, R5 ;  /* 0x000000ffff167224 */ /* 0x001fe400078e0005 */
[----:B------:R-:W-:-:S05]  /*50a30*/  IMAD.MOV.U32 R23, RZ, RZ, R4 ;  /* 0x000000ffff177224 */ /* 0x000fca00078e0004 */
[----:B------:R0:W-:Y:S01]  /*50a40*/  STL.64 [R1+0x3760], R22 ;  /* 0x0037601601007387 */ /* 0x0001e20000100a00 */
[----:B------:R4:W-:Y:S02]  /*50a50*/  STL [R1+0x35fc], R6 ;  /* 0x0035fc0601007387 */ /* 0x0009e40000100800 */
[----:B------:R1:W-:Y:S02]  /*50a60*/  STL [R1+0x35f8], R7 ;  /* 0x0035f80701007387 */ /* 0x0003e40000100800 */
[----:B------:R-:W2:Y:S01]  /*50a70*/  LDL R4, [R1+0xf0] ;  /* 0x0000f00001047983 */ /* 0x000ea20000100800 */
[----:B------:R-:W2:Y:S01]  /*50a80*/  LDL R5, [R1+0xf4] ;  /* 0x0000f40001057983 */ /* 0x000ea20000100800 */
[----:B0-----:R-:W-:Y:S02]  /*50a90*/  IMAD.MOV.U32 R23, RZ, RZ, R2 ;  /* 0x000000ffff177224 */ /* 0x001fe400078e0002 */
[----:B------:R-:W-:Y:S02]  /*50aa0*/  IMAD.MOV.U32 R22, RZ, RZ, R16 ;  /* 0x000000ffff167224 */ /* 0x000fe400078e0010 */
[----:B----4-:R-:W-:-:S02]  /*50ab0*/  IMAD.MOV.U32 R6, RZ, RZ, R25 ;  /* 0x000000ffff067224 */ /* 0x010fc400078e0019 */
[----:B-1----:R-:W-:Y:S01]  /*50ac0*/  IMAD.MOV.U32 R7, RZ, RZ, R24 ;  /* 0x000000ffff077224 */ /* 0x002fe200078e0018 */
[----:B--2---:R-:W-:Y:S04]  /*50ad0*/  STL.64 [R1+0x3670], R4 ;  /* 0x0036700401007387 */ /* 0x004fe80000100a00 */
[----:B------:R3:W-:Y:S02]  /*50ae0*/  STL.64 [R1+0x3788], R6 ;  /* 0x0037880601007387 */ /* 0x0007e40000100a00 */
[C---:B---3--:R-:W-:Y:S11]  /*50af0*/  HMMA.16816.F32 R4, R8.reuse, R18, R12 ;  /* 0x000000120804723c */ /* 0x048ff6000000180c */
[----:B------:R-:W-:Y:S11]  /*50b00*/  @!UPT UIADD3 URZ, URZ, URZ, URZ ;  /* 0x0000003f3f3ff290 */ /* 0x000ff6000fffe03f */
[----:B------:R-:W-:Y:S01]  /*50b10*/  @!UPT UIADD3 URZ, URZ, URZ, URZ ;  /* 0x0000003f3f3ff290 */ /* 0x000fe2000fffe03f */
[----:B------:R0:W-:Y:S01]  /*50b20*/  STL.64 [R1+0x310], R4 ;  /* 0x0003100401007387 */ /* 0x0001e20000100a00 */
[----:B------:R-:W2:Y:S02]  /*50b30*/  LDL.LU R12, [R1+0x2c0] ;  /* 0x0002c000010c7983 */ /* 0x000ea40000300800 */
[----:B------:R-:W2:Y:S02]  /*50b40*/  LDL.LU R13, [R1+0x2c4] ;  /* 0x0002c400010d7983 */ /* 0x000ea40000300800 */
[----:B------:R-:W2:Y:S01]  /*50b50*/  LDL.LU R14, [R1+0x2c8] ;  /* 0x0002c800010e7983 */ /* 0x000ea20000300800 */
[----:B------:R-:W2:Y:S01]  /*50b60*/  LDL.LU R15, [R1+0x2cc] ;  /* 0x0002cc00010f7983 */ /* 0x000ea20000300800 */
[----:B------:R-:W-:Y:S02]  /*50b70*/  IMAD.MOV.U32 R28, RZ, RZ, R6 ;  /* 0x000000ffff1c7224 */ /* 0x000fe400078e0006 */
[----:B------:R-:W-:Y:S01]  /*50b80*/  IMAD.MOV.U32 R2, RZ, RZ, R7 ;  /* 0x000000ffff027224 */ /* 0x000fe200078e0007 */
[----:B0-----:R-:W3:Y:S01]  /*50b90*/  LDL.LU R4, [R1+0x2d0] ;  /* 0x0002d00001047983 */ /* 0x001ee20000300800 */
[----:B------:R-:W3:Y:S02]  /*50ba0*/  LDL.LU R5, [R1+0x2d4] ;  /* 0x0002d40001057983 */ /* 0x000ee40000300800 */
[----:B------:R-:W3:Y:S02]  /*50bb0*/  LDL.LU R6, [R1+0x2d8] ;  /* 0x0002d80001067983 */ /* 0x000ee40000300800 */
[----:B------:R-:W3:Y:S01]  /*50bc0*/  LDL.LU R7, [R1+0x2dc] ;  /* 0x0002dc0001077983 */ /* 0x000ee20000300800 */
[----:B------:R0:W-:Y:S01]  /*50bd0*/  STL.64 [R1+0x3710], R18 ;  /* 0x0037101201007387 */ /* 0x0001e20000100a00 */
[----:B------:R-:W4:Y:S02]  /*50be0*/  LDL.LU R16, [R1+0x260] ;  /* 0x0002600001107983 */ /* 0x000f240000300800 */
[----:B------:R-:W4:Y:S01]  /*50bf0*/  LDL.LU R17, [R1+0x264] ;  /* 0x0002640001117983 */ /* 0x000f220000300800 */
[----:B0-----:R-:W2:Y:S01]  /*50c00*/  LDL.LU R18, [R1+0x268] ;  /* 0x0002680001127983 */ /* 0x001ea20000300800 */
[----:B------:R-:W2:Y:S03]  /*50c10*/  LDL.LU R19, [R1+0x26c] ;  /* 0x00026c0001137983 */ /* 0x000ea60000300800 */
        /* <DEDUP_REMOVED lines=10> */
[----:B------:R-:W4:Y:S02]  /*50cc0*/  LDL.LU R18, [R1+0x288] ;  /* 0x0002880001127983 */ /* 0x000f240000300800 */
[----:B------:R-:W4:Y:S01]  /*50cd0*/  LDL.LU R19, [R1+0x28c] ;  /* 0x00028c0001137983 */ /* 0x000f220000300800 */
[C---:B---3--:R-:W-:Y:S01]  /*50ce0*/  HMMA.16816.F32 R4, R8.reuse, R26, R4 ;  /* 0x0000001a0804723c */ /* 0x048fe20000001804 */
[----:B----4-:R-:W-:Y:S01]  /*50cf0*/  STL.64 [R1+0x3758], R18 ;  /* 0x0037581201007387 */ /* 0x010fe20000100a00 */
[----:B--2---:R0:W-:Y:S03]  /*50d00*/  STL.64 [R1+0x3750], R16 ;  /* 0x0037501001007387 */ /* 0x0041e60000100a00 */
        /* <DEDUP_REMOVED lines=10> */
[----:B------:R-:W-:Y:S01]  /*50db0*/  STL [R1+0x3598], R28 ;  /* 0x0035981c01007387 */ /* 0x000fe20000100800 */
[----:B------:R-:W-:Y:S02]  /*50dc0*/  STL.64 [R1+0x340], R4 ;  /* 0x0003400401007387 */ /* 0x000fe40000100a00 */
[----:B------:R0:W-:Y:S02]  /*50dd0*/  STL.64 [R1+0x348], R6 ;  /* 0x0003480601007387 */ /* 0x0001e40000100a00 */
[----:B0-----:R-:W3:Y:S02]  /*50de0*/  LDL.LU.64 R6, [R1+0x3788] ;  /* 0x0037880001067983 */ /* 0x001ee40000300a00 */
[----:B---3--:R-:W-:Y:S02]  /*50df0*/  HMMA.16816.F32 R8, R8, R6, R12 ;  /* 0x000000060808723c */ /* 0x008fe4000000180c */
[----:B------:R-:W2:Y:S01]  /*50e00*/  LDL.LU.64 R14, [R1+0x3780] ;  /* 0x00378000010e7983 */ /* 0x000ea20000300a00 */
[----:B------:R-:W2:Y:S11]  /*50e10*/  LDL.LU.64 R12, [R1+0x3778] ;  /* 0x00377800010c7983 */ /* 0x000eb60000300a00 */
[----:B------:R-:W-:Y:S09]  /*50e20*/  @!UPT UIADD3 URZ, URZ, URZ, URZ ;  /* 0x0000003f3f3ff290 */ /* 0x000ff2000fffe03f */
[----:B------:R0:W-:Y:S01]  /*50e30*/  STL.64 [R1+0x330], R8 ;  /* 0x0003300801007387 */ /* 0x0001e20000100a00 */
[----:B------:R-:W-:Y:S03]  /*50e40*/  STL.64 [R1+0x338], R10 ;  /* 0x0003380a01007387 */ /* 0x000fe60000100a00 */
[----:B0-----:R-:W3:Y:S01]  /*50e50*/  LDL.64 R8, [R1+0x20] ;  /* 0x0000200001087983 */ /* 0x001ee20000100a00 */
[C---:B--2---:R-:W-:Y:S03]  /*50e60*/  HMMA.16816.F32 R20, R12.reuse, R22, R16 ;  /* 0x000000160c14723c */ /* 0x044fe60000001810 */
[----:B------:R-:W2:Y:S01]  /*50e70*/  LDL.LU.64 R18, [R1+0x3770] ;  /* 0x0037700001127983 */ /* 0x000ea20000300a00 */
[----:B------:R-:W2:Y:S11]  /*50e80*/  LDL.LU.64 R16, [R1+0x3768] ;  /* 0x0037680001107983 */ /* 0x000eb60000300a00 */
[----:B------:R-:W-:Y:S08]  /*50e90*/  @!UPT UIADD3 URZ, URZ, URZ, URZ ;  /* 0x0000003f3f3ff290 */ /* 0x000ff0000fffe03f */
        /* <DEDUP_REMOVED lines=32> */
[----:B------:R-:W2:Y:S01]  /*510a0*/  LDL.LU.64 R22, [R1+0x36f8] ;  /* 0x0036f80001167983 */ /* 0x000ea20000300a00 */
[----:B------:R-:W2:Y:S11]  /*510b0*/  LDL.LU.64 R20, [R1+0x36f0] ;  /* 0x0036f00001147983 */ /* 0x000eb60000300a00 */
[----:B------:R-:W-:Y:S10]  /*510c0*/  @!UPT UIADD3 URZ, URZ, URZ, URZ ;  /* 0x0000003f3f3ff290 */ /* 0x000ff4000fffe03f */
[----:B------:R-:W-:Y:S01]  /*510d0*/  STL.64 [R1+0x2c0], R16 ;  /* 0x0002c01001007387 */ /* 0x000fe20000100a00 */
[----:B------:R0:W-:Y:S03]  /*510e0*/  STL.64 [R1+0x2c8], R18 ;  /* 0x0002c81201007387 */ /* 0x0001e60000100a00 */
[----:B0-----:R-:W4:Y:S01]  /*510f0*/  LDL.LU.64 R18, [R1+0x36e8] ;  /* 0x0036e80001127983 */ /* 0x001f220000300a00 */
[----:B------:R-:W4:Y:S01]  /*51100*/  LDL.LU.64 R16, [R1+0x36e0] ;  /* 0x0036e00001107983 */ /* 0x000f220000300a00 */
[C---:B--2---:R-:W-:Y:S02]  /*51110*/  HMMA.16816.F32 R24, R12.reuse, R26, R20 ;  /* 0x0000001a0c18723c */ /* 0x044fe40000001814 */
[----:B------:R-:W3:Y:S01]  /*51120*/  LDL.LU.64 R22, [R1+0x36d8] ;  /* 0x0036d80001167983 */ /* 0x000ee20000300a00 */
[----:B------:R-:W3:Y:S11]  /*51130*/  LDL.LU.64 R20, [R1+0x36d0] ;  /* 0x0036d00001147983 */ /* 0x000ef60000300a00 */
[----:B------:R-:W-:Y:S09]  /*51140*/  @!UPT UIADD3 URZ, URZ, URZ, URZ ;  /* 0x0000003f3f3ff290 */ /* 0x000ff2000fffe03f */
[----:B------:R0:W-:Y:S01]  /*51150*/  STL.64 [R1+0x2b0], R24 ;  /* 0x0002b01801007387 */ /* 0x0001e20000100a00 */
[----:B------:R-:W-:Y:S03]  /*51160*/  STL.64 [R1+0x2b8], R26 ;  /* 0x0002b81a01007387 */ /* 0x000fe60000100a00 */
[----:B0-----:R-:W2:Y:S01]  /*51170*/  LDL.LU.64 R24, [R1+0x36c8] ;  /* 0x0036c80001187983 */ /* 0x001ea20000300a00 */
[----:B----4-:R-:W-:Y:S01]  /*51180*/  HMMA.16816.F32 R12, R12, R6, R16 ;  /* 0x000000060c0c723c */ /* 0x010fe20000001810 */
[----:B------:R-:W3:Y:S02]  /*51190*/  LDL.LU.64 R18, [R1+0x36c0] ;  /* 0x0036c00001127983 */ /* 0x000ee40000300a00 */
[----:B------:R-:W3:Y:S11]  /*511a0*/  LDL.LU.64 R16, [R1+0x36b8] ;  /* 0x0036b80001107983 */ /* 0x000ef60000300a00 */
[----:B------:R-:W-:Y:S09]  /*511b0*/  @!UPT UIADD3 URZ, URZ, URZ, URZ ;  /* 0x0000003f3f3ff290 */ /* 0x000ff2000fffe03f */
[----:B------:R0:W-:Y:S01]  /*511c0*/  STL.64 [R1+0x290], R12 ;  /* 0x0002900c01007387 */ /* 0x0001e20000100a00 */
[----:B------:R1:W-:Y:S01]  /*511d0*/  STL.64 [R1+0x298], R14 ;  /* 0x0002980e01007387 */ /* 0x0003e20000100a00 */
[----:B---3--:R-:W-:Y:S11]  /*511e0*/  HMMA.16816.F32 R4, R16, R8, R20 ;  /* 0x000000081004723c */ /* 0x008ff60000001814 */
[----:B------:R-:W-:Y:S11]  /*511f0*/  @!UPT UIADD3 URZ, URZ, URZ, URZ ;  /* 0x0000003f3f3ff290 */ /* 0x000ff6000fffe03f */
[----:B------:R-:W-:Y:S01]  /*51200*/  @!UPT UIADD3 URZ, URZ, URZ, URZ ;  /* 0x0000003f3f3ff290 */ /* 0x000fe2000fffe03f */
[----:B------:R-:W-:Y:S01]  /*51210*/  STL.64 [R1+0x280], R4 ;  /* 0x0002800401007387 */ /* 0x000fe20000100a00 */
[----:B------:R-:W-:Y:S02]  /*51220*/  STL.64 [R1+0x36a8], R8 ;  /* 0x0036a80801007387 */ /* 0x000fe40000100a00 */
[----:B0-----:R-:W3:Y:S02]  /*51230*/  LDL.LU R12, [R1+0x170] ;  /* 0x00017000010c7983 */ /* 0x001ee40000300800 */
[----:B------:R-:W3:Y:S01]  /*51240*/  LDL.LU R13, [R1+0x174] ;  /* 0x00017400010d7983 */ /* 0x000ee20000300800 */
[----:B-1----:R-:W4:Y:S01]  /*51250*/  LDL.LU R14, [R1+0x178] ;  /* 0x00017800010e7983 */ /* 0x002f220000300800 */
[----:B------:R-:W4:Y:S02]  /*51260*/  LDL.LU R15, [R1+0x17c] ;  /* 0x00017c00010f7983 */ /* 0x000f240000300800 */
[----:B------:R-:W2:Y:S02]  /*51270*/  LDL.LU R20, [R1+0x1b0] ;  /* 0x0001b00001147983 */ /* 0x000ea40000300800 */
[----:B------:R-:W2:Y:S01]  /*51280*/  LDL.LU R21, [R1+0x1b4] ;  /* 0x0001b40001157983 */ /* 0x000ea20000300800 */
[----:B------:R-:W2:Y:S01]  /*51290*/  LDL.LU R22, [R1+0x1b8] ;  /* 0x0001b80001167983 */ /* 0x000ea20000300800 */
[----:B------:R-:W2:Y:S03]  /*512a0*/  LDL.LU R23, [R1+0x1bc] ;  /* 0x0001bc0001177983 */ /* 0x000ea60000300800 */
[----:B--2---:R-:W-:Y:S01]  /*512b0*/  STL.64 [R1+0x3638], R22 ;  /* 0x0036381601007387 */ /* 0x004fe20000100a00 */
[----:B------:R0:W-:Y:S03]  /*512c0*/  STL.64 [R1+0x3630], R20 ;  /* 0x0036301401007387 */ /* 0x0001e60000100a00 */
[----:B0-----:R-:W2:Y:S04]  /*512d0*/  LDL R20, [R1+0xe0] ;  /* 0x0000e00001147983 */ /* 0x001ea80000100800 */
[----:B------:R-:W2:Y:S01]  /*512e0*/  LDL R21, [R1+0xe4] ;  /* 0x0000e40001157983 */ /* 0x000ea20000100800 */
[----:B------:R-:W-:-:S02]  /*512f0*/  IMAD.MOV.U32 R26, RZ, RZ, R6 ;  /* 0x000000ffff1a7224 */ /* 0x000fc400078e0006 */
[----:B------:R-:W-:Y:S01]  /*51300*/  IMAD.MOV.U32 R27, RZ, RZ, R7 ;  /* 0x000000ffff1b7224 */ /* 0x000fe200078e0007 */
[----:B--2---:R0:W-:Y:S02]  /*51310*/  STL.64 [R1+0x3650], R20 ;  /* 0x0036501401007387 */ /* 0x0041e40000100a00 */
[----:B0-----:R-:W-:Y:S02]  /*51320*/  IMAD.MOV.U32 R20, RZ, RZ, R24 ;  /* 0x000000ffff147224 */ /* 0x001fe400078e0018 */
[----:B------:R-:W-:Y:S01]  /*51330*/  IMAD.MOV.U32 R21, RZ, RZ, R25 ;  /* 0x000000ffff157224 */ /* 0x000fe200078e0019 */
[----:B------:R-:W2:Y:S01]  /*51340*/  LDL.LU R24, [R1+0x36b4] ;  /* 0x0036b40001187983 */ /* 0x000ea20000300800 */
[----:B------:R-:W2:Y:S02]  /*51350*/  LDL.LU R25, [R1+0x36b0] ;  /* 0x0036b00001197983 */ /* 0x000ea40000300800 */
        /* <DEDUP_REMOVED lines=12> */
[----:B0-----:R-:W2:Y:S04]  /*51420*/  LDL R4, [R1] ;  /* 0x0000000001047983 */ /* 0x001ea80000100800 */
[----:B------:R-:W2:Y:S01]  /*51430*/  LDL R5, [R1+0x4] ;  /* 0x0000040001057983 */ /* 0x000ea20000100800 */
[----:B------:R-:W3:Y:S02]  /*51440*/  LDL.LU R8, [R1+0x210] ;  /* 0x0002100001087983 */ /* 0x000ee40000300800 */
[----:B------:R-:W3:Y:S02]  /*51450*/  LDL.LU R9, [R1+0x214] ;  /* 0x0002140001097983 */ /* 0x000ee40000300800 */
[----:B------:R-:W3:Y:S01]  /*51460*/  LDL.LU R10, [R1+0x218] ;  /* 0x00021800010a7983 */ /* 0x000ee20000300800 */
[----:B------:R-:W3:Y:S04]  /*51470*/  LDL.LU R11, [R1+0x21c] ;  /* 0x00021c00010b7983 */ /* 0x000ee80000300800 */
[----:B--2---:R0:W-:Y:S04]  /*51480*/  STL.64 [R1+0x36a0], R4 ;  /* 0x0036a00401007387 */ /* 0x0041e80000100a00 */
[----:B0-----:R-:W2:Y:S01]  /*51490*/  LDL.64 R4, [R1+0x10] ;  /* 0x0000100001047983 */ /* 0x001ea20000100a00 */
[----:B------:R0:W-:Y:S03]  /*514a0*/  STL.64 [R1+0x3668], R20 ;  /* 0x0036681401007387 */ /* 0x0001e60000100a00 */
[----:B0-----:R-:W2:Y:S04]  /*514b0*/  LDL.64 R20, [R1+0x70] ;  /* 0x0000700001147983 */ /* 0x001ea80000100a00 */
[----:B--2---:R0:W-:Y:S04]  /*514c0*/  STL.64 [R1+0x3698], R20 ;  /* 0x0036981401007387 */ /* 0x0041e80000100a00 */
[----:B0-----:R-:W2:Y:S01]  /*514d0*/  LDL.LU R20, [R1+0x200] ;  /* 0x0002000001147983 */ /* 0x001ea20000300800 */
[----:B------:R-:W2:Y:S02]  /*514e0*/  LDL.LU R21, [R1+0x204] ;  /* 0x0002040001157983 */ /* 0x000ea40000300800 */
[----:B------:R-:W2:Y:S02]  /*514f0*/  LDL.LU R22, [R1+0x208] ;  /* 0x0002080001167983 */ /* 0x000ea40000300800 */
[----:B------:R-:W2:Y:S01]  /*51500*/  LDL.LU R23, [R1+0x20c] ;  /* 0x00020c0001177983 */ /* 0x000ea20000300800 */
        /* <DEDUP_REMOVED lines=12> */
[----:B------:R-:W-:Y:S01]  /*515d0*/  HMMA.16816.F32 R8, R16, R4, R8 ;  /* 0x000000041008723c */ /* 0x000fe20000001808 */
        /* <DEDUP_REMOVED lines=13> */
[----:B------:R-:W-:Y:S02]  /*516b0*/  STL [R1+0x3490], R26 ;  /* 0x0034901a01007387 */ /* 0x000fe40000100800 */
[----:B------:R0:W-:Y:S02]  /*516c0*/  STL.64 [R1+0x270], R8 ;  /* 0x0002700801007387 */ /* 0x0001e40000100a00 */
[----:B------:R1:W-:Y:S01]  /*516d0*/  STL.64 [R1+0x278], R10 ;  /* 0x0002780a01007387 */ /* 0x0003e20000100a00 */
[----:B0-----:R-:W4:Y:S01]  /*516e0*/  LDL.LU.64 R8, [R1+0x36a8] ;  /* 0x0036a80001087983 */ /* 0x001f220000300a00 */
[----:B-1----:R-:W-:-:S02]  /*516f0*/  IMAD.MOV.U32 R11, RZ, RZ, R4 ;  /* 0x000000ffff0b7224 */ /* 0x002fc400078e0004 */
[----:B------:R-:W-:Y:S02]  /*51700*/  IMAD.MOV.U32 R10, RZ, RZ, R5 ;  /* 0x000000ffff0a7224 */ /* 0x000fe400078e0005 */
[----:B------:R-:W2:Y:S02]  /*51710*/  LDL.LU.64 R4, [R1+0x36a0] ;  /* 0x0036a00001047983 */ /* 0x000ea40000300a00 */
[C---:B--2---:R-:W-:Y:S02]  /*51720*/  HMMA.16816.F32 R4, R16.reuse, R4, R20 ;  /* 0x000000041004723c */ /* 0x044fe40000001814 */
[----:B------:R-:W2:Y:S11]  /*51730*/  LDL.LU.64 R20, [R1+0x3698] ;  /* 0x0036980001147983 */ /* 0x000eb60000300a00 */
[----:B------:R-:W-:Y:S10]  /*51740*/  @!UPT UIADD3 URZ, URZ, URZ, URZ ;  /* 0x0000003f3f3ff290 */ /* 0x000ff4000fffe03f */
[----:B------:R-:W-:Y:S01]  /*51750*/  STL.64 [R1+0x260], R4 ;  /* 0x0002600401007387 */ /* 0x000fe20000100a00 */
[----:B------:R0:W-:Y:S03]  /*51760*/  STL.64 [R1+0x268], R6 ;  /* 0x0002680601007387 */ /* 0x0001e60000100a00 */
[----:B0-----:R-:W2:Y:S01]  /*51770*/  LDL.LU.64 R6, [R1+0x3690] ;  /* 0x0036900001067983 */ /* 0x001ea20000300a00 */
[----:B------:R-:W2:Y:S02]  /*51780*/  LDL.LU.64 R4, [R1+0x3688] ;  /* 0x0036880001047983 */ /* 0x000ea40000300a00 */
[C---:B--2---:R-:W-:Y:S11]  /*51790*/  HMMA.16816.F32 R4, R16.reuse, R24, R4 ;  /* 0x000000181004723c */ /* 0x044ff60000001804 */
[----:B------:R-:W-:Y:S11]  /*517a0*/  @!UPT UIADD3 URZ, URZ, URZ, URZ ;  /* 0x0000003f3f3ff290 */ /* 0x000ff6000fffe03f */
[----:B------:R-:W-:Y:S01]  /*517b0*/  @!UPT UIADD3 URZ, URZ, URZ, URZ ;  /* 0x0000003f3f3ff290 */ /* 0x000fe2000fffe03f */
[----:B------:R0:W-:Y:S01]  /*517c0*/  STL.64 [R1+0x250], R4 ;  /* 0x0002500401007387 */ /* 0x0001e20000100a00 */
[----:B------:R-:W-:Y:S02]  /*517d0*/  IMAD.MOV.U32 R27, RZ, RZ, R6 ;  /* 0x000000ffff1b7224 */ /* 0x000fe400078e0006 */
[----:B------:R-:W-:Y:S02]  /*517e0*/  IMAD.MOV.U32 R26, RZ, RZ, R7 ;  /* 0x000000ffff1a7224 */ /* 0x000fe400078e0007 */
[----:B------:R-:W2:Y:S04]  /*517f0*/  LDL.LU.64 R6, [R1+0x3680] ;  /* 0x0036800001067983 */ /* 0x000ea80000300a00 */
[----:B0-----:R-:W2:Y:S01]  /*51800*/  LDL.LU.64 R4, [R1+0x3678] ;  /* 0x0036780001047983 */ /* 0x001ea20000300a00 */
[----:B------:R-:W-:Y:S02]  /*51810*/  STL [R1+0x349c], R26 ;  /* 0x00349c1a01007387 */ /* 0x000fe40000100800 */
[----:B------:R-:W-:Y:S01]  /*51820*/  STL [R1+0x3498], R27 ;  /* 0x0034981b01007387 */ /* 0x000fe20000100800 */
[C---:B--2---:R-:W-:Y:S11]  /*51830*/  HMMA.16816.F32 R4, R16.reuse, R20, R4 ;  /* 0x000000141004723c */ /* 0x044ff60000001804 */
[----:B------:R-:W-:Y:S11]  /*51840*/  @!UPT UIADD3 URZ, URZ, URZ, URZ ;  /* 0x0000003f3f3ff290 */ /* 0x000ff6000fffe03f */
[----:B------:R-:W-:Y:S01]  /*51850*/  @!UPT UIADD3 URZ, URZ, URZ, URZ ;  /* 0x0000003f3f3ff290 */ /* 0x000fe2000fffe03f */
[----:B------:R0:W-:Y:S01]  /*51860*/  STL.64 [R1+0x240], R4 ;  /* 0x0002400401007387 */ /* 0x0001e20000100a00 */
[----:B------:R1:W-:Y:S03]  /*51870*/  STL.64 [R1+0x248], R6 ;  /* 0x0002480601007387 */ /* 0x0003e60000100a00 */
[----:B0-----:R-:W2:Y:S01]  /*51880*/  LDL.LU.64 R4, [R1+0x3670] ;  /* 0x0036700001047983 */ /* 0x001ea20000300a00 */
[----:B-1----:R-:W-:Y:S02]  /*51890*/  IMAD.MOV.U32 R6, RZ, RZ, R20 ;  /* 0x000000ffff067224 */ /* 0x002fe400078e0014 */
[----:B------:R-:W-:Y:S02]  /*518a0*/  IMAD.MOV.U32 R7, RZ, RZ, R21 ;  /* 0x000000ffff077224 */ /* 0x000fe400078e0015 */
[----:B------:R-:W3:Y:S02]  /*518b0*/  LDL.LU.64 R20, [R1+0x3668] ;  /* 0x0036680001147983 */ /* 0x000ee40000300a00 */
[C---:B---3--:R-:W-:Y:S02]  /*518c0*/  HMMA.16816.F32 R20, R16.reuse, R20, R12 ;  /* 0x000000141014723c */ /* 0x048fe4000000180c */
[----:B------:R-:W3:Y:S01]  /*518d0*/  LDL.LU.64 R14, [R1+0x3660] ;  /* 0x00366000010e7983 */ /* 0x000ee20000300a00 */
[----:B------:R-:W3:Y:S11]  /*518e0*/  LDL.LU.64 R12, [R1+0x3658] ;  /* 0x00365800010c7983 */ /* 0x000ef60000300a00 */
[----:B------:R-:W-:Y:S09]  /*518f0*/  @!UPT UIADD3 URZ, URZ, URZ, URZ ;  /* 0x0000003f3f3ff290 */ /* 0x000ff2000fffe03f */
[----:B------:R0:W-:Y:S01]  /*51900*/  STL.64 [R1+0x230], R20 ;  /* 0x0002301401007387 */ /* 0x0001e20000100a00 */
[----:B------:R3:W-:Y:S03]  /*51910*/  STL.64 [R1+0x238], R22 ;  /* 0x0002381601007387 */ /* 0x0007e60000100a00 */
[----:B0-----:R-:W3:Y:S02]  /*51920*/  LDL.LU.64 R20, [R1+0x3650] ;  /* 0x0036500001147983 */ /* 0x001ee40000300a00 */
[C---:B---3--:R-:W-:Y:S02]  /*51930*/  HMMA.16816.F32 R20, R16.reuse, R20, R12 ;  /* 0x000000141014723c */ /* 0x048fe4000000180c */
[----:B------:R-:W3:Y:S01]  /*51940*/  LDL.LU.64 R14, [R1+0x3648] ;  /* 0x00364800010e7983 */ /* 0x000ee20000300a00 */
[----:B------:R-:W3:Y:S11]  /*51950*/  LDL.LU.64 R12, [R1+0x3640] ;  /* 0x00364000010c7983 */ /* 0x000ef60000300a00 */
[----:B------:R-:W-:Y:S09]  /*51960*/  @!UPT UIADD3 URZ, URZ, URZ, URZ ;  /* 0x0000003f3f3ff290 */ /* 0x000ff2000fffe03f */
[----:B------:R0:W-:Y:S01]  /*51970*/  STL.64 [R1+0x220], R20 ;  /* 0x0002201401007387 */ /* 0x0001e20000100a00 */
[----:B------:R-:W-:Y:S02]  /*51980*/  IMAD.MOV.U32 R26, RZ, RZ, R22 ;  /* 0x000000ffff1a7224 */ /* 0x000fe400078e0016 */
[----:B------:R-:W-:Y:S02]  /*51990*/  IMAD.MOV.U32 R27, RZ, RZ, R23 ;  /* 0x000000ffff1b7224 */ /* 0x000fe400078e0017 */
[----:B------:R-:W2:Y:S04]  /*519a0*/  LDL.LU.64 R22, [R1+0x3638] ;  /* 0x0036380001167983 */ /* 0x000ea80000300a00 */
[----:B0-----:R-:W2:Y:S02]  /*519b0*/  LDL.LU.64 R20, [R1+0x3630] ;  /* 0x0036300001147983 */ /* 0x001ea40000300a00 */
[----:B--2---:R-:W-:Y:S02]  /*519c0*/  HMMA.16816.F32 R16, R16, R4, R20 ;  /* 0x000000041010723c */ /* 0x004fe40000001814 */
[----:B------:R-:W3:Y:S01]  /*519d0*/  LDL.LU.64 R22, [R1+0x3628] ;  /* 0x0036280001167983 */ /* 0x000ee20000300a00 */
[----:B------:R-:W3:Y:S02]  /*519e0*/  LDL.LU.64 R20, [R1+0x3620] ;  /* 0x0036200001147983 */ /* 0x000ee40000300a00 */
[----:B------:R-:W-:Y:S11]  /*519f0*/  STL.64 [R1+0x35c0], R4 ;  /* 0x0035c00401007387 */ /* 0x000ff60000100a00 */
[----:B------:R-:W-:Y:S07]  /*51a00*/  @!UPT UIADD3 URZ, URZ, URZ, URZ ;  /* 0x0000003f3f3ff290 */ /* 0x000fee000fffe03f */
[----:B------:R0:W-:Y:S01]  /*51a10*/  STL.64 [R1+0x210], R16 ;  /* 0x0002101001007387 */ /* 0x0001e20000100a00 */
[----:B------:R-:W-:Y:S03]  /*51a20*/  STL.64 [R1+0x218], R18 ;  /* 0x0002181201007387 */ /* 0x000fe60000100a00 */
[----:B0-----:R-:W2:Y:S01]  /*51a30*/  LDL.LU.64 R16, [R1+0x60] ;  /* 0x0000600001107983 */ /* 0x001ea20000300a00 */
[----:B----4-:R-:W-:Y:S02]  /*51a40*/  IMAD.MOV.U32 R28, RZ, RZ, R8 ;  /* 0x000000ffff1c7224 */ /* 0x010fe400078e0008 */
[----:B------:R-:W-:Y:S01]  /*51a50*/  IMAD.MOV.U32 R29, RZ, RZ, R9 ;  /* 0x000000ffff1d7224 */ /* 0x000fe200078e0009 */
[----:B---3--:R-:W-:Y:S01]  /*51a60*/  HMMA.16816.F32 R12, R20, R8, R12 ;  /* 0x00000008140c723c */ /* 0x008fe2000000180c */
[----:B--2---:R-:W-:Y:S11]  /*51a70*/  STL.64 [R1+0x35d8], R16 ;  /* 0x0035d81001007387 */ /* 0x004ff60000100a00 */
[----:B------:R-:W-:Y:S11]  /*51a80*/  @!UPT UIADD3 URZ, URZ, URZ, URZ ;  /* 0x0000003f3f3ff290 */ /* 0x000ff6000fffe03f */
[----:B------:R-:W-:Y:S02]  /*51a90*/  STL.64 [R1+0x1f0], R12 ;  /* 0x0001f00c01007387 */ /* 0x000fe40000100a00 */
[----:B------:R0:W-:Y:S02]  /*51aa0*/  STL.64 [R1+0x1f8], R14 ;  /* 0x0001f80e01007387 */ /* 0x0001e40000100a00 */
[----:B0-----:R-:W2:Y:S01]  /*51ab0*/  LDL.LU.64 R14, [R1+0x3618] ;  /* 0x00361800010e7983 */ /* 0x001ea20000300a00 */
[----:B------:R-:W2:Y:S02]  /*51ac0*/  LDL.LU.64 R12, [R1+0x3610] ;  /* 0x00361000010c7983 */ /* 0x000ea40000300a00 */
[----:B------:R-:W3:Y:S02]  /*51ad0*/  LDL.LU R8, [R1+0x190] ;  /* 0x0001900001087983 */ /* 0x000ee40000300800 */
[----:B------:R-:W-:Y:S01]  /*51ae0*/  IMAD.MOV.U32 R17, RZ, RZ, R10 ;  /* 0x000000ffff117224 */ /* 0x000fe200078e000a */
[----:B------:R-:W3:Y:S01]  /*51af0*/  LDL.LU R9, [R1+0x194] ;  /* 0x0001940001097983 */ /* 0x000ee20000300800 */
[----:B------:R-:W-:-:S02]  /*51b00*/  IMAD.MOV.U32 R16, RZ, RZ, R11 ;  /* 0x000000ffff107224 */ /* 0x000fc400078e000b */
[----:B------:R-:W4:Y:S02]  /*51b10*/  LDL.LU R10, [R1+0x198] ;  /* 0x00019800010a7983 */ /* 0x000f240000300800 */
[----:B------:R-:W4:Y:S03]  /*51b20*/  LDL.LU R11, [R1+0x19c] ;  /* 0x00019c00010b7983 */ /* 0x000f260000300800 */
[C---:B--2---:R-:W-:Y:S01]  /*51b30*/  HMMA.16816.F32 R16, R20.reuse, R16, R12 ;  /* 0x000000101410723c */ /* 0x044fe2000000180c */
[----:B----4-:R-:W-:Y:S01]  /*51b40*/  STL.64 [R1+0x3558], R10 ;  /* 0x0035580a01007387 */ /* 0x010fe20000100a00 */
[----:B---3--:R0:W-:Y:S03]  /*51b50*/  STL.64 [R1+0x3550], R8 ;  /* 0x0035500801007387 */ /* 0x0081e60000100a00 */
[----:B0-----:R-:W2:Y:S01]  /*51b60*/  LDL.LU.64 R8, [R1] ;  /* 0x0000000001087983 */ /* 0x001ea20000300a00 */
[----:B------:R-:W2:Y:S02]  /*51b70*/  LDL.LU.64 R14, [R1+0x3608] ;  /* 0x00360800010e7983 */ /* 0x000ea40000300a00 */
[----:B------:R-:W2:Y:S11]  /*51b80*/  LDL.LU.64 R12, [R1+0x3600] ;  /* 0x00360000010c7983 */ /* 0x000eb60000300a00 */
[----:B------:R-:W-:Y:S04]  /*51b90*/  @!UPT UIADD3 URZ, URZ, URZ, URZ ;  /* 0x0000003f3f3ff290 */ /* 0x000fe8000fffe03f */
[----:B------:R-:W-:Y:S01]  /*51ba0*/  STL.64 [R1+0x1e0], R16 ;  /* 0x0001e01001007387 */ /* 0x000fe20000100a00 */
[----:B------:R2:W-:Y:S02]  /*51bb0*/  STL.64 [R1+0x1e8], R18 ;  /* 0x0001e81201007387 */ /* 0x0005e40000100a00 */
[C---:B--2---:R-:W-:Y:S01]  /*51bc0*/  HMMA.16816.F32 R16, R20.reuse, R8, R12 ;  /* 0x000000081410723c */ /* 0x044fe2000000180c */
[----:B------:R-:W2:Y:S11]  /*51bd0*/  LDL.LU R12, [R1+0x130] ;  /* 0x00013000010c7983 */ /* 0x000eb60000300800 */
[----:B------:R-:W-:Y:S11]  /*51be0*/  @!UPT UIADD3 URZ, URZ, URZ, URZ ;  /* 0x0000003f3f3ff290 */ /* 0x000ff6000fffe03f */
[----:B------:R0:W-:Y:S01]  /*51bf0*/  STL.64 [R1+0x1d0], R16 ;  /* 0x0001d01001007387 */ /* 0x0001e20000100a00 */
[----:B------:R-:W-:Y:S02]  /*51c00*/  STL.64 [R1+0x1d8], R18 ;  /* 0x0001d81201007387 */ /* 0x000fe40000100a00 */
[----:B------:R-:W2:Y:S02]  /*51c10*/  LDL.LU R13, [R1+0x134] ;  /* 0x00013400010d7983 */ /* 0x000ea40000300800 */
[----:B------:R-:W3:Y:S01]  /*51c20*/  LDL.LU R14, [R1+0x138] ;  /* 0x00013800010e7983 */ /* 0x000ee20000300800 */
[----:B------:R-:W3:Y:S01]  /*51c30*/  LDL.LU R15, [R1+0x13c] ;  /* 0x00013c00010f7983 */ /* 0x000ee20000300800 */
[----:B0-----:R-:W-:Y:S02]  /*51c40*/  IMAD.MOV.U32 R16, RZ, RZ, R6 ;  /* 0x000000ffff107224 */ /* 0x001fe400078e0006 */
[----:B------:R-:W-:Y:S01]  /*51c50*/  IMAD.MOV.U32 R17, RZ, RZ, R7 ;  /* 0x000000ffff117224 */ /* 0x000fe200078e0007 */
[----:B---3--:R-:W-:Y:S01]  /*51c60*/  STL.64 [R1+0x35e8], R14 ;  /* 0x0035e80e01007387 */ /* 0x008fe20000100a00 */
[----:B--2---:R-:W-:Y:S02]  /*51c70*/  STL.64 [R1+0x35e0], R12 ;  /* 0x0035e00c01007387 */ /* 0x004fe40000100a00 */
[----:B------:R-:W2:Y:S02]  /*51c80*/  LDL.LU R6, [R1+0x35fc] ;  /* 0x0035fc0001067983 */ /* 0x000ea40000300800 */
[----:B------:R-:W3:Y:S01]  /*51c90*/  LDL.LU R7, [R1+0x35f8] ;  /* 0x0035f80001077983 */ /* 0x000ee20000300800 */
[----:B------:R0:W-:Y:S04]  /*51ca0*/  STL.64 [R1+0x35f0], R16 ;  /* 0x0035f01001007387 */ /* 0x0001e80000100a00 */
[----:B0-----:R-:W4:Y:S01]  /*51cb0*/  LDL.LU R16, [R1+0x150] ;  /* 0x0001500001107983 */ /* 0x001f220000300800 */
[----:B------:R-:W4:Y:S02]  /*51cc0*/  LDL.LU R17, [R1+0x154] ;  /* 0x0001540001117983 */ /* 0x000f240000300800 */
[----:B------:R-:W4:Y:S02]  /*51cd0*/  LDL.LU R18, [R1+0x158] ;  /* 0x0001580001127983 */ /* 0x000f240000300800 */
[----:B------:R-:W4:Y:S01]  /*51ce0*/  LDL.LU R19, [R1+0x15c] ;  /* 0x00015c0001137983 */ /* 0x000f220000300800 */
[----:B------:R-:W2:Y:S01]  /*51cf0*/  LDL.LU R12, [R1+0x140] ;  /* 0x00014000010c7983 */ /* 0x000ea20000300800 */
[----:B------:R-:W2:Y:S02]  /*51d00*/  LDL.LU R13, [R1+0x144] ;  /* 0x00014400010d7983 */ /* 0x000ea40000300800 */
[----:B------:R-:W2:Y:S02]  /*51d10*/  LDL.LU R14, [R1+0x148] ;  /* 0x00014800010e7983 */ /* 0x000ea40000300800 */
[----:B------:R-:W2:Y:S01]  /*51d20*/  LDL.LU R15, [R1+0x14c] ;  /* 0x00014c00010f7983 */ /* 0x000ea20000300800 */
[----:B------:R-:W2:Y:S01]  /*51d30*/  LDL.LU.64 R4, [R1+0xe0] ;  /* 0x0000e00001047983 */ /* 0x000ea20000300a00 */
        /* <DEDUP_REMOVED lines=23> */
[----:B------:R-:W2:Y:S02]  /*51eb0*/  LDL.LU R11, [R1+0x12c] ;  /* 0x00012c00010b7983 */ /* 0x000ea40000300800 */
[----:B------:R0:W-:Y:S01]  /*51ec0*/  STL.64 [R1+0x1c0], R16 ;  /* 0x0001c01001007387 */ /* 0x0001e20000100a00 */
[----:B------:R-:W-:Y:S03]  /*51ed0*/  STL.64 [R1+0x1c8], R18 ;  /* 0x0001c81201007387 */ /* 0x000fe60000100a00 */
[----:B0-----:R-:W4:Y:S01]  /*51ee0*/  LDL.LU.64 R16, [R1+0x35f0] ;  /* 0x0035f00001107983 */ /* 0x001f220000300a00 */
[----:B------:R-:W-:Y:S02]  /*51ef0*/  STL.64 [R1+0x3568], R26 ;  /* 0x0035681a01007387 */ /* 0x000fe40000100a00 */
[----:B------:R0:W-:Y:S02]  /*51f00*/  STL.64 [R1+0x3560], R24 ;  /* 0x0035601801007387 */ /* 0x0001e40000100a00 */
[----:B0-----:R-:W2:Y:S01]  /*51f10*/  LDL.LU R24, [R1+0x160] ;  /* 0x0001600001187983 */ /* 0x001ea20000300800 */
[----:B------:R-:W2:Y:S02]  /*51f20*/  LDL.LU R25, [R1+0x164] ;  /* 0x0001640001197983 */ /* 0x000ea40000300800 */
[----:B------:R-:W2:Y:S02]  /*51f30*/  LDL.LU R26, [R1+0x168] ;  /* 0x00016800011a7983 */ /* 0x000ea40000300800 */
[----:B------:R-:W2:Y:S01]  /*51f40*/  LDL.LU R27, [R1+0x16c] ;  /* 0x00016c00011b7983 */ /* 0x000ea20000300800 */
[C---:B----4-:R-:W-:Y:S01]  /*51f50*/  HMMA.16816.F32 R16, R20.reuse, R16, R12 ;  /* 0x000000101410723c */ /* 0x050fe2000000180c */
[----:B--2---:R-:W-:Y:S01]  /*51f60*/  STL.64 [R1+0x3580], R26 ;  /* 0x0035801a01007387 */ /* 0x004fe20000100a00 */
[----:B------:R0:W-:Y:S03]  /*51f70*/  STL.64 [R1+0x3578], R24 ;  /* 0x0035781801007387 */ /* 0x0001e60000100a00 */
[----:B0-----:R-:W2:Y:S01]  /*51f80*/  LDL.LU.64 R24, [R1+0x10] ;  /* 0x0000100001187983 */ /* 0x001ea20000300a00 */
[----:B------:R-:W4:Y:S02]  /*51f90*/  LDL.LU.64 R14, [R1+0x35e8] ;  /* 0x0035e800010e7983 */ /* 0x000f240000300a00 */
[----:B------:R-:W4:Y:S11]  /*51fa0*/  LDL.LU.64 R12, [R1+0x35e0] ;  /* 0x0035e000010c7983 */ /* 0x000f360000300a00 */
[----:B------:R-:W-:Y:S04]  /*51fb0*/  @!UPT UIADD3 URZ, URZ, URZ, URZ ;  /* 0x0000003f3f3ff290 */ /* 0x000fe8000fffe03f */
[----:B------:R0:W-:Y:S01]  /*51fc0*/  STL.64 [R1+0x1b0], R16 ;  /* 0x0001b01001007387 */ /* 0x0001e20000100a00 */
[----:B------:R1:W-:Y:S04]  /*51fd0*/  STL.64 [R1+0x1b8], R18 ;  /* 0x0001b81201007387 */ /* 0x0003e80000100a00 */
[----:B0-----:R-:W4:Y:S01]  /*51fe0*/  LDL.LU.64 R16, [R1+0x35d8] ;  /* 0x0035d80001107983 */ /* 0x001f220000300a00 */
[----:B------:R-:W-:Y:S01]  /*51ff0*/  HMMA.16816.F32 R8, R20, R4, R8 ;  /* 0x000000041408723c */ /* 0x000fe20000001808 */
[----:B-1----:R-:W-:Y:S02]  /*52000*/  IMAD.MOV.U32 R19, RZ, RZ, R4 ;  /* 0x000000ffff137224 */ /* 0x002fe400078e0004 */
[----:B------:R-:W-:-:S05]  /*52010*/  IMAD.MOV.U32 R18, RZ, RZ, R5 ;  /* 0x000000ffff127224 */ /* 0x000fca00078e0005 */
[----:B----4-:R-:W-:Y:S11]  /*52020*/  HMMA.16816.F32 R12, R20, R16, R12 ;  /* 0x00000010140c723c */ /* 0x010ff6000000180c */
[----:B------:R-:W-:Y:S11]  /*52030*/  @!UPT UIADD3 URZ, URZ, URZ, URZ ;  /* 0x0000003f3f3ff290 */ /* 0x000ff6000fffe03f */
[----:B------:R-:W-:Y:S01]  /*52040*/  @!UPT UIADD3 URZ, URZ, URZ, URZ ;  /* 0x0000003f3f3ff290 */ /* 0x000fe2000fffe03f */
[----:B------:R-:W-:Y:S01]  /*52050*/  STL.64 [R1+0x1a0], R12 ;  /* 0x0001a00c01007387 */ /* 0x000fe20000100a00 */
[----:B------:R-:W-:Y:S02]  /*52060*/  STL.64 [R1+0x1a8], R14 ;  /* 0x0001a80e01007387 */ /* 0x000fe40000100a00 */
[----:B------:R-:W-:Y:S02]  /*52070*/  STL.64 [R1+0x170], R8 ;  /* 0x0001700801007387 */ /* 0x000fe40000100a00 */
[----:B------:R0:W-:Y:S02]  /*52080*/  STL.64 [R1+0x178], R10 ;  /* 0x0001780a01007387 */ /* 0x0001e40000100a00 */
[----:B0-----:R-:W4:Y:S01]  /*52090*/  LDL.LU.64 R10, [R1+0x35d0] ;  /* 0x0035d000010a7983 */ /* 0x001f220000300a00 */
[----:B------:R-:W4:Y:S02]  /*520a0*/  LDL.LU.64 R8, [R1+0x35c8] ;  /* 0x0035c80001087983 */ /* 0x000f240000300a00 */
[----:B------:R-:W4:Y:S02]  /*520b0*/  LDL.LU.64 R4, [R1+0x35c0] ;  /* 0x0035c00001047983 */ /* 0x000f240000300a00 */
[----:B------:R-:W-:Y:S01]  /*520c0*/  STL.64 [R1+0x3540], R18 ;  /* 0x0035401201007387 */ /* 0x000fe20000100a00 */
[----:B------:R0:W-:Y:S01]  /*520d0*/  STL.64 [R1+0x3538], R16 ;  /* 0x0035381001007387 */ /* 0x0001e20000100a00 */
[----:B---3--:R-:W-:-:S02]  /*520e0*/  IMAD.MOV.U32 R12, RZ, RZ, R7 ;  /* 0x000000ffff0c7224 */ /* 0x008fc400078e0007 */
[----:B------:R-:W-:Y:S01]  /*520f0*/  IMAD.MOV.U32 R13, RZ, RZ, R6 ;  /* 0x000000ffff0d7224 */ /* 0x000fe200078e0006 */
[----:B0-----:R-:W3:Y:S01]  /*52100*/  LDL.LU.64 R16, [R1+0x70] ;  /* 0x0000700001107983 */ /* 0x001ee20000300a00 */
[----:B----4-:R-:W-:Y:S03]  /*52110*/  HMMA.16816.F32 R20, R20, R4, R8 ;  /* 0x000000041414723c */ /* 0x010fe60000001808 */
[----:B------:R-:W4:Y:S01]  /*52120*/  LDL.LU.64 R10, [R1+0x35b8] ;  /* 0x0035b800010a7983 */ /* 0x000f220000300a00 */
[----:B------:R-:W4:Y:S02]  /*52130*/  LDL.LU.64 R8, [R1+0x35b0] ;  /* 0x0035b00001087983 */ /* 0x000f240000300a00 */
[----:B------:R-:W4:Y:S02]  /*52140*/  LDL.LU.64 R6, [R1+0x35a8] ;  /* 0x0035a80001067983 */ /* 0x000f240000300a00 */
[----:B------:R-:W4:Y:S02]  /*52150*/  LDL.LU.64 R4, [R1+0x35a0] ;  /* 0x0035a00001047983 */ /* 0x000f240000300a00 */
[----:B------:R-:W-:-:S02]  /*52160*/  IMAD.MOV.U32 R15, RZ, RZ, R0 ;  /* 0x000000ffff0f7224 */ /* 0x000fc400078e0000 */
[----:B------:R-:W-:-:S11]  /*52170*/  IMAD.MOV.U32 R14, RZ, RZ, R3 ;  /* 0x000000ffff0e7224 */ /* 0x000fd600078e0003 */
[----:B------:R0:W-:Y:S01]  /*52180*/  STL.64 [R1+0x150], R20 ;  /* 0x0001501401007387 */ /* 0x0001e20000100a00 */
[----:B------:R-:W-:Y:S02]  /*52190*/  IMAD.MOV.U32 R0, RZ, RZ, R23 ;  /* 0x000000ffff007224 */ /* 0x000fe400078e0017 */
[----:B------:R-:W-:Y:S02]  /*521a0*/  IMAD.MOV.U32 R3, RZ, RZ, R22 ;  /* 0x000000ffff037224 */ /* 0x000fe400078e0016 */
[----:B0-----:R-:W-:Y:S02]  /*521b0*/  IMAD.MOV.U32 R20, RZ, RZ, R28 ;  /* 0x000000ffff147224 */ /* 0x001fe400078e001c */
[----:B------:R-:W-:Y:S01]  /*521c0*/  IMAD.MOV.U32 R21, RZ, RZ, R29 ;  /* 0x000000ffff157224 */ /* 0x000fe200078e001d */
[----:B------:R-:W2:Y:S01]  /*521d0*/  LDL.LU R28, [R1+0x3598] ;  /* 0x00359800011c7983 */ /* 0x000ea20000300800 */
[----:B------:R-:W-:Y:S02]  /*521e0*/  STL [R1+0x33c4], R0 ;  /* 0x0033c40001007387 */ /* 0x000fe40000100800 */
[----:B------:R0:W-:Y:S02]  /*521f0*/  STL [R1+0x33c0], R3 ;  /* 0x0033c00301007387 */ /* 0x0001e40000100800 */
[----:B0-----:R-:W3:Y:S01]  /*52200*/  LDL R3, [R1+0x39c] ;  /* 0x00039c0001037983 */ /* 0x001ee20000100800 */
[C---:B----4-:R-:W-:Y:S03]  /*52210*/  HMMA.16816.F32 R20, R4.reuse, R20, R8 ;  /* 0x000000140414723c */ /* 0x050fe60000001808 */
[----:B------:R-:W4:Y:S01]  /*52220*/  LDL.LU.64 R10, [R1+0x3590] ;  /* 0x00359000010a7983 */ /* 0x000f220000300a00 */
[----:B------:R-:W4:Y:S11]  /*52230*/  LDL.LU.64 R8, [R1+0x3588] ;  /* 0x0035880001087983 */ /* 0x000f360000300a00 */
[----:B------:R-:W-:Y:S08]  /*52240*/  @!UPT UIADD3 URZ, URZ, URZ, URZ ;  /* 0x0000003f3f3ff290 */ /* 0x000ff0000fffe03f */
[----:B------:R2:W-:Y:S01]  /*52250*/  STL.64 [R1+0x130], R20 ;  /* 0x0001301401007387 */ /* 0x0005e20000100a00 */
[----:B------:R-:W-:Y:S02]  /*52260*/  STL.64 [R1+0x138], R22 ;  /* 0x0001381601007387 */ /* 0x000fe40000100a00 */
[----:B------:R-:W3:Y:S02]  /*52270*/  LDL.LU.64 R26, [R1+0x3580] ;  /* 0x00358000011a7983 */ /* 0x000ee40000300a00 */
[----:B--2---:R-:W-:Y:S02]  /*52280*/  IMAD.MOV.U32 R21, RZ, RZ, R24 ;  /* 0x000000ffff157224 */ /* 0x004fe400078e0018 */
[----:B------:R-:W-:Y:S01]  /*52290*/  IMAD.MOV.U32 R20, RZ, RZ, R25 ;  /* 0x000000ffff147224 */ /* 0x000fe200078e0019 */
[----:B----4-:R-:W-:Y:S01]  /*522a0*/  HMMA.16816.F32 R8, R4, R24, R8 ;  /* 0x000000180408723c */ /* 0x010fe20000001808 */
[----:B------:R-:W3:Y:S11]  /*522b0*/  LDL.LU.64 R24, [R1+0x3578] ;  /* 0x0035780001187983 */ /* 0x000ef60000300a00 */
[----:B------:R-:W-:Y:S11]  /*522c0*/  @!UPT UIADD3 URZ, URZ, URZ, URZ ;  /* 0x0000003f3f3ff290 */ /* 0x000ff6000fffe03f */
[----:B------:R0:W-:Y:S01]  /*522d0*/  STL.64 [R1+0x110], R8 ;  /* 0x0001100801007387 */ /* 0x0001e20000100a00 */
[----:B------:R-:W-:Y:S03]  /*522e0*/  STL [R1+0x118], R10 ;  /* 0x0001180a01007387 */ /* 0x000fe60000100800 */
[----:B0-----:R-:W3:Y:S01]  /*522f0*/  LDL.LU.64 R8, [R1+0x3570] ;  /* 0x0035700001087983 */ /* 0x001ee20000300a00 */
[----:B------:R-:W-:-:S05]  /*52300*/  IMAD.MOV.U32 R29, RZ, RZ, R11 ;  /* 0x000000ffff1d7224 */ /* 0x000fca00078e000b */
[----:B------:R-:W-:Y:S01]  /*52310*/  STL [R1+0x33c8], R29 ;  /* 0x0033c81d01007387 */ /* 0x000fe20000100800 */
[C---:B---3--:R-:W-:Y:S01]  /*52320*/  HMMA.16816.F32 R24, R4.reuse, R8, R24 ;  /* 0x000000080418723c */ /* 0x048fe20000001818 */
[----:B------:R-:W-:Y:S02]  /*52330*/  IMAD.MOV.U32 R23, RZ, RZ, R8 ;  /* 0x000000ffff177224 */ /* 0x000fe400078e0008 */
[----:B------:R-:W-:Y:S11]  /*52340*/  IMAD.MOV.U32 R22, RZ, RZ, R9 ;  /* 0x000000ffff167224 */ /* 0x000ff600078e0009 */
[----:B------:R-:W-:Y:S09]  /*52350*/  @!UPT UIADD3 URZ, URZ, URZ, URZ ;  /* 0x0000003f3f3ff290 */ /* 0x000ff2000fffe03f */
[----:B------:R-:W-:Y:S01]  /*52360*/  STL.64 [R1+0x100], R24 ;  /* 0x0001001801007387 */ /* 0x000fe20000100a00 */
[----:B------:R0:W-:Y:S03]  /*52370*/  STL.64 [R1+0x108], R26 ;  /* 0x0001081a01007387 */ /* 0x0001e60000100a00 */
[----:B0-----:R-:W2:Y:S01]  /*52380*/  LDL.LU.64 R26, [R1+0x3568] ;  /* 0x00356800011a7983 */ /* 0x001ea20000300a00 */
[----:B------:R-:W3:Y:S02]  /*52390*/  LDL.LU.64 R24, [R1+0x3560] ;  /* 0x0035600001187983 */ /* 0x000ee40000300a00 */
[----:B------:R-:W3:Y:S02]  /*523a0*/  LDL.LU.64 R10, [R1+0x3558] ;  /* 0x00355800010a7983 */ /* 0x000ee40000300a00 */
[----:B------:R-:W3:Y:S01]  /*523b0*/  LDL.LU.64 R8, [R1+0x3550] ;  /* 0x0035500001087983 */ /* 0x000ee20000300a00 */
[C---:B------:R-:W-:Y:S08]  /*523c0*/  HMMA.16816.F32 R12, R4.reuse, R16, R12 ;  /* 0x00000010040c723c */ /* 0x040ff0000000180c */
[----:B---3--:R-:W-:Y:S01]  /*523d0*/  HMMA.16816.F32 R8, R4, R24, R8 ;  /* 0x000000180408723c */ /* 0x008fe20000001808 */
[----:B--2---:R0:W-:Y:S01]  /*523e0*/  STL.64 [R1+0x34d8], R26 ;  /* 0x0034d81a01007387 */ /* 0x0041e20000100a00 */
[----:B------:R1:W-:Y:S02]  /*523f0*/  STL.64 [R1+0x34d0], R24 ;  /* 0x0034d01801007387 */ /* 0x0003e40000100a00 */
[----:B0-----:R-:W-:-:S02]  /*52400*/  IMAD.MOV.U32 R26, RZ, RZ, R28 ;  /* 0x000000ffff1a7224 */ /* 0x001fc400078e001c */
[----:B------:R-:W-:Y:S11]  /*52410*/  IMAD.MOV.U32 R27, RZ, RZ, R2 ;  /* 0x000000ffff1b7224 */ /* 0x000ff600078e0002 */
[----:B------:R-:W-:Y:S06]  /*52420*/  @!UPT UIADD3 URZ, URZ, URZ, URZ ;  /* 0x0000003f3f3ff290 */ /* 0x000fec000fffe03f */
[----:B------:R-:W-:Y:S01]  /*52430*/  STL.64 [R1+0xd0], R8 ;  /* 0x0000d00801007387 */ /* 0x000fe20000100a00 */
[----:B------:R-:W-:Y:S02]  /*52440*/  STL.64 [R1+0xd8], R10 ;  /* 0x0000d80a01007387 */ /* 0x000fe40000100a00 */
[----:B-1----:R-:W2:Y:S02]  /*52450*/  LDL.LU R24, [R1+0x310] ;  /* 0x0003100001187983 */ /* 0x002ea40000300800 */
[----:B------:R-:W2:Y:S01]  /*52460*/  LDL.LU R25, [R1+0x314] ;  /* 0x0003140001197983 */ /* 0x000ea20000300800 */
[----:B------:R-:W3:Y:S01]  /*52470*/  LDL.LU R28, [R1+0x354c] ;  /* 0x00354c00011c7983 */ /* 0x000ee20000300800 */
[----:B------:R-:W4:Y:S03]  /*52480*/  LDL.LU R2, [R1+0x3548] ;  /* 0x0035480001027983 */ /* 0x000f260000300800 */
[----:B------:R-:W0:Y:S04]  /*52490*/  LDSM.16.MT88.4 R8, [R3+0x23000] ;  /* 0x023000000308783b */ /* 0x000e280000004200 */
[----:B0-----:R-:W-:Y:S01]  /*524a0*/  STL.64 [R1+0x3518], R10 ;  /* 0x0035180a01007387 */ /* 0x001fe20000100a00 */
[----:B------:R0:W-:Y:S02]  /*524b0*/  STL.64 [R1+0x3510], R8 ;  /* 0x0035100801007387 */ /* 0x0001e40000100a00 */
[----:B------:R-:W2:Y:S02]  /*524c0*/  LDL.LU.64 R18, [R1+0x3540] ;  /* 0x0035400001127983 */ /* 0x000ea40000300a00 */
[----:B0-----:R-:W-:-:S02]  /*524d0*/  IMAD.MOV.U32 R9, RZ, RZ, R16 ;  /* 0x000000ffff097224 */ /* 0x001fc400078e0010 */
[----:B------:R-:W-:Y:S02]  /*524e0*/  IMAD.MOV.U32 R8, RZ, RZ, R17 ;  /* 0x000000ffff087224 */ /* 0x000fe400078e0011 */
[----:B------:R-:W3:Y:S01]  /*524f0*/  LDL.LU.64 R16, [R1+0x3538] ;  /* 0x0035380001107983 */ /* 0x000ee20000300a00 */
[----:B------:R-:W-:Y:S02]  /*52500*/  STL.64 [R1+0xc0], R12 ;  /* 0x0000c00c01007387 */ /* 0x000fe40000100a00 */
[----:B------:R-:W-:Y:S02]  /*52510*/  STL [R1+0xc8], R14 ;  /* 0x0000c80e01007387 */ /* 0x000fe40000100800 */
[----:B------:R-:W-:Y:S02]  /*52520*/  IMAD.MOV.U32 R29, RZ, RZ, R15 ;  /* 0x000000ffff1d7224 */ /* 0x000fe400078e000f */
[----:B----4-:R-:W0:Y:S04]  /*52530*/  LDSM.16.MT88.4 R12, [R2+0x23800] ;  /* 0x02380000020c783b */ /* 0x010e280000004200 */
[----:B0-----:R-:W-:Y:S01]  /*52540*/  STL.64 [R1+0x3480], R14 ;  /* 0x0034800e01007387 */ /* 0x001fe20000100a00 */
[----:B------:R2:W-:Y:S02]  /*52550*/  STL.64 [R1+0x3478], R12 ;  /* 0x0034780c01007387 */ /* 0x0005e40000100a00 */
[----:B------:R0:W-:Y:S02]  /*52560*/  STL [R1+0x32c0], R2 ;  /* 0x0032c00201007387 */ /* 0x0001e40000100800 */
[----:B--2---:R-:W-:-:S02]  /*52570*/  IMAD.MOV.U32 R12, RZ, RZ, R19 ;  /* 0x000000ffff0c7224 */ /* 0x004fc400078e0013 */
[----:B------:R-:W-:Y:S01]  /*52580*/  IMAD.MOV.U32 R13, RZ, RZ, R18 ;  /* 0x000000ffff0d7224 */ /* 0x000fe200078e0012 */
[----:B---3--:R-:W-:Y:S01]  /*52590*/  HMMA.16816.F32 R24, R4, R16, R24 ;  /* 0x000000100418723c */ /* 0x008fe20000001818 */
[----:B0-----:R-:W-:Y:S02]  /*525a0*/  IMAD.MOV.U32 R2, RZ, RZ, R16 ;  /* 0x000000ffff027224 */ /* 0x001fe400078e0010 */
[----:B------:R-:W-:Y:S02]  /*525b0*/  IMAD.MOV.U32 R0, RZ, RZ, R17 ;  /* 0x000000ffff007224 */ /* 0x000fe400078e0011 */
[----:B------:R-:W0:Y:S11]  /*525c0*/  LDSM.16.MT88.4 R16, [R28+0x23800] ;  /* 0x023800001c10783b */ /* 0x000e360000004200 */
[----:B------:R-:W-:Y:S07]  /*525d0*/  @!UPT UIADD3 URZ, URZ, URZ, URZ ;  /* 0x0000003f3f3ff290 */ /* 0x000fee000fffe03f */
[----:B------:R-:W-:Y:S01]  /*525e0*/  STL.64 [R1+0xb0], R24 ;  /* 0x0000b01801007387 */ /* 0x000fe20000100a00 */
[----:B------:R-:W-:Y:S03]  /*525f0*/  STL.64 [R1+0xb8], R26 ;  /* 0x0000b81a01007387 */ /* 0x000fe60000100a00 */
[----:B0-----:R-:W-:Y:S01]  /*52600*/  STL.64 [R1+0x33d8], R18 ;  /* 0x0033d81201007387 */ /* 0x001fe20000100a00 */
[----:B------:R0:W-:Y:S03]  /*52610*/  STL.64 [R1+0x33d0], R16 ;  /* 0x0033d01001007387 */ /* 0x0001e60000100a00 */
[----:B0-----:R-:W2:Y:S01]  /*52620*/  LDL.LU R16, [R1+0x2b0] ;  /* 0x0002b00001107983 */ /* 0x001ea20000300800 */
[----:B------:R-:W2:Y:S02]  /*52630*/  LDL.LU R17, [R1+0x2b4] ;  /* 0x0002b40001117983 */ /* 0x000ea40000300800 */
[----:B------:R-:W3:Y:S02]  /*52640*/  LDL.LU R18, [R1+0x2b8] ;  /* 0x0002b80001127983 */ /* 0x000ee40000300800 */
[----:B------:R-:W3:Y:S02]  /*52650*/  LDL.LU R19, [R1+0x2bc] ;  /* 0x0002bc0001137983 */ /* 0x000ee40000300800 */
[----:B------:R-:W-:Y:S01]  /*52660*/  IMAD.MOV.U32 R24, RZ, RZ, R23 ;  /* 0x000000ffff187224 */ /* 0x000fe200078e0017 */
[----:B---3--:R-:W-:Y:S01]  /*52670*/  STL.64 [R1+0x34a8], R18 ;  /* 0x0034a81201007387 */ /* 0x008fe20000100a00 */
[----:B--2---:R0:W-:Y:S03]  /*52680*/  STL.64 [R1+0x34a0], R16 ;  /* 0x0034a01001007387 */ /* 0x0041e60000100a00 */
[----:B0-----:R-:W2:Y:S01]  /*52690*/  LDL.LU R16, [R1+0x2c0] ;  /* 0x0002c00001107983 */ /* 0x001ea20000300800 */
[----:B------:R-:W2:Y:S02]  /*526a0*/  LDL.LU R17, [R1+0x2c4] ;  /* 0x0002c40001117983 */ /* 0x000ea40000300800 */
[----:B------:R-:W3:Y:S02]  /*526b0*/  LDL.LU R18, [R1+0x2c8] ;  /* 0x0002c80001127983 */ /* 0x000ee40000300800 */
[----:B------:R-:W3:Y:S02]  /*526c0*/  LDL.LU R19, [R1+0x2cc] ;  /* 0x0002cc0001137983 */ /* 0x000ee40000300800 */
[----:B------:R-:W-:-:S05]  /*526d0*/  IMAD.MOV.U32 R25, RZ, RZ, R22 ;  /* 0x000000ffff197224 */ /* 0x000fca00078e0016 */
[----:B------:R0:W-:Y:S02]  /*526e0*/  STL.64 [R1+0x34f0], R24 ;  /* 0x0034f01801007387 */ /* 0x0001e40000100a00 */
[----:B0-----:R-:W-:Y:S02]  /*526f0*/  IMAD.MOV.U32 R24, RZ, RZ, R21 ;  /* 0x000000ffff187224 */ /* 0x001fe400078e0015 */
[----:B------:R-:W-:Y:S01]  /*52700*/  IMAD.MOV.U32 R25, RZ, RZ, R20 ;  /* 0x000000ffff197224 */ /* 0x000fe200078e0014 */
[----:B---3--:R-:W-:Y:S01]  /*52710*/  STL.64 [R1+0x34b8], R18 ;  /* 0x0034b81201007387 */ /* 0x008fe20000100a00 */
[----:B--2---:R0:W-:Y:S03]  /*52720*/  STL.64 [R1+0x34b0], R16 ;  /* 0x0034b01001007387 */ /* 0x0041e60000100a00 */
[----:B------:R-:W-:Y:S02]  /*52730*/  STL.64 [R1+0x3508], R24 ;  /* 0x0035081801007387 */ /* 0x000fe40000100a00 */
[----:B0-----:R-:W-:-:S02]  /*52740*/  IMAD.MOV.U32 R16, RZ, RZ, R9 ;  /* 0x000000ffff107224 */ /* 0x001fc400078e0009 */
[----:B------:R-:W-:-:S05]  /*52750*/  IMAD.MOV.U32 R17, RZ, RZ, R8 ;  /* 0x000000ffff117224 */ /* 0x000fca00078e0008 */
[----:B------:R0:W-:Y:S04]  /*52760*/  STL.64 [R1+0x34c8], R16 ;  /* 0x0034c81001007387 */ /* 0x0001e80000100a00 */
[----:B0-----:R-:W2:Y:S01]  /*52770*/  LDL.LU R16, [R1+0x2e0] ;  /* 0x0002e00001107983 */ /* 0x001ea20000300800 */
[----:B------:R-:W2:Y:S02]  /*52780*/  LDL.LU R17, [R1+0x2e4] ;  /* 0x0002e40001117983 */ /* 0x000ea40000300800 */
[----:B------:R-:W3:Y:S02]  /*52790*/  LDL.LU R18, [R1+0x2e8] ;  /* 0x0002e80001127983 */ /* 0x000ee40000300800 */
[----:B------:R-:W3:Y:S01]  /*527a0*/  LDL.LU R19, [R1+0x2ec] ;  /* 0x0002ec0001137983 */ /* 0x000ee20000300800 */
[----:B------:R-:W4:Y:S04]  /*527b0*/  LDL R23, [R1+0x3a0] ;  /* 0x0003a00001177983 */ /* 0x000f280000100800 */
[----:B----4-:R0:W-:Y:S01]  /*527c0*/  STL [R1+0x3530], R23 ;  /* 0x0035301701007387 */ /* 0x0101e20000100800 */
[----:B------:R-:W4:Y:S02]  /*527d0*/  LDL.LU R20, [R1+0x340] ;  /* 0x0003400001147983 */ /* 0x000f240000300800 */
[----:B------:R-:W4:Y:S02]  /*527e0*/  LDL.LU R21, [R1+0x344] ;  /* 0x0003440001157983 */ /* 0x000f240000300800 */
[----:B------:R-:W4:Y:S01]  /*527f0*/  LDL.LU R22, [R1+0x348] ;  /* 0x0003480001167983 */ /* 0x000f220000300800 */
[----:B0-----:R-:W4:Y:S01]  /*52800*/  LDL.LU R23, [R1+0x34c] ;  /* 0x00034c0001177983 */ /* 0x001f220000300800 */
[----:B------:R-:W2:Y:S02]  /*52810*/  LDL R8, [R1+0xf0] ;  /* 0x0000f00001087983 */ /* 0x000ea40000100800 */
[----:B------:R-:W2:Y:S02]  /*52820*/  LDL R9, [R1+0xf4] ;  /* 0x0000f40001097983 */ /* 0x000ea40000100800 */
[----:B------:R-:W2:Y:S01]  /*52830*/  LDL.LU R24, [R1+0x320] ;  /* 0x0003200001187983 */ /* 0x000ea20000300800 */
[----:B------:R-:W2:Y:S01]  /*52840*/  LDL.LU R25, [R1+0x324] ;  /* 0x0003240001197983 */ /* 0x000ea20000300800 */
        /* <DEDUP_REMOVED lines=8> */
[----:B---3--:R-:W-:Y:S01]  /*528d0*/  STL.64 [R1+0x34e8], R18 ;  /* 0x0034e81201007387 */ /* 0x008fe20000100a00 */
[----:B------:R0:W-:Y:S03]  /*528e0*/  STL.64 [R1+0x34e0], R16 ;  /* 0x0034e01001007387 */ /* 0x0001e60000100a00 */
[----:B0-----:R-:W3:Y:S01]  /*528f0*/  LDL.LU R16, [R1+0x2f0] ;  /* 0x0002f00001107983 */ /* 0x001ee20000300800 */
[----:B------:R-:W3:Y:S02]  /*52900*/  LDL.LU R17, [R1+0x2f4] ;  /* 0x0002f40001117983 */ /* 0x000ee40000300800 */
[----:B------:R-:W2:Y:S02]  /*52910*/  LDL.LU R18, [R1+0x2f8] ;  /* 0x0002f80001127983 */ /* 0x000ea40000300800 */
[----:B------:R-:W2:Y:S01]  /*52920*/  LDL.LU R19, [R1+0x2fc] ;  /* 0x0002fc0001137983 */ /* 0x000ea20000300800 */
[C---:B----4-:R-:W-:Y:S01]  /*52930*/  HMMA.16816.F32 R20, R4.reuse, R12, R20 ;  /* 0x0000000c0414723c */ /* 0x050fe20000001814 */
[----:B--2---:R-:W-:Y:S01]  /*52940*/  STL.64 [R1+0x3500], R18 ;  /* 0x0035001201007387 */ /* 0x004fe20000100a00 */
[----:B---3--:R0:W-:Y:S03]  /*52950*/  STL.64 [R1+0x34f8], R16 ;  /* 0x0034f81001007387 */ /* 0x0081e60000100a00 */
[----:B0-----:R-:W2:Y:S01]  /*52960*/  LDL.LU R16, [R1+0x300] ;  /* 0x0003000001107983 */ /* 0x001ea20000300800 */
[----:B------:R-:W2:Y:S02]  /*52970*/  LDL.LU R17, [R1+0x304] ;  /* 0x0003040001117983 */ /* 0x000ea40000300800 */
[----:B------:R-:W2:Y:S02]  /*52980*/  LDL.LU R18, [R1+0x308] ;  /* 0x0003080001127983 */ /* 0x000ea40000300800 */
[----:B------:R-:W2:Y:S01]  /*52990*/  LDL.LU R19, [R1+0x30c] ;  /* 0x00030c0001137983 */ /* 0x000ea20000300800 */
[----:B------:R-:W-:Y:S11]  /*529a0*/  STL [R1+0x3228], R28 ;  /* 0x0032281c01007387 */ /* 0x000ff60000100800 */
[----:B------:R-:W-:Y:S01]  /*529b0*/  @!UPT UIADD3 URZ, URZ, URZ, URZ ;  /* 0x0000003f3f3ff290 */ /* 0x000fe2000fffe03f */
[----:B------:R-:W-:Y:S02]  /*529c0*/  STL.64 [R1+0xa0], R20 ;  /* 0x0000a01401007387 */ /* 0x000fe40000100a00 */
[----:B------:R0:W-:Y:S02]  /*529d0*/  STL.64 [R1+0xa8], R22 ;  /* 0x0000a81601007387 */ /* 0x0001e40000100a00 */
[----:B0-----:R-:W3:Y:S01]  /*529e0*/  LDL.LU R23, [R1+0x3530] ;  /* 0x0035300001177983 */ /* 0x001ee20000300800 */
[----:B------:R0:W-:Y:S01]  /*529f0*/  STL.64 [R1+0x34c0], R12 ;  /* 0x0034c00c01007387 */ /* 0x0001e20000100a00 */
[----:B------:R-:W-:Y:S02]  /*52a00*/  HMMA.16816.F32 R4, R4, R8, R24 ;  /* 0x000000080404723c */ /* 0x000fe40000001818 */
[----:B0-----:R-:W4:Y:S01]  /*52a10*/  LDL.LU R12, [R1+0x2d0] ;  /* 0x0002d000010c7983 */ /* 0x001f220000300800 */
[----:B------:R-:W4:Y:S02]  /*52a20*/  LDL.LU R13, [R1+0x2d4] ;  /* 0x0002d400010d7983 */ /* 0x000f240000300800 */
[----:B------:R-:W4:Y:S02]  /*52a30*/  LDL.LU R14, [R1+0x2d8] ;  /* 0x0002d800010e7983 */ /* 0x000f240000300800 */
[----:B------:R-:W4:Y:S01]  /*52a40*/  LDL.LU R15, [R1+0x2dc] ;  /* 0x0002dc00010f7983 */ /* 0x000f220000300800 */
[----:B---3--:R-:W0:Y:S04]  /*52a50*/  LDSM.16.MT88.4 R20, [R23+0x23800] ;  /* 0x023800001714783b */ /* 0x008e280000004200 */
[----:B0-----:R-:W-:Y:S01]  /*52a60*/  STL.64 [R1+0x3358], R22 ;  /* 0x0033581601007387 */ /* 0x001fe20000100a00 */
[----:B------:R0:W-:Y:S03]  /*52a70*/  STL.64 [R1+0x3350], R20 ;  /* 0x0033501401007387 */ /* 0x0001e60000100a00 */
[----:B0-----:R-:W3:Y:S01]  /*52a80*/  LDL.LU R20, [R1+0x20] ;  /* 0x0000200001147983 */ /* 0x001ee20000300800 */
[----:B------:R-:W3:Y:S02]  /*52a90*/  LDL.LU R21, [R1+0x24] ;  /* 0x0000240001157983 */ /* 0x000ee40000300800 */
[----:B------:R-:W2:Y:S02]  /*52aa0*/  LDL R22, [R1+0x28] ;  /* 0x0000280001167983 */ /* 0x000ea40000100800 */
[----:B------:R-:W2:Y:S01]  /*52ab0*/  LDL R23, [R1+0x2c] ;  /* 0x00002c0001177983 */ /* 0x000ea20000100800 */
[----:B------:R-:W3:Y:S01]  /*52ac0*/  LDL.LU.64 R26, [R1+0x3528] ;  /* 0x00352800011a7983 */ /* 0x000ee20000300a00 */
[----:B------:R-:W3:Y:S02]  /*52ad0*/  LDL.LU.64 R24, [R1+0x3520] ;  /* 0x0035200001187983 */ /* 0x000ee40000300a00 */
[----:B------:R-:W3:Y:S02]  /*52ae0*/  LDL.LU.64 R10, [R1+0x3518] ;  /* 0x00351800010a7983 */ /* 0x000ee40000300a00 */
[----:B------:R-:W3:Y:S01]  /*52af0*/  LDL.LU.64 R8, [R1+0x3510] ;  /* 0x0035100001087983 */ /* 0x000ee20000300a00 */
[----:B------:R-:W-:Y:S01]  /*52b00*/  STL.64 [R1+0x90], R4 ;  /* 0x0000900401007387 */ /* 0x000fe20000100a00 */
[----:B------:R-:W-:Y:S02]  /*52b10*/  STL.64 [R1+0x98], R6 ;  /* 0x0000980601007387 */ /* 0x000fe40000100a00 */
[----:B------:R-:W0:Y:S02]  /*52b20*/  LDSM.16.MT88.4 R4, [R3+0x23800] ;  /* 0x023800000304783b */ /* 0x000e240000004200 */
[----:B0-----:R-:W-:Y:S02]  /*52b30*/  STL [R1+0x32d0], R4 ;  /* 0x0032d00401007387 */ /* 0x001fe40000100800 */
[----:B------:R-:W-:Y:S02]  /*52b40*/  STL [R1+0x32cc], R5 ;  /* 0x0032cc0501007387 */ /* 0x000fe40000100800 */
[----:B------:R-:W-:Y:S02]  /*52b50*/  STL [R1+0x32c8], R6 ;  /* 0x0032c80601007387 */ /* 0x000fe40000100800 */
[----:B------:R-:W-:Y:S01]  /*52b60*/  STL [R1+0x32c4], R7 ;  /* 0x0032c40701007387 */ /* 0x000fe20000100800 */
[C---:B---3--:R-:W-:Y:S11]  /*52b70*/  HMMA.16816.F32 R24, R8.reuse, R20, R24 ;  /* 0x000000140818723c */ /* 0x048ff60000001818 */
[----:B------:R-:W-:Y:S11]  /*52b80*/  @!UPT UIADD3 URZ, URZ, URZ, URZ ;  /* 0x0000003f3f3ff290 */ /* 0x000ff6000fffe03f */
[----:B------:R-:W-:Y:S01]  /*52b90*/  @!UPT UIADD3 URZ, URZ, URZ, URZ ;  /* 0x0000003f3f3ff290 */ /* 0x000fe2000fffe03f */
        /* <DEDUP_REMOVED lines=16> */
[----:B0-----:R-:W3:Y:S01]  /*52ca0*/  LDL.LU.64 R26, [R1+0x34d8] ;  /* 0x0034d800011a7983 */ /* 0x001ee20000300a00 */
[----:B------:R-:W2:Y:S02]  /*52cb0*/  LDL.LU.64 R24, [R1+0x34d0] ;  /* 0x0034d00001187983 */ /* 0x000ea40000300a00 */
[C---:B--2---:R-:W-:Y:S11]  /*52cc0*/  HMMA.16816.F32 R16, R8.reuse, R24, R16 ;  /* 0x000000180810723c */ /* 0x044ff60000001810 */
[----:B------:R-:W-:Y:S11]  /*52cd0*/  @!UPT UIADD3 URZ, URZ, URZ, URZ ;  /* 0x0000003f3f3ff290 */ /* 0x000ff6000fffe03f */
[----:B------:R-:W-:Y:S01]  /*52ce0*/  @!UPT UIADD3 URZ, URZ, URZ, URZ ;  /* 0x0000003f3f3ff290 */ /* 0x000fe2000fffe03f */
[----:B------:R0:W-:Y:S01]  /*52cf0*/  STL.64 [R1+0x30], R16 ;  /* 0x0000301001007387 */ /* 0x0001e20000100a00 */
[----:B------:R4:W-:Y:S03]  /*52d00*/  STL.64 [R1+0x38], R18 ;  /* 0x0000381201007387 */ /* 0x0009e60000100a00 */
[----:B0-----:R-:W4:Y:S01]  /*52d10*/  LDL.LU.64 R16, [R1+0x34c8] ;  /* 0x0034c80001107983 */ /* 0x001f220000300a00 */
[----:B------:R-:W-:Y:S01]  /*52d20*/  IMAD.MOV.U32 R4, RZ, RZ, R2 ;  /* 0x000000ffff047224 */ /* 0x000fe200078e0002 */
[----:B----4-:R-:W-:Y:S02]  /*52d30*/  HMMA.16816.F32 R16, R8, R16, R12 ;  /* 0x000000100810723c */ /* 0x010fe4000000180c */
[----:B------:R-:W2:Y:S11]  /*52d40*/  LDL.LU.64 R12, [R1+0x34c0] ;  /* 0x0034c000010c7983 */ /* 0x000eb60000300a00 */
[----:B------:R-:W-:Y:S10]  /*52d50*/  @!UPT UIADD3 URZ, URZ, URZ, URZ ;  /* 0x0000003f3f3ff290 */ /* 0x000ff4000fffe03f */
[----:B------:R-:W-:Y:S01]  /*52d60*/  STL.64 [R1+0x120], R16 ;  /* 0x0001201001007387 */ /* 0x000fe20000100a00 */
[----:B------:R0:W-:Y:S02]  /*52d70*/  STL [R1+0x128], R18 ;  /* 0x0001281201007387 */ /* 0x0001e40000100800 */
[----:B------:R-:W-:Y:S02]  /*52d80*/  IMAD.MOV.U32 R2, RZ, RZ, R19 ;  /* 0x000000ffff027224 */ /* 0x000fe400078e0013 */
[----:B0-----:R-:W4:Y:S01]  /*52d90*/  LDL.LU.64 R18, [R1+0x34b8] ;  /* 0x0034b80001127983 */ /* 0x001f220000300a00 */
[----:B------:R-:W4:Y:S02]  /*52da0*/  LDL.LU.64 R16, [R1+0x34b0] ;  /* 0x0034b00001107983 */ /* 0x000f240000300a00 */
[----:B------:R-:W-:-:S07]  /*52db0*/  IMAD.MOV.U32 R5, RZ, RZ, R0 ;  /* 0x000000ffff057224 */ /* 0x000fce00078e0000 */
[C---:B----4-:R-:W-:Y:S01]  /*52dc0*/  HMMA.16816.F32 R4, R8.reuse, R4, R16 ;  /* 0x000000040804723c */ /* 0x050fe20000001810 */
[----:B------:R-:W2:Y:S01]  /*52dd0*/  LDL.LU.64 R18, [R1+0x34a8] ;  /* 0x0034a80001127983 */ /* 0x000ea20000300a00 */
[----:B------:R-:W2:Y:S11]  /*52de0*/  LDL.LU.64 R16, [R1+0x34a0] ;  /* 0x0034a00001107983 */ /* 0x000eb60000300a00 */
[----:B------:R-:W-:Y:S10]  /*52df0*/  @!UPT UIADD3 URZ, URZ, URZ, URZ ;  /* 0x0000003f3f3ff290 */ /* 0x000ff4000fffe03f */
[----:B------:R0:W-:Y:S01]  /*52e00*/  STL.64 [R1+0x140], R4 ;  /* 0x0001400401007387 */ /* 0x0001e20000100a00 */
[----:B------:R1:W-:Y:S01]  /*52e10*/  STL.64 [R1+0x148], R6 ;  /* 0x0001480601007387 */ /* 0x0003e20000100a00 */
[----:B--2---:R-:W-:Y:S02]  /*52e20*/  HMMA.16816.F32 R12, R8, R12, R16 ;  /* 0x0000000c080c723c */ /* 0x004fe40000001810 */
[----:B------:R-:W2:Y:S01]  /*52e30*/  LDL.LU R16, [R1+0x210] ;  /* 0x0002100001107983 */ /* 0x000ea20000300800 */
[----:B------:R-:W2:Y:S02]  /*52e40*/  LDL.LU R17, [R1+0x214] ;  /* 0x0002140001117983 */ /* 0x000ea40000300800 */
[----:B------:R-:W4:Y:S02]  /*52e50*/  LDL.LU R18, [R1+0x218] ;  /* 0x0002180001127983 */ /* 0x000f240000300800 */
[----:B------:R-:W4:Y:S11]  /*52e60*/  LDL.LU R19, [R1+0x21c] ;  /* 0x00021c0001137983 */ /* 0x000f360000300800 */
[----:B------:R-:W-:Y:S06]  /*52e70*/  @!UPT UIADD3 URZ, URZ, URZ, URZ ;  /* 0x0000003f3f3ff290 */ /* 0x000fec000fffe03f */
[----:B0-----:R-:W-:Y:S02]  /*52e80*/  IMAD.MOV.U32 R4, RZ, RZ, R12 ;  /* 0x000000ffff047224 */ /* 0x001fe400078e000c */
[----:B------:R-:W-:Y:S01]  /*52e90*/  IMAD.MOV.U32 R5, RZ, RZ, R13 ;  /* 0x000000ffff057224 */ /* 0x000fe200078e000d */
[----:B------:R-:W3:Y:S01]  /*52ea0*/  LDL.LU R12, [R1+0x290] ;  /* 0x00029000010c7983 */ /* 0x000ee20000300800 */
[----:B-1----:R-:W-:Y:S02]  /*52eb0*/  IMAD.MOV.U32 R6, RZ, RZ, R14 ;  /* 0x000000ffff067224 */ /* 0x002fe400078e000e */
[----:B------:R-:W3:Y:S02]  /*52ec0*/  LDL.LU R13, [R1+0x294] ;  /* 0x00029400010d7983 */ /* 0x000ee40000300800 */
[----:B------:R-:W-:Y:S01]  /*52ed0*/  IMAD.MOV.U32 R7, RZ, RZ, R15 ;  /* 0x000000ffff077224 */ /* 0x000fe200078e000f */
[----:B------:R-:W3:Y:S01]  /*52ee0*/  LDL.LU R14, [R1+0x298] ;  /* 0x00029800010e7983 */ /* 0x000ee20000300800 */
[----:B------:R-:W3:Y:S03]  /*52ef0*/  LDL.LU R15, [R1+0x29c] ;  /* 0x00029c00010f7983 */ /* 0x000ee60000300800 */
[----:B----4-:R-:W-:Y:S01]  /*52f00*/  STL.64 [R1+0x33e8], R18 ;  /* 0x0033e81201007387 */ /* 0x010fe20000100a00 */
[----:B--2---:R0:W-:Y:S03]  /*52f10*/  STL.64 [R1+0x33e0], R16 ;  /* 0x0033e01001007387 */ /* 0x0041e60000100a00 */
[----:B0-----:R-:W2:Y:S01]  /*52f20*/  LDL.LU R16, [R1+0x220] ;  /* 0x0002200001107983 */ /* 0x001ea20000300800 */
[----:B------:R-:W2:Y:S02]  /*52f30*/  LDL.LU R17, [R1+0x224] ;  /* 0x0002240001117983 */ /* 0x000ea40000300800 */
[----:B---3--:R-:W-:-:S02]  /*52f40*/  IMAD.MOV.U32 R18, RZ, RZ, R26 ;  /* 0x000000ffff127224 */ /* 0x008fc400078e001a */
[----:B------:R-:W-:Y:S01]  /*52f50*/  IMAD.MOV.U32 R19, RZ, RZ, R27 ;  /* 0x000000ffff137224 */ /* 0x000fe200078e001b */
[----:B------:R-:W3:Y:S01]  /*52f60*/  LDL.LU R26, [R1+0x349c] ;  /* 0x00349c00011a7983 */ /* 0x000ee20000300800 */
[----:B------:R-:W4:Y:S03]  /*52f70*/  LDL.LU R27, [R1+0x3498] ;  /* 0x00349800011b7983 */ /* 0x000f260000300800 */
[----:B------:R0:W-:Y:S04]  /*52f80*/  STL.64 [R1+0x3408], R18 ;  /* 0x0034081201007387 */ /* 0x0001e80000100a00 */
[----:B--2---:R1:W-:Y:S01]  /*52f90*/  STL.64 [R1+0x3400], R16 ;  /* 0x0034001001007387 */ /* 0x0043e20000100a00 */
[----:B0-----:R-:W2:Y:S03]  /*52fa0*/  LDL.64 R18, [R1+0x68] ;  /* 0x0000680001127983 */ /* 0x001ea60000100a00 */
[----:B--2---:R0:W-:Y:S01]  /*52fb0*/  STL.64 [R1+0x3418], R18 ;  /* 0x0034181201007387 */ /* 0x0041e20000100a00 */
[----:B-1----:R-:W2:Y:S02]  /*52fc0*/  LDL.LU R16, [R1+0x240] ;  /* 0x0002400001107983 */ /* 0x002ea40000300800 */
[----:B------:R-:W2:Y:S01]  /*52fd0*/  LDL.LU R17, [R1+0x244] ;  /* 0x0002440001117983 */ /* 0x000ea20000300800 */
[----:B0-----:R-:W2:Y:S01]  /*52fe0*/  LDL.LU R18, [R1+0x248] ;  /* 0x0002480001127983 */ /* 0x001ea20000300800 */
[----:B------:R-:W2:Y:S03]  /*52ff0*/  LDL.LU R19, [R1+0x24c] ;  /* 0x00024c0001137983 */ /* 0x000ea60000300800 */
[----:B--2---:R-:W-:Y:S01]  /*53000*/  STL.64 [R1+0x3438], R18 ;  /* 0x0034381201007387 */ /* 0x004fe20000100a00 */
[----:B------:R0:W-:Y:S03]  /*53010*/  STL.64 [R1+0x3430], R16 ;  /* 0x0034301001007387 */ /* 0x0001e60000100a00 */
[----:B0-----:R-:W2:Y:S01]  /*53020*/  LDL.LU R16, [R1+0x250] ;  /* 0x0002500001107983 */ /* 0x001ea20000300800 */
[----:B------:R-:W2:Y:S02]  /*53030*/  LDL.LU R17, [R1+0x254] ;  /* 0x0002540001117983 */ /* 0x000ea40000300800 */
[----:B----4-:R-:W-:-:S02]  /*53040*/  IMAD.MOV.U32 R18, RZ, RZ, R27 ;  /* 0x000000ffff127224 */ /* 0x010fc400078e001b */
[----:B---3--:R-:W-:Y:S01]  /*53050*/  IMAD.MOV.U32 R19, RZ, RZ, R26 ;  /* 0x000000ffff137224 */ /* 0x008fe200078e001a */
[----:B------:R-:W3:Y:S01]  /*53060*/  LDL.LU R27, [R1+0x3494] ;  /* 0x00349400011b7983 */ /* 0x000ee20000300800 */
[----:B------:R-:W4:Y:S03]  /*53070*/  LDL.LU R26, [R1+0x3490] ;  /* 0x00349000011a7983 */ /* 0x000f260000300800 */
[----:B------:R0:W-:Y:S04]  /*53080*/  STL.64 [R1+0x3448], R18 ;  /* 0x0034481201007387 */ /* 0x0001e80000100a00 */
[----:B--2---:R-:W-:Y:S01]  /*53090*/  STL.64 [R1+0x3440], R16 ;  /* 0x0034401001007387 */ /* 0x004fe20000100a00 */
[----:B0-----:R-:W2:Y:S02]  /*530a0*/  LDL R18, [R1+0x8] ;  /* 0x0000080001127983 */ /* 0x001ea40000100800 */
[----:B------:R-:W2:Y:S02]  /*530b0*/  LDL R19, [R1+0xc] ;  /* 0x00000c0001137983 */ /* 0x000ea40000100800 */
[----:B--2---:R0:W-:Y:S04]  /*530c0*/  STL.64 [R1+0x3460], R18 ;  /* 0x0034601201007387 */ /* 0x0041e80000100a00 */
[----:B0-----:R-:W2:Y:S04]  /*530d0*/  LDL.64 R18, [R1+0x18] ;  /* 0x0000180001127983 */ /* 0x001ea80000100a00 */
[----:B--2---:R4:W-:Y:S01]  /*530e0*/  STL.64 [R1+0x3470], R18 ;  /* 0x0034701201007387 */ /* 0x0049e20000100a00 */
[----:B------:R-:W2:Y:S02]  /*530f0*/  LDL.LU R16, [R1+0x280] ;  /* 0x0002800001107983 */ /* 0x000ea40000300800 */
[----:B------:R-:W2:Y:S02]  /*53100*/  LDL.LU R17, [R1+0x284] ;  /* 0x0002840001117983 */ /* 0x000ea40000300800 */
[----:B----4-:R-:W-:-:S02]  /*53110*/  IMAD.MOV.U32 R18, RZ, RZ, R26 ;  /* 0x000000ffff127224 */ /* 0x010fc400078e001a */
[----:B---3--:R-:W-:Y:S01]  /*53120*/  IMAD.MOV.U32 R19, RZ, RZ, R27 ;  /* 0x000000ffff137224 */ /* 0x008fe200078e001b */
[----:B------:R-:W3:Y:S01]  /*53130*/  LDL.LU R26, [R1+0x348c] ;  /* 0x00348c00011a7983 */ /* 0x000ee20000300800 */
[----:B------:R-:W3:Y:S02]  /*53140*/  LDL.LU R27, [R1+0x3488] ;  /* 0x00348800011b7983 */ /* 0x000ee40000300800 */
[----:B------:R-:W-:Y:S02]  /*53150*/  STL.64 [R1+0x32e0], R6 ;  /* 0x0032e00601007387 */ /* 0x000fe40000100a00 */
[----:B------:R0:W-:Y:S02]  /*53160*/  STL.64 [R1+0x32d8], R4 ;  /* 0x0032d80401007387 */ /* 0x0001e40000100a00 */
[----:B0-----:R-:W4:Y:S01]  /*53170*/  LDL.LU.64 R4, [R1+0xf0] ;  /* 0x0000f00001047983 */ /* 0x001f220000300a00 */
[----:B------:R-:W2:Y:S01]  /*53180*/  LDL.LU.64 R6, [R1+0xf8] ;  /* 0x0000f80001067983 */ /* 0x000ea20000300a00 */
[----:B----4-:R-:W-:Y:S02]  /*53190*/  HMMA.16816.F32 R8, R8, R4, R12 ;  /* 0x000000040808723c */ /* 0x010fe4000000180c */
[----:B------:R-:W4:Y:S01]  /*531a0*/  LDL.LU.64 R14, [R1+0x3480] ;  /* 0x00348000010e7983 */ /* 0x000f220000300a00 */
[----:B------:R-:W4:Y:S11]  /*531b0*/  LDL.LU.64 R12, [R1+0x3478] ;  /* 0x00347800010c7983 */ /* 0x000f360000300a00 */
[----:B------:R-:W-:Y:S09]  /*531c0*/  @!UPT UIADD3 URZ, URZ, URZ, URZ ;  /* 0x0000003f3f3ff290 */ /* 0x000ff2000fffe03f */
[----:B------:R-:W-:Y:S01]  /*531d0*/  STL.64 [R1+0x190], R8 ;  /* 0x0001900801007387 */ /* 0x000fe20000100a00 */
[----:B--2---:R0:W-:Y:S02]  /*531e0*/  STL.64 [R1+0x3468], R6 ;  /* 0x0034680601007387 */ /* 0x0041e40000100a00 */
[----:B------:R-:W-:Y:S02]  /*531f0*/  IMAD.MOV.U32 R25, RZ, RZ, R10 ;  /* 0x000000ffff197224 */ /* 0x000fe400078e000a */
[----:B------:R-:W-:Y:S01]  /*53200*/  IMAD.MOV.U32 R24, RZ, RZ, R11 ;  /* 0x000000ffff187224 */ /* 0x000fe200078e000b */
[----:B------:R-:W2:Y:S01]  /*53210*/  LDL.LU R4, [R1+0x270] ;  /* 0x0002700001047983 */ /* 0x000ea20000300800 */
[----:B------:R-:W2:Y:S03]  /*53220*/  LDL.LU R5, [R1+0x274] ;  /* 0x0002740001057983 */ /* 0x000ea60000300800 */
[----:B0-----:R-:W2:Y:S01]  /*53230*/  LDL.LU R6, [R1+0x278] ;  /* 0x0002780001067983 */ /* 0x001ea20000300800 */
[----:B------:R-:W2:Y:S02]  /*53240*/  LDL.LU R7, [R1+0x27c] ;  /* 0x00027c0001077983 */ /* 0x000ea40000300800 */
[----:B---3--:R-:W-:Y:S02]  /*53250*/  STL.64 [R1+0x3458], R26 ;  /* 0x0034581a01007387 */ /* 0x008fe40000100a00 */
[----:B------:R0:W-:Y:S02]  /*53260*/  STL.64 [R1+0x3450], R24 ;  /* 0x0034501801007387 */ /* 0x0001e40000100a00 */
[----:B0-----:R-:W3:Y:S01]  /*53270*/  LDL.LU R24, [R1+0x260] ;  /* 0x0002600001187983 */ /* 0x001ee20000300800 */
[----:B------:R-:W3:Y:S02]  /*53280*/  LDL.LU R25, [R1+0x264] ;  /* 0x0002640001197983 */ /* 0x000ee40000300800 */
[----:B------:R-:W3:Y:S02]  /*53290*/  LDL.LU R26, [R1+0x268] ;  /* 0x00026800011a7983 */ /* 0x000ee40000300800 */
[----:B------:R-:W3:Y:S01]  /*532a0*/  LDL.LU R27, [R1+0x26c] ;  /* 0x00026c00011b7983 */ /* 0x000ee20000300800 */
[----:B------:R-:W2:Y:S01]  /*532b0*/  LDL.LU R8, [R1+0x1f0] ;  /* 0x0001f00001087983 */ /* 0x000ea20000300800 */
[----:B------:R-:W2:Y:S02]  /*532c0*/  LDL.LU R9, [R1+0x1f4] ;  /* 0x0001f40001097983 */ /* 0x000ea40000300800 */
[----:B------:R-:W2:Y:S02]  /*532d0*/  LDL.LU R10, [R1+0x1f8] ;  /* 0x0001f800010a7983 */ /* 0x000ea40000300800 */
[----:B------:R-:W2:Y:S02]  /*532e0*/  LDL.LU R11, [R1+0x1fc] ;  /* 0x0001fc00010b7983 */ /* 0x000ea40000300800 */
[----:B--2---:R0:W-:Y:S01]  /*532f0*/  STL.64 [R1+0x33f8], R10 ;  /* 0x0033f80a01007387 */ /* 0x0041e20000100a00 */
[----:B------:R1:W-:Y:S03]  /*53300*/  STL.64 [R1+0x33f0], R8 ;  /* 0x0033f00801007387 */ /* 0x0003e60000100a00 */
[----:B0-----:R-:W2:Y:S01]  /*53310*/  LDL.LU.64 R10, [R1+0xe8] ;  /* 0x0000e800010a7983 */ /* 0x001ea20000300a00 */
[C---:B----4-:R-:W-:Y:S03]  /*53320*/  HMMA.16816.F32 R16, R12.reuse, R22, R16 ;  /* 0x000000160c10723c */ /* 0x050fe60000001810 */
[----:B--2---:R0:W-:Y:S01]  /*53330*/  STL.64 [R1+0x3410], R10 ;  /* 0x0034100a01007387 */ /* 0x0041e20000100a00 */
[----:B-1----:R-:W2:Y:S02]  /*53340*/  LDL.LU R8, [R1+0x230] ;  /* 0x0002300001087983 */ /* 0x002ea40000300800 */
[----:B------:R-:W2:Y:S01]  /*53350*/  LDL.LU R9, [R1+0x234] ;  /* 0x0002340001097983 */ /* 0x000ea20000300800 */
[----:B0-----:R-:W4:Y:S01]  /*53360*/  LDL.LU R10, [R1+0x238] ;  /* 0x00023800010a7983 */ /* 0x001f220000300800 */
[----:B------:R-:W4:Y:S03]  /*53370*/  LDL.LU R11, [R1+0x23c] ;  /* 0x00023c00010b7983 */ /* 0x000f260000300800 */
[----:B----4-:R0:W-:Y:S01]  /*53380*/  STL.64 [R1+0x3428], R10 ;  /* 0x0034280a01007387 */ /* 0x0101e20000100a00 */
[----:B--2---:R-:W-:Y:S03]  /*53390*/  STL.64 [R1+0x3420], R8 ;  /* 0x0034200801007387 */ /* 0x004fe60000100a00 */
[----:B0-----:R-:W2:Y:S08]  /*533a0*/  LDL.64 R10, [R1+0x78] ;  /* 0x00007800010a7983 */ /* 0x001eb00000100a00 */
[----:B------:R-:W-:Y:S02]  /*533b0*/  STL.64 [R1+0x200], R16 ;  /* 0x0002001001007387 */ /* 0x000fe40000100a00 */
[----:B------:R0:W-:Y:S02]  /*533c0*/  STL.64 [R1+0x208], R18 ;  /* 0x0002081201007387 */ /* 0x0001e40000100a00 */
[----:B0-----:R-:W4:Y:S02]  /*533d0*/  LDL.LU.64 R18, [R1+0x3470] ;  /* 0x0034700001127983 */ /* 0x001f240000300a00 */
[C---:B----4-:R-:W-:Y:S11]  /*533e0*/  HMMA.16816.F32 R4, R12.reuse, R18, R4 ;  /* 0x000000120c04723c */ /* 0x050ff60000001804 */
[----:B------:R-:W-:Y:S11]  /*533f0*/  @!UPT UIADD3 URZ, URZ, URZ, URZ ;  /* 0x0000003f3f3ff290 */ /* 0x000ff6000fffe03f */
[----:B------:R-:W-:Y:S01]  /*53400*/  @!UPT UIADD3 URZ, URZ, URZ, URZ ;  /* 0x0000003f3f3ff290 */ /* 0x000fe2000fffe03f */
[----:B------:R0:W-:Y:S01]  /*53410*/  STL.64 [R1+0x270], R4 ;  /* 0x0002700401007387 */ /* 0x0001e20000100a00 */
[----:B------:R1:W-:Y:S02]  /*53420*/  STL.64 [R1+0x278], R6 ;  /* 0x0002780601007387 */ /* 0x0003e40000100a00 */
[----:B0-----:R-:W-:Y:S01]  /*53430*/  IMAD.MOV.U32 R5, RZ, RZ, R18 ;  /* 0x000000ffff057224 */ /* 0x001fe200078e0012 */
[----:B-1----:R-:W4:Y:S01]  /*53440*/  LDL.LU.64 R6, [R1+0x3468] ;  /* 0x0034680001067983 */ /* 0x002f220000300a00 */
[----:B------:R-:W-:Y:S02]  /*53450*/  IMAD.MOV.U32 R4, RZ, RZ, R19 ;  /* 0x000000ffff047224 */ /* 0x000fe400078e0013 */
[----:B------:R-:W3:Y:S02]  /*53460*/  LDL.LU.64 R18, [R1+0x3460] ;  /* 0x0034600001127983 */ /* 0x000ee40000300a00 */
[C---:B---3--:R-:W-:Y:S01]  /*53470*/  HMMA.16816.F32 R16, R12.reuse, R18, R24 ;  /* 0x000000120c10723c */ /* 0x048fe20000001818 */
[----:B------:R-:W3:Y:S01]  /*53480*/  LDL.LU.64 R26, [R1+0x3458] ;  /* 0x00345800011a7983 */ /* 0x000ee20000300a00 */
[----:B------:R-:W2:Y:S11]  /*53490*/  LDL.LU.64 R24, [R1+0x3450] ;  /* 0x0034500001187983 */ /* 0x000eb60000300a00 */
[----:B------:R-:W-:Y:S10]  /*534a0*/  @!UPT UIADD3 URZ, URZ, URZ, URZ ;  /* 0x0000003f3f3ff290 */ /* 0x000ff4000fffe03f */
[----:B------:R-:W-:Y:S01]  /*534b0*/  STL.64 [R1+0x280], R16 ;  /* 0x0002801001007387 */ /* 0x000fe20000100a00 */
[----:B------:R0:W-:Y:S03]  /*534c0*/  STL.64 [R1+0x288], R18 ;  /* 0x0002881201007387 */ /* 0x0001e60000100a00 */
[----:B0-----:R-:W3:Y:S01]  /*534d0*/  LDL.LU.64 R18, [R1+0x3448] ;  /* 0x0034480001127983 */ /* 0x001ee20000300a00 */
[----:B------:R-:W3:Y:S02]  /*534e0*/  LDL.LU.64 R16, [R1+0x3440] ;  /* 0x0034400001107983 */ /* 0x000ee40000300a00 */
[----:B---3--:R-:W-:Y:S11]  /*534f0*/  HMMA.16816.F32 R16, R12, R26, R16 ;  /* 0x0000001a0c10723c */ /* 0x008ff60000001810 */
[----:B------:R-:W-:Y:S11]  /*53500*/  @!UPT UIADD3 URZ, URZ, URZ, URZ ;  /* 0x0000003f3f3ff290 */ /* 0x000ff6000fffe03f */
[----:B------:R-:W-:Y:S01]  /*53510*/  @!UPT UIADD3 URZ, URZ, URZ, URZ ;  /* 0x0000003f3f3ff290 */ /* 0x000fe2000fffe03f */
[----:B------:R-:W-:Y:S01]  /*53520*/  STL.64 [R1+0x260], R16 ;  /* 0x0002601001007387 */ /* 0x000fe20000100a00 */
[----:B------:R0:W-:Y:S03]  /*53530*/  STL.64 [R1+0x268], R18 ;  /* 0x0002681201007387 */ /* 0x0001e60000100a00 */
[----:B0-----:R-:W3:Y:S01]  /*53540*/  LDL.LU.64 R18, [R1+0x3438] ;  /* 0x0034380001127983 */ /* 0x001ee20000300a00 */
[----:B------:R-:W3:Y:S02]  /*53550*/  LDL.LU.64 R16, [R1+0x3430] ;  /* 0x0034300001107983 */ /* 0x000ee40000300a00 */
[----:B------:R-:W-:Y:S02]  /*53560*/  STL.64 [R1+0x33a8], R26 ;  /* 0x0033a81a01007387 */ /* 0x000fe40000100a00 */
[----:B--2---:R0:W-:Y:S02]  /*53570*/  STL.64 [R1+0x33a0], R24 ;  /* 0x0033a01801007387 */ /* 0x0041e40000100a00 */
[----:B0-----:R-:W-:-:S02]  /*53580*/  IMAD.MOV.U32 R25, RZ, RZ, R10 ;  /* 0x000000ffff197224 */ /* 0x001fc400078e000a */
[----:B------:R-:W-:Y:S01]  /*53590*/  IMAD.MOV.U32 R24, RZ, RZ, R11 ;  /* 0x000000ffff187224 */ /* 0x000fe200078e000b */
[C---:B---3--:R-:W-:Y:S01]  /*535a0*/  HMMA.16816.F32 R16, R12.reuse, R10, R16 ;  /* 0x0000000a0c10723c */ /* 0x048fe20000001810 */
[----:B------:R-:W2:Y:S01]  /*535b0*/  LDL.LU.64 R10, [R1+0x3428] ;  /* 0x00342800010a7983 */ /* 0x000ea20000300a00 */
[----:B------:R-:W2:Y:S11]  /*535c0*/  LDL.LU.64 R8, [R1+0x3420] ;  /* 0x0034200001087983 */ /* 0x000eb60000300a00 */
[----:B------:R-:W-:Y:S10]  /*535d0*/  @!UPT UIADD3 URZ, URZ, URZ, URZ ;  /* 0x0000003f3f3ff290 */ /* 0x000ff4000fffe03f */
[----:B------:R-:W-:Y:S01]  /*535e0*/  STL.64 [R1+0x2a0], R16 ;  /* 0x0002a01001007387 */ /* 0x000fe20000100a00 */
[----:B------:R0:W-:Y:S02]  /*535f0*/  STL [R1+0x2a8], R18 ;  /* 0x0002a81201007387 */ /* 0x0001e40000100800 */
[----:B------:R-:W-:Y:S02]  /*53600*/  IMAD.MOV.U32 R28, RZ, RZ, R19 ;  /* 0x000000ffff1c7224 */ /* 0x000fe400078e0013 */
[----:B0-----:R-:W2:Y:S03]  /*53610*/  LDL.LU.64 R18, [R1+0x3418] ;  /* 0x0034180001127983 */ /* 0x001ea60000300a00 */
[----:B------:R-:W-:Y:S01]  /*53620*/  STL [R1+0x322c], R28 ;  /* 0x00322c1c01007387 */ /* 0x000fe20000100800 */
        /* <DEDUP_REMOVED lines=9> */
[----:B--2---:R-:W-:Y:S01]  /*536c0*/  HMMA.16816.F32 R16, R12, R10, R16 ;  /* 0x0000000a0c10723c */ /* 0x004fe20000001810 */
[----:B------:R-:W-:-:S02]  /*536d0*/  IMAD.MOV.U32 R21, RZ, RZ, R10 ;  /* 0x000000ffff157224 */ /* 0x000fc400078e000a */
[----:B------:R-:W-:Y:S02]  /*536e0*/  IMAD.MOV.U32 R20, RZ, RZ, R11 ;  /* 0x000000ffff147224 */ /* 0x000fe400078e000b */
[----:B------:R-:W2:Y:S01]  /*536f0*/  LDL.LU.64 R10, [R1+0x33f8] ;  /* 0x0033f800010a7983 */ /* 0x000ea20000300a00 */
[----:B------:R-:W2:Y:S11]  /*53700*/  LDL.LU.64 R8, [R1+0x33f0] ;  /* 0x0033f00001087983 */ /* 0x000eb60000300a00 */
[----:B------:R-:W-:Y:S06]  /*53710*/  @!UPT UIADD3 URZ, URZ, URZ, URZ ;  /* 0x0000003f3f3ff290 */ /* 0x000fec000fffe03f */
[----:B------:R-:W-:Y:S01]  /*53720*/  STL.64 [R1+0x2e0], R16 ;  /* 0x0002e01001007387 */ /* 0x000fe20000100a00 */
[----:B------:R0:W-:Y:S02]  /*53730*/  STL [R1+0x2e8], R18 ;  /* 0x0002e81201007387 */ /* 0x0001e40000100800 */
[----:B------:R-:W-:Y:S02]  /*53740*/  IMAD.MOV.U32 R28, RZ, RZ, R19 ;  /* 0x000000ffff1c7224 */ /* 0x000fe400078e0013 */
[----:B0-----:R-:W4:Y:S01]  /*53750*/  LDL.LU.64 R18, [R1+0x33e8] ;  /* 0x0033e80001127983 */ /* 0x001f220000300a00 */
[----:B------:R-:W4:Y:S02]  /*53760*/  LDL.LU.64 R16, [R1+0x33e0] ;  /* 0x0033e00001107983 */ /* 0x000f240000300a00 */
[----:B----4-:R-:W-:Y:S01]  /*53770*/  HMMA.16816.F32 R12, R12, R6, R16 ;  /* 0x000000060c0c723c */ /* 0x010fe20000001810 */
[----:B------:R-:W2:Y:S01]  /*53780*/  LDL.LU.64 R18, [R1+0x33d8] ;  /* 0x0033d80001127983 */ /* 0x000ea20000300a00 */
[----:B------:R-:W2:Y:S02]  /*53790*/  LDL.LU.64 R16, [R1+0x33d0] ;  /* 0x0033d00001107983 */ /* 0x000ea40000300a00 */
[----:B------:R-:W-:Y:S11]  /*537a0*/  STL.64 [R1+0x3360], R6 ;  /* 0x0033600601007387 */ /* 0x000ff60000100a00 */
[----:B------:R-:W-:Y:S08]  /*537b0*/  @!UPT UIADD3 URZ, URZ, URZ, URZ ;  /* 0x0000003f3f3ff290 */ /* 0x000ff0000fffe03f */
[----:B------:R-:W-:Y:S01]  /*537c0*/  STL.64 [R1+0x2d0], R12 ;  /* 0x0002d00c01007387 */ /* 0x000fe20000100a00 */
[----:B------:R0:W-:Y:S02]  /*537d0*/  STL.64 [R1+0x2d8], R14 ;  /* 0x0002d80e01007387 */ /* 0x0001e40000100a00 */
[----:B0-----:R-:W-:Y:S02]  /*537e0*/  IMAD.MOV.U32 R14, RZ, RZ, R21 ;  /* 0x000000ffff0e7224 */ /* 0x001fe400078e0015 */
[----:B------:R-:W-:-:S05]  /*537f0*/  IMAD.MOV.U32 R15, RZ, RZ, R20 ;  /* 0x000000ffff0f7224 */ /* 0x000fca00078e0014 */
[----:B------:R2:W-:Y:S02]  /*53800*/  STL.64 [R1+0x3368], R14 ;  /* 0x0033680e01007387 */ /* 0x0005e40000100a00 */
[----:B--2---:R-:W-:Y:S02]  /*53810*/  HMMA.16816.F32 R12, R16, R22, R8 ;  /* 0x00000016100c723c */ /* 0x004fe40000001808 */
[----:B------:R-:W2:Y:S05]  /*53820*/  LDL.LU R8, [R1+0xc0] ;  /* 0x0000c00001087983 */ /* 0x000eaa0000300800 */
[----:B------:R-:W-:Y:S11]  /*53830*/  IMAD.MOV.U32 R11, RZ, RZ, R29 ;  /* 0x000000ffff0b7224 */ /* 0x000ff600078e001d */
[----:B------:R-:W-:Y:S05]  /*53840*/  @!UPT UIADD3 URZ, URZ, URZ, URZ ;  /* 0x0000003f3f3ff290 */ /* 0x000fea000fffe03f */
[----:B------:R-:W-:Y:S01]  /*53850*/  STL.64 [R1+0x350], R12 ;  /* 0x0003500c01007387 */ /* 0x000fe20000100a00 */
[----:B------:R-:W-:Y:S02]  /*53860*/  STL.64 [R1+0x358], R14 ;  /* 0x0003580e01007387 */ /* 0x000fe40000100a00 */
[----:B------:R-:W2:Y:S02]  /*53870*/  LDL.LU R9, [R1+0xc4] ;  /* 0x0000c40001097983 */ /* 0x000ea40000300800 */
[----:B------:R-:W3:Y:S01]  /*53880*/  LDL.LU R10, [R1+0xc8] ;  /* 0x0000c800010a7983 */ /* 0x000ee20000300800 */
[----:B------:R-:W4:Y:S01]  /*53890*/  LDL.LU R29, [R1+0x33c8] ;  /* 0x0033c800011d7983 */ /* 0x000f220000300800 */
[----:B------:R-:W2:Y:S02]  /*538a0*/  LDL.LU R20, [R1+0x1d0] ;  /* 0x0001d00001147983 */ /* 0x000ea40000300800 */
[----:B------:R-:W2:Y:S02]  /*538b0*/  LDL.LU R21, [R1+0x1d4] ;  /* 0x0001d40001157983 */ /* 0x000ea40000300800 */
[----:B------:R-:W2:Y:S01]  /*538c0*/  LDL.LU R22, [R1+0x1d8] ;  /* 0x0001d80001167983 */ /* 0x000ea20000300800 */
[----:B------:R-:W2:Y:S01]  /*538d0*/  LDL.LU R23, [R1+0x1dc] ;  /* 0x0001dc0001177983 */ /* 0x000ea20000300800 */
[----:B------:R-:W-:-:S02]  /*538e0*/  IMAD.MOV.U32 R27, RZ, RZ, R4 ;  /* 0x000000ffff1b7224 */ /* 0x000fc400078e0004 */
[----:B------:R-:W-:Y:S01]  /*538f0*/  IMAD.MOV.U32 R26, RZ, RZ, R5 ;  /* 0x000000ffff1a7224 */ /* 0x000fe200078e0005 */
[----:B--2---:R-:W-:Y:S01]  /*53900*/  STL.64 [R1+0x33b8], R22 ;  /* 0x0033b81601007387 */ /* 0x004fe20000100a00 */
[----:B------:R0:W-:Y:S03]  /*53910*/  STL.64 [R1+0x33b0], R20 ;  /* 0x0033b01401007387 */ /* 0x0001e60000100a00 */
[----:B0-----:R-:W2:Y:S01]  /*53920*/  LDL.LU R20, [R1+0x1e0] ;  /* 0x0001e00001147983 */ /* 0x001ea20000300800 */
[----:B------:R-:W2:Y:S02]  /*53930*/  LDL.LU R21, [R1+0x1e4] ;  /* 0x0001e40001157983 */ /* 0x000ea40000300800 */
[----:B------:R-:W2:Y:S02]  /*53940*/  LDL.LU R22, [R1+0x1e8] ;  /* 0x0001e80001167983 */ /* 0x000ea40000300800 */
[----:B------:R-:W2:Y:S01]  /*53950*/  LDL.LU R23, [R1+0x1ec] ;  /* 0x0001ec0001177983 */ /* 0x000ea20000300800 */
[----:B------:R-:W2:Y:S01]  /*53960*/  LDL.LU R4, [R1+0x170] ;  /* 0x0001700001047983 */ /* 0x000ea20000300800 */
[----:B------:R-:W2:Y:S02]  /*53970*/  LDL.LU R5, [R1+0x174] ;  /* 0x0001740001057983 */ /* 0x000ea40000300800 */
[----:B------:R-:W2:Y:S02]  /*53980*/  LDL.LU R6, [R1+0x178] ;  /* 0x0001780001067983 */ /* 0x000ea40000300800 */
[----:B------:R-:W2:Y:S02]  /*53990*/  LDL.LU R7, [R1+0x17c] ;  /* 0x00017c0001077983 */ /* 0x000ea40000300800 */
[----:B------:R-:W-:-:S02]  /*539a0*/  IMAD.MOV.U32 R14, RZ, RZ, R0 ;  /* 0x000000ffff0e7224 */ /* 0x000fc400078e0000 */
[----:B------:R-:W-:Y:S01]  /*539b0*/  IMAD.MOV.U32 R15, RZ, RZ, R3 ;  /* 0x000000ffff0f7224 */ /* 0x000fe200078e0003 */
[----:B--2---:R-:W-:Y:S01]  /*539c0*/  STL.64 [R1+0x3378], R6 ;  /* 0x0033780601007387 */ /* 0x004fe20000100a00 */
[----:B------:R0:W-:Y:S02]  /*539d0*/  STL.64 [R1+0x3370], R4 ;  /* 0x0033700401007387 */ /* 0x0001e40000100a00 */
[----:B------:R-:W2:Y:S02]  /*539e0*/  LDL.LU R0, [R1+0x33c4] ;  /* 0x0033c40001007983 */ /* 0x000ea40000300800 */
[----:B------:R-:W2:Y:S01]  /*539f0*/  LDL.LU R3, [R1+0x33c0] ;  /* 0x0033c00001037983 */ /* 0x000ea20000300800 */
[----:B------:R1:W-:Y:S04]  /*53a00*/  STL.64 [R1+0x3380], R14 ;  /* 0x0033800e01007387 */ /* 0x0003e80000100a00 */
[----:B0-----:R-:W2:Y:S01]  /*53a10*/  LDL.LU R4, [R1+0x1a0] ;  /* 0x0001a00001047983 */ /* 0x001ea20000300800 */
[----:B------:R-:W2:Y:S02]  /*53a20*/  LDL.LU R5, [R1+0x1a4] ;  /* 0x0001a40001057983 */ /* 0x000ea40000300800 */
[----:B------:R-:W2:Y:S02]  /*53a30*/  LDL.LU R6, [R1+0x1a8] ;  /* 0x0001a80001067983 */ /* 0x000ea40000300800 */
[----:B------:R-:W2:Y:S02]  /*53a40*/  LDL.LU R7, [R1+0x1ac] ;  /* 0x0001ac0001077983 */ /* 0x000ea40000300800 */
[----:B-1----:R-:W-:-:S02]  /*53a50*/  IMAD.MOV.U32 R14, RZ, RZ, R25 ;  /* 0x000000ffff0e7224 */ /* 0x002fc400078e0019 */
[----:B------:R-:W-:Y:S02]  /*53a60*/  IMAD.MOV.U32 R15, RZ, RZ, R24 ;  /* 0x000000ffff0f7224 */ /* 0x000fe400078e0018 */
[C---:B------:R-:W-:Y:S01]  /*53a70*/  HMMA.16816.F32 R24, R16.reuse, R26, R20 ;  /* 0x0000001a1018723c */ /* 0x040fe20000001814 */
[----:B--2---:R-:W-:Y:S01]  /*53a80*/  STL.64 [R1+0x3390], R6 ;  /* 0x0033900601007387 */ /* 0x004fe20000100a00 */
[----:B------:R-:W-:Y:S02]  /*53a90*/  STL.64 [R1+0x3388], R4 ;  /* 0x0033880401007387 */ /* 0x000fe40000100a00 */
[----:B------:R0:W-:Y:S02]  /*53aa0*/  STL.64 [R1+0x3398], R14 ;  /* 0x0033980e01007387 */ /* 0x0001e40000100a00 */
[----:B------:R-:W2:Y:S01]  /*53ab0*/  LDL.LU R12, [R1+0x1c0] ;  /* 0x0001c000010c7983 */ /* 0x000ea20000300800 */
[----:B------:R-:W2:Y:S04]  /*53ac0*/  LDL.LU R13, [R1+0x1c4] ;  /* 0x0001c400010d7983 */ /* 0x000ea80000300800 */
[----:B0-----:R-:W2:Y:S01]  /*53ad0*/  LDL.LU R14, [R1+0x1c8] ;  /* 0x0001c800010e7983 */ /* 0x001ea20000300800 */
[----:B------:R-:W2:Y:S02]  /*53ae0*/  LDL.LU R15, [R1+0x1cc] ;  /* 0x0001cc00010f7983 */ /* 0x000ea40000300800 */
[----:B------:R-:W2:Y:S02]  /*53af0*/  LDL.LU R4, [R1+0x1b0] ;  /* 0x0001b00001047983 */ /* 0x000ea40000300800 */
[----:B------:R-:W2:Y:S01]  /*53b00*/  LDL.LU R5, [R1+0x1b4] ;  /* 0x0001b40001057983 */ /* 0x000ea20000300800 */
[----:B------:R-:W2:Y:S01]  /*53b10*/  LDL.LU R6, [R1+0x1b8] ;  /* 0x0001b80001067983 */ /* 0x000ea20000300800 */
[----:B------:R-:W2:Y:S02]  /*53b20*/  LDL.LU R7, [R1+0x1bc] ;  /* 0x0001bc0001077983 */ /* 0x000ea40000300800 */
[----:B---3--:R0:W-:Y:S02]  /*53b30*/  STL.64 [R1+0x3318], R10 ;  /* 0x0033180a01007387 */ /* 0x0081e40000100a00 */
[----:B------:R-:W-:Y:S01]  /*53b40*/  STL.64 [R1+0x3310], R8 ;  /* 0x0033100801007387 */ /* 0x000fe20000100a00 */
[----:B0-----:R-:W3:Y:S01]  /*53b50*/  LDL.LU.64 R10, [R1+0x8] ;  /* 0x00000800010a7983 */ /* 0x001ee20000300a00 */
[----:B------:R-:W3:Y:S02]  /*53b60*/  LDL.LU.64 R22, [R1+0x33b8] ;  /* 0x0033b80001167983 */ /* 0x000ee40000300a00 */
[----:B------:R-:W3:Y:S02]  /*53b70*/  LDL.LU.64 R20, [R1+0x33b0] ;  /* 0x0033b00001147983 */ /* 0x000ee40000300a00 */
[----:B------:R-:W-:Y:S01]  /*53b80*/  STL.64 [R1+0x340], R24 ;  /* 0x0003401801007387 */ /* 0x000fe20000100a00 */
[----:B------:R0:W-:Y:S04]  /*53b90*/  STL.64 [R1+0x348], R26 ;  /* 0x0003481a01007387 */ /* 0x0001e80000100a00 */
[----:B0-----:R-:W2:Y:S01]  /*53ba0*/  LDL.LU.64 R26, [R1+0x33a8] ;  /* 0x0033a800011a7983 */ /* 0x001ea20000300a00 */
[----:B------:R-:W2:Y:S01]  /*53bb0*/  LDL.LU.64 R24, [R1+0x33a0] ;  /* 0x0033a00001187983 */ /* 0x000ea20000300a00 */
[C---:B---3--:R-:W-:Y:S11]  /*53bc0*/  HMMA.16816.F32 R20, R16.reuse, R10, R20 ;  /* 0x0000000a1014723c */ /* 0x048ff60000001814 */
[----:B------:R-:W-:Y:S11]  /*53bd0*/  @!UPT UIADD3 URZ, URZ, URZ, URZ ;  /* 0x0000003f3f3ff290 */ /* 0x000ff6000fffe03f */
[----:B------:R-:W-:Y:S01]  /*53be0*/  @!UPT UIADD3 URZ, URZ, URZ, URZ ;  /* 0x0000003f3f3ff290 */ /* 0x000fe2000fffe03f */
[----:B------:R0:W-:Y:S01]  /*53bf0*/  STL.64 [R1+0x330], R20 ;  /* 0x0003301401007387 */ /* 0x0001e20000100a00 */
[----:B------:R-:W-:Y:S03]  /*53c00*/  STL.64 [R1+0x338], R22 ;  /* 0x0003381601007387 */ /* 0x000fe60000100a00 */
[----:B0-----:R-:W3:Y:S01]  /*53c10*/  LDL.LU R20, [R1+0x150] ;  /* 0x0001500001147983 */ /* 0x001ee20000300800 */
[----:B------:R-:W3:Y:S02]  /*53c20*/  LDL.LU R21, [R1+0x154] ;  /* 0x0001540001157983 */ /* 0x000ee40000300800 */
[----:B------:R0:W-:Y:S02]  /*53c30*/  STL.64 [R1+0x3330], R10 ;  /* 0x0033300a01007387 */ /* 0x0001e40000100a00 */
[----:B0-----:R-:W3:Y:S01]  /*53c40*/  LDL.LU.64 R10, [R1+0x18] ;  /* 0x00001800010a7983 */ /* 0x001ee20000300a00 */
[----:B--2---:R-:W-:Y:S01]  /*53c50*/  HMMA.16816.F32 R12, R16, R26, R12 ;  /* 0x0000001a100c723c */ /* 0x004fe2000000180c */
[----:B------:R-:W-:-:S02]  /*53c60*/  IMAD.MOV.U32 R22, RZ, RZ, R3 ;  /* 0x000000ffff167224 */ /* 0x000fc400078e0003 */
[----:B------:R-:W-:Y:S11]  /*53c70*/  IMAD.MOV.U32 R23, RZ, RZ, R0 ;  /* 0x000000ffff177224 */ /* 0x000ff600078e0000 */
[----:B------:R-:W-:Y:S10]  /*53c80*/  @!UPT UIADD3 URZ, URZ, URZ, URZ ;  /* 0x0000003f3f3ff290 */ /* 0x000ff4000fffe03f */
[----:B------:R-:W-:Y:S02]  /*53c90*/  IMAD.MOV.U32 R3, RZ, RZ, R14 ;  /* 0x000000ffff037224 */ /* 0x000fe400078e000e */
[----:B------:R-:W-:Y:S01]  /*53ca0*/  IMAD.MOV.U32 R0, RZ, RZ, R15 ;  /* 0x000000ffff007224 */ /* 0x000fe200078e000f */
[----:B---3--:R0:W-:Y:S04]  /*53cb0*/  STL.64 [R1+0x3348], R10 ;  /* 0x0033480a01007387 */ /* 0x0081e80000100a00 */
[----:B0-----:R-:W2:Y:S01]  /*53cc0*/  LDL.LU.64 R10, [R1+0x28] ;  /* 0x00002800010a7983 */ /* 0x001ea20000300a00 */
[----:B------:R-:W-:Y:S02]  /*53cd0*/  STL.64 [R1+0x320], R12 ;  /* 0x0003200c01007387 */ /* 0x000fe40000100a00 */
[----:B------:R-:W3:Y:S02]  /*53ce0*/  LDL.LU.64 R14, [R1+0x3398] ;  /* 0x00339800010e7983 */ /* 0x000ee40000300a00 */
[----:B------:R-:W-:Y:S01]  /*53cf0*/  STL.64 [R1+0x3328], R26 ;  /* 0x0033281a01007387 */ /* 0x000fe20000100a00 */
[----:B------:R0:W-:Y:S04]  /*53d00*/  STL.64 [R1+0x3320], R24 ;  /* 0x0033201801007387 */ /* 0x0001e80000100a00 */
[----:B0-----:R-:W2:Y:S01]  /*53d10*/  LDL.LU R24, [R1+0x100] ;  /* 0x0001000001187983 */ /* 0x001ea20000300800 */
[----:B------:R-:W2:Y:S02]  /*53d20*/  LDL.LU R25, [R1+0x104] ;  /* 0x0001040001197983 */ /* 0x000ea40000300800 */
[----:B------:R-:W2:Y:S02]  /*53d30*/  LDL.LU R26, [R1+0x108] ;  /* 0x00010800011a7983 */ /* 0x000ea40000300800 */
[----:B------:R-:W2:Y:S01]  /*53d40*/  LDL.LU R27, [R1+0x10c] ;  /* 0x00010c00011b7983 */ /* 0x000ea20000300800 */
[C---:B---3--:R-:W-:Y:S01]  /*53d50*/  HMMA.16816.F32 R12, R16.reuse, R14, R4 ;  /* 0x0000000e100c723c */ /* 0x048fe20000001804 */
[----:B--2---:R-:W-:Y:S01]  /*53d60*/  STL.64 [R1+0x3340], R26 ;  /* 0x0033401a01007387 */ /* 0x004fe20000100a00 */
[----:B------:R0:W-:Y:S03]  /*53d70*/  STL.64 [R1+0x3338], R24 ;  /* 0x0033381801007387 */ /* 0x0001e60000100a00 */
[----:B0-----:R-:W2:Y:S01]  /*53d80*/  LDL.LU R24, [R1+0x110] ;  /* 0x0001100001187983 */ /* 0x001ea20000300800 */
[----:B------:R-:W2:Y:S02]  /*53d90*/  LDL.LU R25, [R1+0x114] ;  /* 0x0001140001197983 */ /* 0x000ea40000300800 */
[----:B------:R-:W2:Y:S02]  /*53da0*/  LDL.LU R26, [R1+0x118] ;  /* 0x00011800011a7983 */ /* 0x000ea40000300800 */
[----:B------:R0:W-:Y:S02]  /*53db0*/  STL [R1+0x31ac], R0 ;  /* 0x0031ac0001007387 */ /* 0x0001e40000100800 */
[----:B0-----:R-:W3:Y:S01]  /*53dc0*/  LDL R0, [R1+0x38c] ;  /* 0x00038c0001007983 */ /* 0x001ee20000100800 */
[----:B------:R-:W-:Y:S02]  /*53dd0*/  STL [R1+0x31a8], R3 ;  /* 0x0031a80301007387 */ /* 0x000fe40000100800 */
[----:B------:R-:W2:Y:S02]  /*53de0*/  LDL.LU.64 R6, [R1+0x3390] ;  /* 0x0033900001067983 */ /* 0x000ea40000300a00 */
[----:B------:R-:W2:Y:S06]  /*53df0*/  LDL.LU.64 R4, [R1+0x3388] ;  /* 0x0033880001047983 */ /* 0x000eac0000300a00 */
        /* <DEDUP_REMOVED lines=9> */
[----:B0-----:R-:W2:Y:S01]  /*53e90*/  LDL.LU.64 R14, [R1+0x3368] ;  /* 0x00336800010e7983 */ /* 0x001ea20000300a00 */
[----:B----4-:R-:W-:Y:S01]  /*53ea0*/  IMAD.MOV.U32 R27, RZ, RZ, R29 ;  /* 0x000000ffff1b7224 */ /* 0x010fe200078e001d */
[C---:B--2---:R-:W-:Y:S11]  /*53eb0*/  HMMA.16816.F32 R4, R16.reuse, R14, R4 ;  /* 0x0000000e1004723c */ /* 0x044ff60000001804 */
[----:B------:R-:W-:Y:S11]  /*53ec0*/  @!UPT UIADD3 URZ, URZ, URZ, URZ ;  /* 0x0000003f3f3ff290 */ /* 0x000ff6000fffe03f */
[----:B------:R-:W-:Y:S01]  /*53ed0*/  @!UPT UIADD3 URZ, URZ, URZ, URZ ;  /* 0x0000003f3f3ff290 */ /* 0x000fe2000fffe03f */
[----:B------:R-:W-:Y:S01]  /*53ee0*/  STL.64 [R1+0x2f0], R4 ;  /* 0x0002f00401007387 */ /* 0x000fe20000100a00 */
[----:B------:R0:W-:Y:S02]  /*53ef0*/  STL [R1+0x2f8], R6 ;  /* 0x0002f80601007387 */ /* 0x0001e40000100800 */
[----:B------:R-:W-:Y:S02]  /*53f00*/  IMAD.MOV.U32 R29, RZ, RZ, R7 ;  /* 0x000000ffff1d7224 */ /* 0x000fe400078e0007 */
[----:B0-----:R-:W2:Y:S01]  /*53f10*/  LDL.LU.64 R6, [R1+0x3360] ;  /* 0x0033600001067983 */ /* 0x001ea20000300a00 */
[----:B------:R0:W-:Y:S02]  /*53f20*/  STL.64 [R1+0x3300], R14 ;  /* 0x0033000e01007387 */ /* 0x0001e40000100a00 */
[----:B------:R-:W4:Y:S02]  /*53f30*/  LDL.LU R12, [R1+0x130] ;  /* 0x00013000010c7983 */ /* 0x000f240000300800 */
[----:B------:R-:W4:Y:S01]  /*53f40*/  LDL.LU R13, [R1+0x134] ;  /* 0x00013400010d7983 */ /* 0x000f220000300800 */
[----:B0-----:R-:W4:Y:S01]  /*53f50*/  LDL.LU R14, [R1+0x138] ;  /* 0x00013800010e7983 */ /* 0x001f220000300800 */
[----:B------:R-:W4:Y:S02]  /*53f60*/  LDL.LU R15, [R1+0x13c] ;  /* 0x00013c00010f7983 */ /* 0x000f240000300800 */
[----:B------:R-:W-:Y:S01]  /*53f70*/  STL [R1+0x3148], R29 ;  /* 0x0031481d01007387 */ /* 0x000fe20000100800 */
[----:B--2---:R-:W-:Y:S01]  /*53f80*/  HMMA.16816.F32 R16, R16, R6, R20 ;  /* 0x000000061010723c */ /* 0x004fe20000001814 */
[----:B------:R-:W4:Y:S01]  /*53f90*/  LDL.LU.64 R22, [R1+0x3358] ;  /* 0x0033580001167983 */ /* 0x000f220000300a00 */
[----:B------:R-:W4:Y:S02]  /*53fa0*/  LDL.LU.64 R20, [R1+0x3350] ;  /* 0x0033500001147983 */ /* 0x000f240000300a00 */
[----:B------:R-:W-:Y:S11]  /*53fb0*/  IMAD.MOV.U32 R3, RZ, RZ, R11 ;  /* 0x000000ffff037224 */ /* 0x000ff600078e000b */
[----:B------:R-:W-:Y:S08]  /*53fc0*/  @!UPT UIADD3 URZ, URZ, URZ, URZ ;  /* 0x0000003f3f3ff290 */ /* 0x000ff0000fffe03f */
[----:B------:R-:W-:Y:S01]  /*53fd0*/  STL.64 [R1+0x2b0], R16 ;  /* 0x0002b01001007387 */ /* 0x000fe20000100a00 */
[----:B------:R0:W-:Y:S03]  /*53fe0*/  STL.64 [R1+0x2b8], R18 ;  /* 0x0002b81201007387 */ /* 0x0001e60000100a00 */
[----:B0-----:R-:W2:Y:S01]  /*53ff0*/  LDL.LU.64 R18, [R1+0x78] ;  /* 0x0000780001127983 */ /* 0x001ea20000300a00 */
[C---:B----4-:R-:W-:Y:S11]  /*54000*/  HMMA.16816.F32 R12, R20.reuse, R10, R12 ;  /* 0x0000000a140c723c */ /* 0x050ff6000000180c */
[----:B------:R-:W-:Y:S11]  /*54010*/  @!UPT UIADD3 URZ, URZ, URZ, URZ ;  /* 0x0000003f3f3ff290 */ /* 0x000ff6000fffe03f */
[----:B------:R-:W-:Y:S01]  /*54020*/  @!UPT UIADD3 URZ, URZ, URZ, URZ ;  /* 0x0000003f3f3ff290 */ /* 0x000fe2000fffe03f */
[----:B------:R0:W-:Y:S01]  /*54030*/  STL.64 [R1+0x290], R12 ;  /* 0x0002900c01007387 */ /* 0x0001e20000100a00 */
[----:B------:R-:W-:Y:S02]  /*54040*/  STL.64 [R1+0x298], R14 ;  /* 0x0002980e01007387 */ /* 0x000fe40000100a00 */
[----:B0-----:R-:W-:Y:S02]  /*54050*/  IMAD.MOV.U32 R12, RZ, RZ, R10 ;  /* 0x000000ffff0c7224 */ /* 0x001fe400078e000a */
[----:B------:R-:W4:Y:S02]  /*54060*/  LDL.LU.64 R10, [R1+0x3348] ;  /* 0x00334800010a7983 */ /* 0x000f240000300a00 */
[C---:B----4-:R-:W-:Y:S01]  /*54070*/  HMMA.16816.F32 R24, R20.reuse, R10, R24 ;  /* 0x0000000a1418723c */ /* 0x050fe20000001818 */
[----:B------:R-:W-:Y:S02]  /*54080*/  IMAD.MOV.U32 R29, RZ, RZ, R10 ;  /* 0x000000ffff1d7224 */ /* 0x000fe400078e000a */
[----:B------:R-:W-:Y:S11]  /*54090*/  IMAD.MOV.U32 R13, RZ, RZ, R11 ;  /* 0x000000ffff0d7224 */ /* 0x000ff600078e000b */
[----:B------:R-:W-:Y:S09]  /*540a0*/  @!UPT UIADD3 URZ, URZ, URZ, URZ ;  /* 0x0000003f3f3ff290 */ /* 0x000ff2000fffe03f */
[----:B------:R-:W-:Y:S01]  /*540b0*/  STL.64 [R1+0x250], R24 ;  /* 0x0002501801007387 */ /* 0x000fe20000100a00 */
[----:B------:R0:W-:Y:S03]  /*540c0*/  STL.64 [R1+0x258], R26 ;  /* 0x0002581a01007387 */ /* 0x0001e60000100a00 */
[----:B0-----:R-:W4:Y:S01]  /*540d0*/  LDL.LU.64 R26, [R1+0x3340] ;  /* 0x00334000011a7983 */ /* 0x001f220000300a00 */
[----:B------:R-:W4:Y:S02]  /*540e0*/  LDL.LU.64 R24, [R1+0x3338] ;  /* 0x0033380001187983 */ /* 0x000f240000300a00 */
[----:B------:R-:W4:Y:S02]  /*540f0*/  LDL.LU.64 R10, [R1+0x3330] ;  /* 0x00333000010a7983 */ /* 0x000f240000300a00 */
        /* <DEDUP_REMOVED lines=8> */
[----:B------:R-:W2:Y:S02]  /*54180*/  LDL.LU.64 R10, [R1+0x3318] ;  /* 0x00331800010a7983 */ /* 0x000ea40000300a00 */
[----:B------:R-:W2:Y:S01]  /*54190*/  LDL.LU.64 R8, [R1+0x3310] ;  /* 0x0033100001087983 */ /* 0x000ea20000300a00 */
[----:B------:R-:W-:Y:S01]  /*541a0*/  STL.64 [R1+0x32f8], R6 ;  /* 0x0032f80601007387 */ /* 0x000fe20000100a00 */
[----:B------:R0:W-:Y:S03]  /*541b0*/  STL.64 [R1+0x32f0], R4 ;  /* 0x0032f00401007387 */ /* 0x0001e60000100a00 */
[----:B0-----:R-:W4:Y:S01]  /*541c0*/  LDL.LU R4, [R1+0xd0] ;  /* 0x0000d00001047983 */ /* 0x001f220000300800 */
[----:B------:R-:W4:Y:S02]  /*541d0*/  LDL.LU R5, [R1+0xd4] ;  /* 0x0000d40001057983 */ /* 0x000f240000300800 */
[----:B------:R-:W4:Y:S02]  /*541e0*/  LDL.LU R6, [R1+0xd8] ;  /* 0x0000d80001067983 */ /* 0x000f240000300800 */
[----:B------:R-:W4:Y:S02]  /*541f0*/  LDL.LU R7, [R1+0xdc] ;  /* 0x0000dc0001077983 */ /* 0x000f240000300800 */
[C---:B----4-:R-:W-:Y:S01]  /*54200*/  HMMA.16816.F32 R4, R20.reuse, R26, R4 ;  /* 0x0000001a1404723c */ /* 0x050fe20000001804 */
[----:B------:R-:W-:Y:S01]  /*54210*/  STL.64 [R1+0x3280], R26 ;  /* 0x0032801a01007387 */ /* 0x000fe20000100a00 */
[----:B--2---:R-:W-:Y:S11]  /*54220*/  STL.64 [R1+0x3278], R24 ;  /* 0x0032781801007387 */ /* 0x004ff60000100a00 */
[----:B------:R-:W-:Y:S10]  /*54230*/  @!UPT UIADD3 URZ, URZ, URZ, URZ ;  /* 0x0000003f3f3ff290 */ /* 0x000ff4000fffe03f */
[----:B------:R-:W-:Y:S01]  /*54240*/  STL.64 [R1+0x230], R4 ;  /* 0x0002300401007387 */ /* 0x000fe20000100a00 */
[----:B------:R0:W-:Y:S02]  /*54250*/  STL.64 [R1+0x238], R6 ;  /* 0x0002380601007387 */ /* 0x0001e40000100a00 */
[----:B0-----:R-:W-:Y:S07]  /*54260*/  HMMA.16816.F32 R4, R20, R18, R8 ;  /* 0x000000121404723c */ /* 0x001fee0000001808 */
[----:B------:R-:W-:-:S02]  /*54270*/  IMAD.MOV.U32 R10, RZ, RZ, R18 ;  /* 0x000000ffff0a7224 */ /* 0x000fc400078e0012 */
[----:B------:R-:W-:Y:S11]  /*54280*/  IMAD.MOV.U32 R9, RZ, RZ, R19 ;  /* 0x000000ffff097224 */ /* 0x000ff600078e0013 */
[----:B------:R-:W-:Y:S03]  /*54290*/  @!UPT UIADD3 URZ, URZ, URZ, URZ ;  /* 0x0000003f3f3ff290 */ /* 0x000fe6000fffe03f */
[----:B------:R-:W-:Y:S01]  /*542a0*/  STL.64 [R1+0x220], R4 ;  /* 0x0002200401007387 */ /* 0x000fe20000100a00 */
[----:B------:R-:W-:Y:S02]  /*542b0*/  STL.64 [R1+0x228], R6 ;  /* 0x0002280601007387 */ /* 0x000fe40000100a00 */
[----:B------:R-:W-:Y:S02]  /*542c0*/  STL [R1+0x330c], R10 ;  /* 0x00330c0a01007387 */ /* 0x000fe40000100800 */
[----:B------:R0:W-:Y:S01]  /*542d0*/  STL [R1+0x3308], R9 ;  /* 0x0033080901007387 */ /* 0x0001e20000100800 */
[----:B------:R-:W2:Y:S01]  /*542e0*/  LDL.LU R16, [R1+0x30] ;  /* 0x0000300001107983 */ /* 0x000ea20000300800 */
[----:B------:R-:W2:Y:S02]  /*542f0*/  LDL.LU R17, [R1+0x34] ;  /* 0x0000340001117983 */ /* 0x000ea40000300800 */
[----:B------:R-:W4:Y:S02]  /*54300*/  LDL.LU R18, [R1+0x38] ;  /* 0x0000380001127983 */ /* 0x000f240000300800 */
[----:B------:R-:W4:Y:S01]  /*54310*/  LDL.LU R19, [R1+0x3c] ;  /* 0x00003c0001137983 */ /* 0x000f220000300800 */
[----:B------:R-:W2:Y:S04]  /*54320*/  LDL.LU R8, [R1+0xb0] ;  /* 0x0000b00001087983 */ /* 0x000ea80000300800 */
[----:B0-----:R-:W3:Y:S01]  /*54330*/  LDL.LU R9, [R1+0xb4] ;  /* 0x0000b40001097983 */ /* 0x001ee20000300800 */
[----:B------:R-:W3:Y:S02]  /*54340*/  LDL.LU R10, [R1+0xb8] ;  /* 0x0000b800010a7983 */ /* 0x000ee40000300800 */
[----:B------:R-:W3:Y:S02]  /*54350*/  LDL.LU R11, [R1+0xbc] ;  /* 0x0000bc00010b7983 */ /* 0x000ee40000300800 */
[----:B------:R-:W3:Y:S01]  /*54360*/  LDL.LU.64 R14, [R1+0x68] ;  /* 0x00006800010e7983 */ /* 0x000ee20000300a00 */
[----:B------:R-:W3:Y:S01]  /*54370*/  LDL.LU R4, [R1+0xa0] ;  /* 0x0000a00001047983 */ /* 0x000ee20000300800 */
[----:B------:R-:W3:Y:S02]  /*54380*/  LDL.LU R5, [R1+0xa4] ;  /* 0x0000a40001057983 */ /* 0x000ee40000300800 */
[----:B------:R-:W3:Y:S02]  /*54390*/  LDL.LU R6, [R1+0xa8] ;  /* 0x0000a80001067983 */ /* 0x000ee40000300800 */
[----:B------:R-:W3:Y:S01]  /*543a0*/  LDL.LU R7, [R1+0xac] ;  /* 0x0000ac0001077983 */ /* 0x000ee20000300800 */
[----:B----4-:R0:W-:Y:S01]  /*543b0*/  STL.64 [R1+0x3290], R18 ;  /* 0x0032901201007387 */ /* 0x0101e20000100a00 */
[----:B--2---:R-:W-:Y:S02]  /*543c0*/  STL.64 [R1+0x3288], R16 ;  /* 0x0032881001007387 */ /* 0x004fe40000100a00 */
[----:B------:R-:W2:Y:S02]  /*543d0*/  LDL.LU R24, [R1+0x40] ;  /* 0x0000400001187983 */ /* 0x000ea40000300800 */
[----:B------:R-:W2:Y:S01]  /*543e0*/  LDL.LU R25, [R1+0x44] ;  /* 0x0000440001197983 */ /* 0x000ea20000300800 */
[----:B------:R-:W4:Y:S01]  /*543f0*/  LDL.LU R26, [R1+0x48] ;  /* 0x00004800011a7983 */ /* 0x000f220000300800 */
[----:B------:R-:W4:Y:S02]  /*54400*/  LDL.LU R27, [R1+0x4c] ;  /* 0x00004c00011b7983 */ /* 0x000f240000300800 */
[----:B0-----:R-:W-:-:S02]  /*54410*/  IMAD.MOV.U32 R18, RZ, RZ, R29 ;  /* 0x000000ffff127224 */ /* 0x001fc400078e001d */
[----:B------:R-:W-:Y:S01]  /*54420*/  IMAD.MOV.U32 R19, RZ, RZ, R13 ;  /* 0x000000ffff137224 */ /* 0x000fe200078e000d */
[----:B----4-:R-:W-:Y:S01]  /*54430*/  STL.64 [R1+0x32a0], R26 ;  /* 0x0032a01a01007387 */ /* 0x010fe20000100a00 */
[----:B--2---:R0:W-:Y:S03]  /*54440*/  STL.64 [R1+0x3298], R24 ;  /* 0x0032981801007387 */ /* 0x0041e60000100a00 */
[----:B------:R1:W-:Y:S01]  /*54450*/  STL.64 [R1+0x32a8], R18 ;  /* 0x0032a81201007387 */ /* 0x0003e20000100a00 */
[----:B0-----:R-:W2:Y:S01]  /*54460*/  LDL.LU R24, [R1+0x50] ;  /* 0x0000500001187983 */ /* 0x001ea20000300800 */
[----:B------:R-:W2:Y:S02]  /*54470*/  LDL.LU R25, [R1+0x54] ;  /* 0x0000540001197983 */ /* 0x000ea40000300800 */
[----:B------:R-:W4:Y:S02]  /*54480*/  LDL.LU R26, [R1+0x58] ;  /* 0x00005800011a7983 */ /* 0x000f240000300800 */
[----:B------:R-:W4:Y:S01]  /*54490*/  LDL.LU R27, [R1+0x5c] ;  /* 0x00005c00011b7983 */ /* 0x000f220000300800 */
[----:B---3--:R-:W-:Y:S01]  /*544a0*/  HMMA.16816.F32 R8, R20, R14, R8 ;  /* 0x0000000e1408723c */ /* 0x008fe20000001808 */
[----:B-1----:R-:W-:-:S02]  /*544b0*/  IMAD.MOV.U32 R18, RZ, RZ, R12 ;  /* 0x000000ffff127224 */ /* 0x002fc400078e000c */
[----:B------:R-:W-:Y:S02]  /*544c0*/  IMAD.MOV.U32 R19, RZ, RZ, R3 ;  /* 0x000000ffff137224 */ /* 0x000fe400078e0003 */
[----:B------:R-:W-:Y:S01]  /*544d0*/  IMAD.MOV.U32 R3, RZ, RZ, R15 ;  /* 0x000000ffff037224 */ /* 0x000fe200078e000f */
[----:B----4-:R-:W-:Y:S01]  /*544e0*/  STL.64 [R1+0x32b8], R26 ;  /* 0x0032b81a01007387 */ /* 0x010fe20000100a00 */
[----:B--2---:R-:W-:Y:S02]  /*544f0*/  STL.64 [R1+0x32b0], R24 ;  /* 0x0032b01801007387 */ /* 0x004fe40000100a00 */
[----:B------:R0:W-:Y:S02]  /*54500*/  STL.64 [R1+0x32e8], R18 ;  /* 0x0032e81201007387 */ /* 0x0001e40000100a00 */
[----:B------:R-:W2:Y:S01]  /*54510*/  LDL.LU R16, [R1+0x90] ;  /* 0x0000900001107983 */ /* 0x000ea20000300800 */
[----:B------:R-:W2:Y:S04]  /*54520*/  LDL.LU R17, [R1+0x94] ;  /* 0x0000940001117983 */ /* 0x000ea80000300800 */
[----:B0-----:R-:W2:Y:S01]  /*54530*/  LDL.LU R18, [R1+0x98] ;  /* 0x0000980001127983 */ /* 0x001ea20000300800 */
[----:B------:R-:W2:Y:S02]  /*54540*/  LDL.LU R19, [R1+0x9c] ;  /* 0x00009c0001137983 */ /* 0x000ea40000300800 */
[----:B------:R-:W3:Y:S02]  /*54550*/  LDL.LU R24, [R1+0x80] ;  /* 0x0000800001187983 */ /* 0x000ee40000300800 */
[----:B------:R-:W3:Y:S01]  /*54560*/  LDL.LU R25, [R1+0x84] ;  /* 0x0000840001197983 */ /* 0x000ee20000300800 */
[----:B------:R-:W3:Y:S01]  /*54570*/  LDL.LU R26, [R1+0x88] ;  /* 0x00008800011a7983 */ /* 0x000ee20000300800 */
[----:B------:R-:W3:Y:S02]  /*54580*/  LDL.LU R27, [R1+0x8c] ;  /* 0x00008c00011b7983 */ /* 0x000ee40000300800 */
[----:B------:R0:W-:Y:S02]  /*54590*/  STL.64 [R1+0x210], R8 ;  /* 0x0002100801007387 */ /* 0x0001e40000100a00 */
[----:B------:R1:W-:Y:S02]  /*545a0*/  STL.64 [R1+0x218], R10 ;  /* 0x0002180a01007387 */ /* 0x0003e40000100a00 */
[----:B0-----:R-:W-:Y:S01]  /*545b0*/  IMAD.MOV.U32 R8, RZ, RZ, R14 ;  /* 0x000000ffff087224 */ /* 0x001fe200078e000e */
[----:B-1----:R-:W4:Y:S01]  /*545c0*/  LDL.LU R10, [R1+0x330c] ;  /* 0x00330c00010a7983 */ /* 0x002f220000300800 */
[----:B------:R-:W2:Y:S02]  /*545d0*/  LDL.LU R9, [R1+0x3308] ;  /* 0x0033080001097983 */ /* 0x000ea40000300800 */
[----:B------:R-:W2:Y:S02]  /*545e0*/  LDL.LU.64 R14, [R1+0x3300] ;  /* 0x00330000010e7983 */ /* 0x000ea40000300a00 */
[C---:B--2---:R-:W-:Y:S11]  /*545f0*/  HMMA.16816.F32 R4, R20.reuse, R14, R4 ;  /* 0x0000000e1404723c */ /* 0x044ff60000001804 */
[----:B------:R-:W-:Y:S11]  /*54600*/  @!UPT UIADD3 URZ, URZ, URZ, URZ ;  /* 0x0000003f3f3ff290 */ /* 0x000ff6000fffe03f */
[----:B------:R-:W-:Y:S01]  /*54610*/  @!UPT UIADD3 URZ, URZ, URZ, URZ ;  /* 0x0000003f3f3ff290 */ /* 0x000fe2000fffe03f */
[----:B------:R-:W-:Y:S01]  /*54620*/  STL.64 [R1+0x1f0], R4 ;  /* 0x0001f00401007387 */ /* 0x000fe20000100a00 */
[----:B------:R0:W-:Y:S03]  /*54630*/  STL.64 [R1+0x1f8], R6 ;  /* 0x0001f80601007387 */ /* 0x0001e60000100a00 */
[----:B0-----:R-:W2:Y:S01]  /*54640*/  LDL.LU.64 R6, [R1+0x32f8] ;  /* 0x0032f80001067983 */ /* 0x001ea20000300a00 */
[----:B------:R-:W3:Y:S02]  /*54650*/  LDL.LU.64 R4, [R1+0x32f0] ;  /* 0x0032f00001047983 */ /* 0x000ee40000300a00 */
[----:B------:R0:W-:Y:S02]  /*54660*/  STL.64 [R1+0x3248], R14 ;  /* 0x0032480e01007387 */ /* 0x0001e40000100a00 */
[----:B------:R-:W3:Y:S01]  /*54670*/  LDL.LU R12, [R1+0x140] ;  /* 0x00014000010c7983 */ /* 0x000ee20000300800 */
[----:B------:R-:W3:Y:S04]  /*54680*/  LDL.LU R13, [R1+0x144] ;  /* 0x00014400010d7983 */ /* 0x000ee80000300800 */
[----:B0-----:R-:W3:Y:S01]  /*54690*/  LDL.LU R14, [R1+0x148] ;  /* 0x00014800010e7983 */ /* 0x001ee20000300800 */
[----:B------:R-:W3:Y:S01]  /*546a0*/  LDL.LU R15, [R1+0x14c] ;  /* 0x00014c00010f7983 */ /* 0x000ee20000300800 */
[----:B--2---:R-:W-:Y:S02]  /*546b0*/  HMMA.16816.F32 R20, R20, R6, R16 ;  /* 0x000000061414723c */ /* 0x004fe40000001810 */
[----:B---3--:R4:W-:Y:S01]  /*546c0*/  STL.64 [R1+0x3258], R14 ;  /* 0x0032580e01007387 */ /* 0x0089e20000100a00 */
[----:B------:R-:W-:Y:S02]  /*546d0*/  STL.64 [R1+0x3250], R12 ;  /* 0x0032500c01007387 */ /* 0x000fe40000100a00 */
[----:B----4-:R-:W-:-:S02]  /*546e0*/  IMAD.MOV.U32 R14, RZ, RZ, R10 ;  /* 0x000000ffff0e7224 */ /* 0x010fc400078e000a */
[----:B------:R-:W-:Y:S02]  /*546f0*/  IMAD.MOV.U32 R15, RZ, RZ, R9 ;  /* 0x000000ffff0f7224 */ /* 0x000fe400078e0009 */
[----:B------:R-:W-:Y:S02]  /*54700*/  IMAD.MOV.U32 R10, RZ, RZ, R6 ;  /* 0x000000ffff0a7224 */ /* 0x000fe400078e0006 */
[----:B------:R-:W-:Y:S01]  /*54710*/  IMAD.MOV.U32 R9, RZ, RZ, R7 ;  /* 0x000000ffff097224 */ /* 0x000fe200078e0007 */
[----:B------:R0:W-:Y:S01]  /*54720*/  STL.64 [R1+0x3270], R14 ;  /* 0x0032700e01007387 */ /* 0x0001e20000100a00 */
[----:B------:R-:W2:Y:S10]  /*54730*/  LDL.LU.64 R18, [R1+0x32e8] ;  /* 0x0032e80001127983 */ /* 0x000eb40000300a00 */
[----:B------:R-:W-:Y:S02]  /*54740*/  STL.64 [R1+0x1e0], R20 ;  /* 0x0001e01401007387 */ /* 0x000fe40000100a00 */
[----:B------:R1:W-:Y:S01]  /*54750*/  STL.64 [R1+0x1e8], R22 ;  /* 0x0001e81601007387 */ /* 0x0003e20000100a00 */
[----:B------:R-:W3:Y:S01]  /*54760*/  LDL.LU.64 R6, [R1+0x32e0] ;  /* 0x0032e00001067983 */ /* 0x000ee20000300a00 */
[----:B0-----:R-:W-:-:S02]  /*54770*/  IMAD.MOV.U32 R14, RZ, RZ, R5 ;  /* 0x000000ffff0e7224 */ /* 0x001fc400078e0005 */
[----:B------:R-:W-:Y:S02]  /*54780*/  IMAD.MOV.U32 R15, RZ, RZ, R4 ;  /* 0x000000ffff0f7224 */ /* 0x000fe400078e0004 */
[----:B------:R-:W4:Y:S01]  /*54790*/  LDL.LU.64 R4, [R1+0x32d8] ;  /* 0x0032d80001047983 */ /* 0x000f220000300a00 */
[----:B-1----:R-:W-:Y:S02]  /*547a0*/  IMAD.MOV.U32 R22, RZ, RZ, R10 ;  /* 0x000000ffff167224 */ /* 0x002fe400078e000a */
[----:B------:R-:W-:-:S05]  /*547b0*/  IMAD.MOV.U32 R23, RZ, RZ, R9 ;  /* 0x000000ffff177224 */ /* 0x000fca00078e0009 */
[----:B------:R3:W-:Y:S02]  /*547c0*/  STL.64 [R1+0x3240], R22 ;  /* 0x0032401601007387 */ /* 0x0007e40000100a00 */
[----:B---3--:R-:W-:Y:S02]  /*547d0*/  IMAD.MOV.U32 R22, RZ, RZ, R6 ;  /* 0x000000ffff167224 */ /* 0x008fe400078e0006 */
[----:B------:R-:W-:Y:S02]  /*547e0*/  IMAD.MOV.U32 R23, RZ, RZ, R7 ;  /* 0x000000ffff177224 */ /* 0x000fe400078e0007 */
[----:B----4-:R-:W-:Y:S02]  /*547f0*/  IMAD.MOV.U32 R20, RZ, RZ, R4 ;  /* 0x000000ffff147224 */ /* 0x010fe400078e0004 */
[----:B------:R-:W-:Y:S01]  /*54800*/  IMAD.MOV.U32 R21, RZ, RZ, R5 ;  /* 0x000000ffff157224 */ /* 0x000fe200078e0005 */
[----:B------:R-:W2:Y:S01]  /*54810*/  LDL.LU R4, [R1+0x32d0] ;  /* 0x0032d00001047983 */ /* 0x000ea20000300800 */
[----:B------:R-:W2:Y:S02]  /*54820*/  LDL.LU R5, [R1+0x32cc] ;  /* 0x0032cc0001057983 */ /* 0x000ea40000300800 */
[----:B------:R-:W2:Y:S02]  /*54830*/  LDL.LU R6, [R1+0x32c8] ;  /* 0x0032c80001067983 */ /* 0x000ea40000300800 */
[----:B------:R-:W2:Y:S01]  /*54840*/  LDL.LU R7, [R1+0x32c4] ;  /* 0x0032c40001077983 */ /* 0x000ea20000300800 */
[----:B------:R-:W-:Y:S01]  /*54850*/  STL.64 [R1+0x3268], R22 ;  /* 0x0032681601007387 */ /* 0x000fe20000100a00 */
[----:B------:R0:W-:Y:S03]  /*54860*/  STL.64 [R1+0x3260], R20 ;  /* 0x0032601401007387 */ /* 0x0001e60000100a00 */
[----:B0-----:R-:W3:Y:S01]  /*54870*/  LDL.LU R20, [R1+0x120] ;  /* 0x0001200001147983 */ /* 0x001ee20000300800 */
[----:B------:R-:W3:Y:S02]  /*54880*/  LDL.LU R21, [R1+0x124] ;  /* 0x0001240001157983 */ /* 0x000ee40000300800 */
[----:B------:R-:W3:Y:S02]  /*54890*/  LDL.LU R22, [R1+0x128] ;  /* 0x0001280001167983 */ /* 0x000ee40000300800 */
[----:B------:R-:W-:-:S02]  /*548a0*/  IMAD.MOV.U32 R23, RZ, RZ, R2 ;  /* 0x000000ffff177224 */ /* 0x000fc400078e0002 */
[----:B------:R-:W4:Y:S01]  /*548b0*/  LDL.LU R2, [R1+0x32c0] ;  /* 0x0032c00001027983 */ /* 0x000f220000300800 */
        /* <DEDUP_REMOVED lines=14> */
[----:B------:R-:W3:Y:S01]  /*549a0*/  LDL.LU.64 R16, [R1+0x3288] ;  /* 0x0032880001107983 */ /* 0x000ee20000300a00 */
[C---:B--2---:R-:W-:Y:S02]  /*549b0*/  HMMA.16816.F32 R12, R4.reuse, R14, R24 ;  /* 0x0000000e040c723c */ /* 0x044fe40000001818 */
[----:B------:R-:W3:Y:S01]  /*549c0*/  LDL.LU.64 R26, [R1+0x3280] ;  /* 0x00328000011a7983 */ /* 0x000ee20000300a00 */
[----:B------:R-:W2:Y:S11]  /*549d0*/  LDL.LU.64 R24, [R1+0x3278] ;  /* 0x0032780001187983 */ /* 0x000eb60000300a00 */
[----:B------:R-:W-:Y:S09]  /*549e0*/  @!UPT UIADD3 URZ, URZ, URZ, URZ ;  /* 0x0000003f3f3ff290 */ /* 0x000ff2000fffe03f */
[----:B------:R-:W-:Y:S01]  /*549f0*/  STL.64 [R1+0x1b0], R12 ;  /* 0x0001b00c01007387 */ /* 0x000fe20000100a00 */
[----:B------:R3:W-:Y:S02]  /*54a00*/  STL.64 [R1+0x1b8], R14 ;  /* 0x0001b80e01007387 */ /* 0x0007e40000100a00 */
[----:B---3--:R-:W-:Y:S07]  /*54a10*/  HMMA.16816.F32 R12, R4, R26, R16 ;  /* 0x0000001a040c723c */ /* 0x008fee0000001810 */
[----:B------:R-:W-:-:S02]  /*54a20*/  IMAD.MOV.U32 R26, RZ, RZ, R8 ;  /* 0x000000ffff1a7224 */ /* 0x000fc400078e0008 */
[----:B----4-:R-:W0:Y:S11]  /*54a30*/  LDSM.16.MT88.4 R8, [R2+0x24000] ;  /* 0x024000000208783b */ /* 0x010e360000004200 */
[----:B------:R-:W-:Y:S03]  /*54a40*/  @!UPT UIADD3 URZ, URZ, URZ, URZ ;  /* 0x0000003f3f3ff290 */ /* 0x000fe6000fffe03f */
[----:B------:R-:W-:Y:S01]  /*54a50*/  STL.64 [R1+0x1a0], R12 ;  /* 0x0001a00c01007387 */ /* 0x000fe20000100a00 */
[----:B------:R-:W-:Y:S02]  /*54a60*/  STL.64 [R1+0x1a8], R14 ;  /* 0x0001a80e01007387 */ /* 0x000fe40000100a00 */
[----:B------:R-:W1:Y:S01]  /*54a70*/  LDSM.16.M88.4 R12, [R0+0x100] ;  /* 0x00010000000c783b */ /* 0x000e620000000200 */
[----:B0-----:R-:W-:Y:S03]  /*54a80*/  STL.64 [R1+0x3238], R10 ;  /* 0x0032380a01007387 */ /* 0x001fe60000100a00 */
[----:B------:R0:W-:Y:S02]  /*54a90*/  STL.64 [R1+0x3230], R8 ;  /* 0x0032300801007387 */ /* 0x0001e40000100a00 */
[----:B0-----:R-:W3:Y:S01]  /*54aa0*/  LDL.LU R8, [R1+0x190] ;  /* 0x0001900001087983 */ /* 0x001ee20000300800 */
[----:B------:R-:W3:Y:S02]  /*54ab0*/  LDL.LU R9, [R1+0x194] ;  /* 0x0001940001097983 */ /* 0x000ee40000300800 */
[----:B-1----:R-:W-:Y:S02]  /*54ac0*/  STL.64 [R1+0xc0], R12 ;  /* 0x0000c00c01007387 */ /* 0x002fe40000100a00 */
[----:B------:R0:W-:Y:S02]  /*54ad0*/  STL.64 [R1+0xc8], R14 ;  /* 0x0000c80e01007387 */ /* 0x0001e40000100a00 */
[----:B0-----:R-:W4:Y:S01]  /*54ae0*/  LDL.LU.64 R14, [R1+0x3270] ;  /* 0x00327000010e7983 */ /* 0x001f220000300a00 */
[----:B------:R-:W-:-:S02]  /*54af0*/  IMAD.MOV.U32 R27, RZ, RZ, R3 ;  /* 0x000000ffff1b7224 */ /* 0x000fc400078e0003 */
[----:B------:R-:W-:Y:S02]  /*54b00*/  IMAD.MOV.U32 R16, RZ, RZ, R12 ;  /* 0x000000ffff107224 */ /* 0x000fe400078e000c */
[----:B------:R-:W-:Y:S02]  /*54b10*/  IMAD.MOV.U32 R3, RZ, RZ, R13 ;  /* 0x000000ffff037224 */ /* 0x000fe400078e000d */
[----:B----4-:R-:W-:Y:S01]  /*54b20*/  HMMA.16816.F32 R12, R4, R14, R20 ;  /* 0x0000000e040c723c */ /* 0x010fe20000001814 */
[----:B------:R-:W4:Y:S01]  /*54b30*/  LDL.LU.64 R22, [R1+0x3268] ;  /* 0x0032680001167983 */ /* 0x000f220000300a00 */
[----:B------:R-:W4:Y:S11]  /*54b40*/  LDL.LU.64 R20, [R1+0x3260] ;  /* 0x0032600001147983 */ /* 0x000f360000300a00 */
[----:B------:R-:W-:Y:S10]  /*54b50*/  @!UPT UIADD3 URZ, URZ, URZ, URZ ;  /* 0x0000003f3f3ff290 */ /* 0x000ff4000fffe03f */
[----:B------:R-:W-:Y:S01]  /*54b60*/  STL.64 [R1+0x170], R12 ;  /* 0x0001700c01007387 */ /* 0x000fe20000100a00 */
[----:B------:R-:W-:Y:S02]  /*54b70*/  STL.64 [R1+0x178], R14 ;  /* 0x0001780e01007387 */ /* 0x000fe40000100a00 */
[----:B------:R-:W0:Y:S02]  /*54b80*/  LDSM.16.M88.4 R12, [R0+0x4100] ;  /* 0x00410000000c783b */ /* 0x000e240000000200 */
[----:B0-----:R-:W-:Y:S02]  /*54b90*/  STL.64 [R1+0xb0], R12 ;  /* 0x0000b00c01007387 */ /* 0x001fe40000100a00 */
[----:B------:R0:W-:Y:S02]  /*54ba0*/  STL.64 [R1+0xb8], R14 ;  /* 0x0000b80e01007387 */ /* 0x0001e40000100a00 */
[----:B0-----:R-:W3:Y:S01]  /*54bb0*/  LDL.LU.64 R14, [R1+0x3258] ;  /* 0x00325800010e7983 */ /* 0x001ee20000300a00 */
[----:B------:R-:W3:Y:S02]  /*54bc0*/  LDL.LU.64 R12, [R1+0x3250] ;  /* 0x00325000010c7983 */ /* 0x000ee40000300a00 */
[----:B--2---:R-:W-:-:S02]  /*54bd0*/  IMAD.MOV.U32 R10, RZ, RZ, R25 ;  /* 0x000000ffff0a7224 */ /* 0x004fc400078e0019 */
[----:B------:R-:W-:Y:S02]  /*54be0*/  IMAD.MOV.U32 R11, RZ, RZ, R24 ;  /* 0x000000ffff0b7224 */ /* 0x000fe400078e0018 */
[C---:B---3--:R-:W-:Y:S01]  /*54bf0*/  HMMA.16816.F32 R24, R4.reuse, R26, R12 ;  /* 0x0000001a0418723c */ /* 0x048fe2000000180c */
[----:B------:R-:W4:Y:S11]  /*54c00*/  LDL.LU.64 R14, [R1+0x3248] ;  /* 0x00324800010e7983 */ /* 0x000f360000300a00 */
[----:B------:R-:W-:Y:S11]  /*54c10*/  @!UPT UIADD3 URZ, URZ, URZ, URZ ;  /* 0x0000003f3f3ff290 */ /* 0x000ff6000fffe03f */
[----:B------:R-:W-:Y:S01]  /*54c20*/  STL.64 [R1+0x160], R24 ;  /* 0x0001601801007387 */ /* 0x000fe20000100a00 */
[----:B------:R-:W-:Y:S02]  /*54c30*/  STL.64 [R1+0x168], R26 ;  /* 0x0001681a01007387 */ /* 0x000fe40000100a00 */
[----:B------:R-:W0:Y:S04]  /*54c40*/  LDSM.16.M88.4 R24, [R0+0x8100] ;  /* 0x008100000018783b */ /* 0x000e280000000200 */
[----:B0-----:R-:W-:Y:S01]  /*54c50*/  IMAD.MOV.U32 R29, RZ, RZ, R26 ;  /* 0x000000ffff1d7224 */ /* 0x001fe200078e001a */
[----:B------:R-:W-:Y:S01]  /*54c60*/  STL.64 [R1+0xa0], R24 ;  /* 0x0000a01801007387 */ /* 0x000fe20000100a00 */
[----:B------:R-:W-:Y:S03]  /*54c70*/  STL.64 [R1+0xa8], R26 ;  /* 0x0000a81a01007387 */ /* 0x000fe60000100a00 */
[----:B------:R-:W-:Y:S01]  /*54c80*/  STL [R1+0x31b0], R29 ;  /* 0x0031b01d01007387 */ /* 0x000fe20000100800 */
[C---:B----4-:R-:W-:Y:S03]  /*54c90*/  HMMA.16816.F32 R12, R4.reuse, R14, R20 ;  /* 0x0000000e040c723c */ /* 0x050fe60000001814 */
[----:B------:R-:W2:Y:S11]  /*54ca0*/  LDL.LU.64 R22, [R1+0x3240] ;  /* 0x0032400001167983 */ /* 0x000eb60000300a00 */
[----:B------:R-:W-:Y:S09]  /*54cb0*/  @!UPT UIADD3 URZ, URZ, URZ, URZ ;  /* 0x0000003f3f3ff290 */ /* 0x000ff2000fffe03f */
[----:B------:R-:W-:Y:S01]  /*54cc0*/  STL.64 [R1+0x150], R12 ;  /* 0x0001500c01007387 */ /* 0x000fe20000100a00 */
[----:B------:R0:W-:Y:S03]  /*54cd0*/  STL.64 [R1+0x158], R14 ;  /* 0x0001580e01007387 */ /* 0x0001e60000100a00 */
[----:B0-----:R-:W3:Y:S04]  /*54ce0*/  LDL R15, [R1+0x3a0] ;  /* 0x0003a000010f7983 */ /* 0x001ee80000100800 */
[----:B---3--:R-:W-:Y:S01]  /*54cf0*/  STL [R1+0x31c8], R15 ;  /* 0x0031c80f01007387 */ /* 0x008fe20000100800 */
[----:B------:R-:W3:Y:S01]  /*54d00*/  LDL R19, [R1+0x39c] ;  /* 0x00039c0001137983 */ /* 0x000ee20000100800 */
[----:B--2---:R-:W-:Y:S01]  /*54d10*/  HMMA.16816.F32 R20, R4, R22, R8 ;  /* 0x000000160414723c */ /* 0x004fe20000001808 */
[----:B------:R-:W-:-:S02]  /*54d20*/  IMAD.MOV.U32 R18, RZ, RZ, R24 ;  /* 0x000000ffff127224 */ /* 0x000fc400078e0018 */
[----:B------:R-:W-:Y:S01]  /*54d30*/  IMAD.MOV.U32 R17, RZ, RZ, R25 ;  /* 0x000000ffff117224 */ /* 0x000fe200078e0019 */
[----:B------:R-:W0:Y:S04]  /*54d40*/  LDSM.16.M88.4 R12, [R0+0x10100] ;  /* 0x01010000000c783b */ /* 0x000e280000000200 */
[----:B------:R-:W1:Y:S04]  /*54d50*/  LDSM.16.M88.4 R24, [R0+0xc100] ;  /* 0x00c100000018783b */ /* 0x000e680000000200 */
[----:B---3--:R-:W-:Y:S01]  /*54d60*/  STL [R1+0x31b4], R19 ;  /* 0x0031b41301007387 */ /* 0x008fe20000100800 */
[----:B------:R-:W2:Y:S02]  /*54d70*/  LDL.LU.64 R10, [R1+0x3238] ;  /* 0x00323800010a7983 */ /* 0x000ea40000300a00 */
[----:B------:R-:W2:Y:S02]  /*54d80*/  LDL.LU.64 R8, [R1+0x3230] ;  /* 0x0032300001087983 */ /* 0x000ea40000300a00 */
[----:B------:R-:W3:Y:S06]  /*54d90*/  LDL.LU R4, [R1+0x260] ;  /* 0x0002600001047983 */ /* 0x000eec0000300800 */
        /* <DEDUP_REMOVED lines=9> */
[----:B------:R3:W-:Y:S04]  /*54e30*/  STL.64 [R1+0x31f8], R4 ;  /* 0x0031f80401007387 */ /* 0x0007e80000100a00 */
[----:B---3--:R-:W3:Y:S04]  /*54e40*/  LDL.64 R4, [R1+0xb0] ;  /* 0x0000b00001047983 */ /* 0x008ee80000100a00 */
[----:B---3--:R-:W-:Y:S01]  /*54e50*/  STL.64 [R1+0x3210], R4 ;  /* 0x0032100401007387 */ /* 0x008fe20000100a00 */
[----:B------:R-:W3:Y:S02]  /*54e60*/  LDL.LU R20, [R1+0x2e0] ;  /* 0x0002e00001147983 */ /* 0x000ee40000300800 */
[----:B------:R-:W3:Y:S02]  /*54e70*/  LDL.LU R21, [R1+0x2e4] ;  /* 0x0002e40001157983 */ /* 0x000ee40000300800 */
[----:B0-----:R-:W-:Y:S01]  /*54e80*/  STL.64 [R1+0x80], R12 ;  /* 0x0000800c01007387 */ /* 0x001fe20000100a00 */
[----:B------:R-:W-:Y:S01]  /*54e90*/  STL.64 [R1+0x88], R14 ;  /* 0x0000880e01007387 */ /* 0x000fe20000100a00 */
        /* <DEDUP_REMOVED lines=18> */
[----:B------:R-:W-:-:S02]  /*54fc0*/  IMAD.MOV.U32 R23, RZ, RZ, R28 ;  /* 0x000000ffff177224 */ /* 0x000fc400078e001c */
[----:B------:R-:W2:Y:S02]  /*54fd0*/  LDL.LU R28, [R1+0x322c] ;  /* 0x00322c00011c7983 */ /* 0x000ea40000300800 */
[----:B------:R-:W-:Y:S02]  /*54fe0*/  IMAD.MOV.U32 R4, RZ, RZ, R16 ;  /* 0x000000ffff047224 */ /* 0x000fe400078e0010 */
[----:B------:R-:W-:Y:S01]  /*54ff0*/  IMAD.MOV.U32 R5, RZ, RZ, R3 ;  /* 0x000000ffff057224 */ /* 0x000fe200078e0003 */
[----:B------:R-:W-:Y:S04]  /*55000*/  LDSM.16.M88.4 R16, [R0+0x14100] ;  /* 0x014100000010783b */ /* 0x000fe80000000200 */
        /* <DEDUP_REMOVED lines=12> */
[----:B------:R-:W-:-:S02]  /*550d0*/  IMAD.MOV.U32 R23, RZ, RZ, R28 ;  /* 0x000000ffff177224 */ /* 0x000fc400078e001c */
[----:B------:R-:W3:Y:S01]  /*550e0*/  LDL.LU R28, [R1+0x3228] ;  /* 0x00322800011c7983 */ /* 0x000ee20000300800 */
[----:B-1----:R-:W-:Y:S02]  /*550f0*/  STL.64 [R1+0x90], R24 ;  /* 0x0000901801007387 */ /* 0x002fe40000100a00 */
[----:B------:R-:W-:Y:S02]  /*55100*/  STL.64 [R1+0x98], R26 ;  /* 0x0000981a01007387 */ /* 0x000fe40000100a00 */
[----:B------:R-:W4:Y:S01]  /*55110*/  LDL.LU.64 R14, [R1+0x3220] ;  /* 0x00322000010e7983 */ /* 0x000f220000300a00 */
[----:B------:R-:W4:Y:S05]  /*55120*/  LDL.LU.64 R12, [R1+0x3218] ;  /* 0x00321800010c7983 */ /* 0x000f2a0000300a00 */
[----:B------:R-:W-:Y:S02]  /*55130*/  STL.64 [R1+0x130], R4 ;  /* 0x0001300401007387 */ /* 0x000fe40000100a00 */
[----:B------:R-:W-:Y:S02]  /*55140*/  STL.64 [R1+0x138], R6 ;  /* 0x0001380601007387 */ /* 0x000fe40000100a00 */
[----:B------:R-:W0:Y:S04]  /*55150*/  LDSM.16.M88.4 R4, [R0+0x18100] ;  /* 0x018100000004783b */ /* 0x000e280000000200 */
[----:B0-----:R0:W-:Y:S01]  /*55160*/  STL.64 [R1+0x40], R4 ;  /* 0x0000400401007387 */ /* 0x0011e20000100a00 */
[----:B------:R-:W-:Y:S03]  /*55170*/  STL.64 [R1+0x48], R6 ;  /* 0x0000480601007387 */ /* 0x000fe60000100a00 */
[----:B0-----:R-:W4:Y:S02]  /*55180*/  LDL.LU.64 R4, [R1+0x3210] ;  /* 0x0032100001047983 */ /* 0x001f240000300a00 */
[----:B----4-:R-:W-:Y:S01]  /*55190*/  HMMA.16816.F32 R12, R8, R4, R12 ;  /* 0x00000004080c723c */ /* 0x010fe2000000180c */
[----:B------:R-:W-:-:S02]  /*551a0*/  IMAD.MOV.U32 R29, RZ, RZ, R5 ;  /* 0x000000ffff1d7224 */ /* 0x000fc400078e0005 */
[----:B------:R-:W0:Y:S11]  /*551b0*/  LDSM.16.M88.4 R4, [R0+0x1c100] ;  /* 0x01c100000004783b */ /* 0x000e360000000200 */
[----:B------:R-:W-:Y:S09]  /*551c0*/  @!UPT UIADD3 URZ, URZ, URZ, URZ ;  /* 0x0000003f3f3ff290 */ /* 0x000ff2000fffe03f */
[----:B------:R-:W-:Y:S01]  /*551d0*/  STL.64 [R1+0x120], R12 ;  /* 0x0001200c01007387 */ /* 0x000fe20000100a00 */
[----:B------:R1:W-:Y:S03]  /*551e0*/  STL.64 [R1+0x128], R14 ;  /* 0x0001280e01007387 */ /* 0x0003e60000100a00 */
[----:B-1----:R-:W4:Y:S01]  /*551f0*/  LDL.LU.64 R14, [R1+0x3208] ;  /* 0x00320800010e7983 */ /* 0x002f220000300a00 */
[----:B------:R-:W4:Y:S02]  /*55200*/  LDL.LU.64 R12, [R1+0x3200] ;  /* 0x00320000010c7983 */ /* 0x000f240000300a00 */
[----:B------:R-:W-:Y:S02]  /*55210*/  STL.64 [R1+0x50], R16 ;  /* 0x0000501001007387 */ /* 0x000fe40000100a00 */
[----:B------:R-:W-:Y:S01]  /*55220*/  STL.64 [R1+0x58], R18 ;  /* 0x0000581201007387 */ /* 0x000fe20000100a00 */
[----:B0-----:R0:W-:Y:S01]  /*55230*/  STL.64 [R1+0x30], R4 ;  /* 0x0000300401007387 */ /* 0x0011e20000100a00 */
[----:B------:R-:W-:-:S02]  /*55240*/  IMAD.MOV.U32 R3, RZ, RZ, R4 ;  /* 0x000000ffff037224 */ /* 0x000fc400078e0004 */
[----:B------:R4:W-:Y:S02]  /*55250*/  STL.64 [R1+0x38], R6 ;  /* 0x0000380601007387 */ /* 0x0009e40000100a00 */
[----:B------:R-:W-:Y:S02]  /*55260*/  IMAD.MOV.U32 R0, RZ, RZ, R5 ;  /* 0x000000ffff007224 */ /* 0x000fe400078e0005 */
[----:B0-----:R-:W4:Y:S02]  /*55270*/  LDL.LU.64 R4, [R1+0x31f8] ;  /* 0x0031f80001047983 */ /* 0x001f240000300a00 */
[C---:B----4-:R-:W-:Y:S02]  /*55280*/  HMMA.16816.F32 R4, R8.reuse, R4, R12 ;  /* 0x000000040804723c */ /* 0x050fe4000000180c */
[----:B------:R-:W2:Y:S11]  /*55290*/  LDL.LU.64 R12, [R1+0x31f0] ;  /* 0x0031f000010c7983 */ /* 0x000eb60000300a00 */
[----:B------:R-:W-:Y:S10]  /*552a0*/  @!UPT UIADD3 URZ, URZ, URZ, URZ ;  /* 0x0000003f3f3ff290 */ /* 0x000ff4000fffe03f */
[----:B------:R-:W-:Y:S01]  /*552b0*/  STL.64 [R1+0x110], R4 ;  /* 0x0001100401007387 */ /* 0x000fe20000100a00 */
[----:B------:R0:W-:Y:S03]  /*552c0*/  STL.64 [R1+0x118], R6 ;  /* 0x0001180601007387 */ /* 0x0001e60000100a00 */
[----:B0-----:R-:W4:Y:S01]  /*552d0*/  LDL.LU.64 R6, [R1+0x31e8] ;  /* 0x0031e80001067983 */ /* 0x001f220000300a00 */
[----:B------:R-:W4:Y:S02]  /*552e0*/  LDL.LU.64 R4, [R1+0x31e0] ;  /* 0x0031e00001047983 */ /* 0x000f240000300a00 */
[----:B------:R0:W-:Y:S01]  /*552f0*/  STL.64 [R1+0x3160], R24 ;  /* 0x0031601801007387 */ /* 0x0001e20000100a00 */
[C---:B--2---:R-:W-:Y:S08]  /*55300*/  HMMA.16816.F32 R20, R8.reuse, R12, R20 ;  /* 0x0000000c0814723c */ /* 0x044ff00000001814 */
[----:B----4-:R-:W-:Y:S11]  /*55310*/  HMMA.16816.F32 R4, R8, R24, R4 ;  /* 0x000000180804723c */ /* 0x010ff60000001804 */
[----:B------:R-:W-:Y:S11]  /*55320*/  @!UPT UIADD3 URZ, URZ, URZ, URZ ;  /* 0x0000003f3f3ff290 */ /* 0x000ff6000fffe03f */
[----:B------:R-:W-:Y:S01]  /*55330*/  @!UPT UIADD3 URZ, URZ, URZ, URZ ;  /* 0x0000003f3f3ff290 */ /* 0x000fe2000fffe03f */
[----:B------:R-:W-:Y:S01]  /*55340*/  STL.64 [R1+0x100], R4 ;  /* 0x0001000401007387 */ /* 0x000fe20000100a00 */
[----:B------:R-:W-:Y:S02]  /*55350*/  STL.64 [R1+0x108], R6 ;  /* 0x0001080601007387 */ /* 0x000fe40000100a00 */
[----:B------:R-:W-:Y:S02]  /*55360*/  STL.64 [R1+0xf0], R20 ;  /* 0x0000f01401007387 */ /* 0x000fe40000100a00 */
[----:B------:R1:W-:Y:S02]  /*55370*/  STL.64 [R1+0xf8], R22 ;  /* 0x0000f81601007387 */ /* 0x0003e40000100a00 */
[----:B0-----:R-:W-:Y:S02]  /*55380*/  IMAD.MOV.U32 R24, RZ, RZ, R3 ;  /* 0x000000ffff187224 */ /* 0x001fe400078e0003 */
[----:B------:R-:W-:Y:S01]  /*55390*/  IMAD.MOV.U32 R25, RZ, RZ, R0 ;  /* 0x000000ffff197224 */ /* 0x000fe200078e0000 */
[----:B---3--:R-:W-:Y:S04]  /*553a0*/  LDSM.16.MT88.4 R4, [R28+0x24000] ;  /* 0x024000001c04783b */ /* 0x008fe80000004200 */
[----:B-1----:R-:W2:Y:S01]  /*553b0*/  LDL.LU.64 R22, [R1+0x31d8] ;  /* 0x0031d80001167983 */ /* 0x002ea20000300a00 */
[----:B------:R-:W2:Y:S02]  /*553c0*/  LDL.LU.64 R20, [R1+0x31d0] ;  /* 0x0031d00001147983 */ /* 0x000ea40000300a00 */
[----:B------:R-:W3:Y:S02]  /*553d0*/  LDL.LU R15, [R1+0x31c8] ;  /* 0x0031c800010f7983 */ /* 0x000ee40000300800 */
[----:B------:R-:W-:-:S02]  /*553e0*/  IMAD.MOV.U32 R0, RZ, RZ, R12 ;  /* 0x000000ffff007224 */ /* 0x000fc400078e000c */
[----:B------:R-:W-:Y:S02]  /*553f0*/  IMAD.MOV.U32 R3, RZ, RZ, R13 ;  /* 0x000000ffff037224 */ /* 0x000fe400078e000d */
[----:B---3--:R-:W0:Y:S01]  /*55400*/  LDSM.16.MT88.4 R12, [R15+0x24000] ;  /* 0x024000000f0c783b */ /* 0x008e220000004200 */
[----:B--2---:R-:W-:Y:S03]  /*55410*/  HMMA.16816.F32 R20, R8, R16, R20 ;  /* 0x000000100814723c */ /* 0x004fe60000001814 */
[----:B0-----:R-:W-:Y:S01]  /*55420*/  STL.64 [R1+0x3110], R14 ;  /* 0x0031100e01007387 */ /* 0x001fe20000100a00 */
[----:B------:R0:W-:Y:S03]  /*55430*/  STL.64 [R1+0x3108], R12 ;  /* 0x0031080c01007387 */ /* 0x0001e60000100a00 */
[----:B0-----:R-:W2:Y:S11]  /*55440*/  LDL.LU.64 R12, [R1+0x40] ;  /* 0x00004000010c7983 */ /* 0x001eb60000300a00 */
[----:B------:R-:W-:Y:S05]  /*55450*/  @!UPT UIADD3 URZ, URZ, URZ, URZ ;  /* 0x0000003f3f3ff290 */ /* 0x000fea000fffe03f */
[----:B------:R-:W-:Y:S02]  /*55460*/  STL.64 [R1+0xe0], R20 ;  /* 0x0000e01401007387 */ /* 0x000fe40000100a00 */
[----:B------:R0:W-:Y:S02]  /*55470*/  STL.64 [R1+0xe8], R22 ;  /* 0x0000e81601007387 */ /* 0x0001e40000100a00 */
[----:B0-----:R-:W2:Y:S01]  /*55480*/  LDL.LU.64 R22, [R1+0x31c0] ;  /* 0x0031c00001167983 */ /* 0x001ea20000300a00 */
[----:B------:R-:W2:Y:S02]  /*55490*/  LDL.LU.64 R20, [R1+0x31b8] ;  /* 0x0031b80001147983 */ /* 0x000ea40000300a00 */
[----:B------:R-:W3:Y:S02]  /*554a0*/  LDL.LU R19, [R1+0x31b4] ;  /* 0x0031b40001137983 */ /* 0x000ee40000300800 */
[----:B------:R-:W-:Y:S02]  /*554b0*/  IMAD.MOV.U32 R15, RZ, RZ, R16 ;  /* 0x000000ffff0f7224 */ /* 0x000fe400078e0010 */
[----:B------:R-:W-:-:S02]  /*554c0*/  IMAD.MOV.U32 R14, RZ, RZ, R17 ;  /* 0x000000ffff0e7224 */ /* 0x000fc400078e0011 */
[----:B---3--:R-:W0:Y:S04]  /*554d0*/  LDSM.16.MT88.4 R16, [R19+0x24000] ;  /* 0x024000001310783b */ /* 0x008e280000004200 */
[----:B0-----:R-:W-:Y:S01]  /*554e0*/  STL [R1+0x309c], R17 ;  /* 0x00309c1101007387 */ /* 0x001fe20000100800 */
[----:B------:R-:W-:Y:S02]  /*554f0*/  STL [R1+0x3098], R18 ;  /* 0x0030981201007387 */ /* 0x000fe40000100800 */
[----:B------:R-:W-:Y:S02]  /*55500*/  STL [R1+0x3080], R19 ;  /* 0x0030801301007387 */ /* 0x000fe40000100800 */
[----:B------:R0:W-:Y:S02]  /*55510*/  STL [R1+0x30f0], R16 ;  /* 0x0030f01001007387 */ /* 0x0001e40000100800 */
[----:B0-----:R-:W3:Y:S01]  /*55520*/  LDL.LU R16, [R1+0x2d0] ;  /* 0x0002d00001107983 */ /* 0x001ee20000300800 */
[----:B------:R-:W3:Y:S02]  /*55530*/  LDL.LU R17, [R1+0x2d4] ;  /* 0x0002d40001117983 */ /* 0x000ee40000300800 */
[----:B------:R-:W3:Y:S02]  /*55540*/  LDL.LU R18, [R1+0x2d8] ;  /* 0x0002d80001127983 */ /* 0x000ee40000300800 */
[----:B------:R-:W3:Y:S01]  /*55550*/  LDL.LU R19, [R1+0x2dc] ;  /* 0x0002dc0001137983 */ /* 0x000ee20000300800 */
[C---:B--2---:R-:W-:Y:S01]  /*55560*/  HMMA.16816.F32 R20, R8.reuse, R12, R20 ;  /* 0x0000000c0814723c */ /* 0x044fe20000001814 */
[----:B------:R-:W-:Y:S11]  /*55570*/  STL.64 [R1+0x3118], R12 ;  /* 0x0031180c01007387 */ /* 0x000ff60000100a00 */
[----:B------:R-:W-:Y:S11]  /*55580*/  @!UPT UIADD3 URZ, URZ, URZ, URZ ;  /* 0x0000003f3f3ff290 */ /* 0x000ff6000fffe03f */
[----:B------:R-:W-:Y:S01]  /*55590*/  STL.64 [R1+0xd0], R20 ;  /* 0x0000d01401007387 */ /* 0x000fe20000100a00 */
[----:B------:R-:W-:Y:S02]  /*555a0*/  STL.64 [R1+0xd8], R22 ;  /* 0x0000d81601007387 */ /* 0x000fe40000100a00 */
[----:B------:R-:W0:Y:S02]  /*555b0*/  LDSM.16.MT88.4 R20, [R2+0x24800] ;  /* 0x024800000214783b */ /* 0x000e240000004200 */
[----:B0-----:R-:W-:Y:S02]  /*555c0*/  STL.64 [R1+0x2ff0], R22 ;  /* 0x002ff01601007387 */ /* 0x001fe40000100a00 */
[----:B------:R0:W-:Y:S02]  /*555d0*/  STL.64 [R1+0x2fe8], R20 ;  /* 0x002fe81401007387 */ /* 0x0001e40000100a00 */
[----:B------:R-:W-:Y:S01]  /*555e0*/  STL [R1+0x2f28], R2 ;  /* 0x002f280201007387 */ /* 0x000fe20000100800 */
[----:B0-----:R-:W2:Y:S01]  /*555f0*/  LDL.LU R20, [R1+0x2b0] ;  /* 0x0002b00001147983 */ /* 0x001ea20000300800 */
[----:B---3--:R-:W-:Y:S11]  /*55600*/  HMMA.16816.F32 R8, R8, R24, R16 ;  /* 0x000000180808723c */ /* 0x008ff60000001810 */
[----:B------:R-:W-:Y:S11]  /*55610*/  @!UPT UIADD3 URZ, URZ, URZ, URZ ;  /* 0x0000003f3f3ff290 */ /* 0x000ff6000fffe03f */
[----:B------:R-:W-:Y:S01]  /*55620*/  @!UPT UIADD3 URZ, URZ, URZ, URZ ;  /* 0x0000003f3f3ff290 */ /* 0x000fe2000fffe03f */
[----:B------:R-:W-:Y:S01]  /*55630*/  STL.64 [R1+0x60], R8 ;  /* 0x0000600801007387 */ /* 0x000fe20000100a00 */
[----:B------:R-:W-:Y:S02]  /*55640*/  STL.64 [R1+0x68], R10 ;  /* 0x0000680a01007387 */ /* 0x000fe40000100a00 */
[----:B------:R-:W2:Y:S02]  /*55650*/  LDL.LU R21, [R1+0x2b4] ;  /* 0x0002b40001157983 */ /* 0x000ea40000300800 */
[----:B------:R-:W3:Y:S01]  /*55660*/  LDL.LU R22, [R1+0x2b8] ;  /* 0x0002b80001167983 */ /* 0x000ee20000300800 */
[----:B------:R-:W3:Y:S01]  /*55670*/  LDL.LU R23, [R1+0x2bc] ;  /* 0x0002bc0001177983 */ /* 0x000ee20000300800 */
[----:B------:R-:W-:Y:S02]  /*55680*/  IMAD.MOV.U32 R12, RZ, RZ, R15 ;  /* 0x000000ffff0c7224 */ /* 0x000fe400078e000f */
[----:B------:R-:W-:Y:S01]  /*55690*/  IMAD.MOV.U32 R13, RZ, RZ, R14 ;  /* 0x000000ffff0d7224 */ /* 0x000fe200078e000e */
[----:B------:R-:W0:Y:S04]  /*556a0*/  LDSM.16.MT88.4 R8, [R28+0x24800] ;  /* 0x024800001c08783b */ /* 0x000e280000004200 */
[----:B---3--:R-:W-:Y:S01]  /*556b0*/  STL.64 [R1+0x3128], R22 ;  /* 0x0031281601007387 */ /* 0x008fe20000100a00 */
[----:B--2---:R1:W-:Y:S02]  /*556c0*/  STL.64 [R1+0x3120], R20 ;  /* 0x0031201401007387 */ /* 0x0043e40000100a00 */
[----:B------:R-:W-:Y:S01]  /*556d0*/  STL.64 [R1+0x3130], R12 ;  /* 0x0031300c01007387 */ /* 0x000fe20000100a00 */
[----:B-1----:R-:W2:Y:S01]  /*556e0*/  LDL.LU R20, [R1+0x300] ;  /* 0x0003000001147983 */ /* 0x002ea20000300800 */
[----:B------:R-:W2:Y:S02]  /*556f0*/  LDL.LU R21, [R1+0x304] ;  /* 0x0003040001157983 */ /* 0x000ea40000300800 */
[----:B------:R-:W3:Y:S02]  /*55700*/  LDL.LU R22, [R1+0x308] ;  /* 0x0003080001167983 */ /* 0x000ee40000300800 */
[----:B------:R-:W3:Y:S01]  /*55710*/  LDL.LU R23, [R1+0x30c] ;  /* 0x00030c0001177983 */ /* 0x000ee20000300800 */
[----:B------:R-:W4:Y:S01]  /*55720*/  LDL.LU R24, [R1+0x330] ;  /* 0x0003300001187983 */ /* 0x000f220000300800 */
[----:B------:R-:W4:Y:S02]  /*55730*/  LDL.LU R25, [R1+0x334] ;  /* 0x0003340001197983 */ /* 0x000f240000300800 */
[----:B------:R-:W2:Y:S02]  /*55740*/  LDL.LU R26, [R1+0x338] ;  /* 0x00033800011a7983 */ /* 0x000ea40000300800 */
[----:B------:R-:W2:Y:S02]  /*55750*/  LDL.LU R27, [R1+0x33c] ;  /* 0x00033c00011b7983 */ /* 0x000ea40000300800 */
[----:B--2---:R-:W-:Y:S01]  /*55760*/  STL.64 [R1+0x3180], R26 ;  /* 0x0031801a01007387 */ /* 0x004fe20000100a00 */
[----:B----4-:R1:W-:Y:S03]  /*55770*/  STL.64 [R1+0x3178], R24 ;  /* 0x0031781801007387 */ /* 0x0103e60000100a00 */
[----:B-1----:R-:W2:Y:S01]  /*55780*/  LDL R24, [R1+0xb0] ;  /* 0x0000b00001187983 */ /* 0x002ea20000100800 */
[----:B------:R-:W-:-:S02]  /*55790*/  IMAD.MOV.U32 R25, RZ, RZ, R29 ;  /* 0x000000ffff197224 */ /* 0x000fc400078e001d */
[----:B------:R-:W4:Y:S02]  /*557a0*/  LDL.LU R29, [R1+0x31b0] ;  /* 0x0031b000011d7983 */ /* 0x000f240000300800 */
[----:B------:R-:W4:Y:S01]  /*557b0*/  LDL.LU R16, [R1+0x350] ;  /* 0x0003500001107983 */ /* 0x000f220000300800 */
[----:B------:R-:W4:Y:S01]  /*557c0*/  LDL.LU R17, [R1+0x354] ;  /* 0x0003540001117983 */ /* 0x000f220000300800 */
[----:B------:R-:W4:Y:S02]  /*557d0*/  LDL.LU R18, [R1+0x358] ;  /* 0x0003580001127983 */ /* 0x000f240000300800 */
[----:B------:R-:W4:Y:S02]  /*557e0*/  LDL.LU R19, [R1+0x35c] ;  /* 0x00035c0001137983 */ /* 0x000f240000300800 */
[----:B------:R-:W-:Y:S02]  /*557f0*/  IMAD.MOV.U32 R12, RZ, RZ, R0 ;  /* 0x000000ffff0c7224 */ /* 0x000fe400078e0000 */
[----:B------:R-:W-:Y:S01]  /*55800*/  IMAD.MOV.U32 R13, RZ, RZ, R3 ;  /* 0x000000ffff0d7224 */ /* 0x000fe200078e0003 */
[----:B--2---:R-:W-:Y:S01]  /*55810*/  STL.64 [R1+0x3190], R24 ;  /* 0x0031901801007387 */ /* 0x004fe20000100a00 */
[----:B---3--:R-:W-:Y:S02]  /*55820*/  STL.64 [R1+0x3140], R22 ;  /* 0x0031401601007387 */ /* 0x008fe40000100a00 */
[----:B------:R-:W-:Y:S02]  /*55830*/  STL.64 [R1+0x3138], R20 ;  /* 0x0031381401007387 */ /* 0x000fe40000100a00 */
[----:B------:R-:W2:Y:S01]  /*55840*/  LDL.LU R0, [R1+0x31ac] ;  /* 0x0031ac0001007983 */ /* 0x000ea20000300800 */
[----:B------:R-:W3:Y:S01]  /*55850*/  LDL.LU R3, [R1+0x31a8] ;  /* 0x0031a80001037983 */ /* 0x000ee20000300800 */
[----:B------:R1:W-:Y:S03]  /*55860*/  STL.64 [R1+0x3188], R12 ;  /* 0x0031880c01007387 */ /* 0x0003e60000100a00 */
[----:B-1----:R-:W2:Y:S01]  /*55870*/  LDL.LU R12, [R1+0x340] ;  /* 0x00034000010c7983 */ /* 0x002ea20000300800 */
[----:B------:R-:W2:Y:S02]  /*55880*/  LDL.LU R13, [R1+0x344] ;  /* 0x00034400010d7983 */ /* 0x000ea40000300800 */
[----:B------:R-:W2:Y:S02]  /*55890*/  LDL.LU R14, [R1+0x348] ;  /* 0x00034800010e7983 */ /* 0x000ea40000300800 */
[----:B------:R-:W2:Y:S02]  /*558a0*/  LDL.LU R15, [R1+0x34c] ;  /* 0x00034c00010f7983 */ /* 0x000ea40000300800 */
[----:B--2---:R-:W-:Y:S01]  /*558b0*/  STL.64 [R1+0x31a0], R14 ;  /* 0x0031a00e01007387 */ /* 0x004fe20000100a00 */
[----:B------:R1:W-:Y:S03]  /*558c0*/  STL.64 [R1+0x3198], R12 ;  /* 0x0031980c01007387 */ /* 0x0003e60000100a00 */
[----:B-1----:R-:W4:Y:S01]  /*558d0*/  LDL.64 R12, [R1+0xc0] ;  /* 0x0000c000010c7983 */ /* 0x002f220000100a00 */
[----:B------:R-:W2:Y:S02]  /*558e0*/  LDL.LU R20, [R1+0x310] ;  /* 0x0003100001147983 */ /* 0x000ea40000300800 */
[----:B------:R-:W2:Y:S02]  /*558f0*/  LDL.LU R21, [R1+0x314] ;  /* 0x0003140001157983 */ /* 0x000ea40000300800 */
[----:B------:R-:W2:Y:S01]  /*55900*/  LDL.LU R22, [R1+0x318] ;  /* 0x0003180001167983 */ /* 0x000ea20000300800 */
[----:B------:R-:W2:Y:S04]  /*55910*/  LDL.LU R23, [R1+0x31c] ;  /* 0x00031c0001177983 */ /* 0x000ea80000300800 */
[----:B--2---:R-:W-:Y:S01]  /*55920*/  STL.64 [R1+0x3158], R22 ;  /* 0x0031581601007387 */ /* 0x004fe20000100a00 */
[----:B------:R1:W-:Y:S03]  /*55930*/  STL.64 [R1+0x3150], R20 ;  /* 0x0031501401007387 */ /* 0x0003e60000100a00 */
[----:B-1----:R-:W2:Y:S01]  /*55940*/  LDL.LU R20, [R1+0x320] ;  /* 0x0003200001147983 */ /* 0x002ea20000300800 */
[----:B------:R-:W2:Y:S01]  /*55950*/  LDL.LU R21, [R1+0x324] ;  /* 0x0003240001157983 */ /* 0x000ea20000300800 */
[----:B----4-:R-:W-:Y:S01]  /*55960*/  HMMA.16816.F32 R24, R4, R12, R16 ;  /* 0x0000000c0418723c */ /* 0x010fe20000001810 */
[----:B---3--:R-:W-:-:S02]  /*55970*/  IMAD.MOV.U32 R22, RZ, RZ, R3 ;  /* 0x000000ffff167224 */ /* 0x008fc400078e0003 */
[----:B------:R-:W-:-:S05]  /*55980*/  IMAD.MOV.U32 R23, RZ, RZ, R0 ;  /* 0x000000ffff177224 */ /* 0x000fca00078e0000 */
[----:B------:R-:W-:Y:S01]  /*55990*/  STL.64 [R1+0x3170], R22 ;  /* 0x0031701601007387 */ /* 0x000fe20000100a00 */
[----:B------:R-:W-:Y:S02]  /*559a0*/  IMAD.MOV.U32 R19, RZ, RZ, R12 ;  /* 0x000000ffff137224 */ /* 0x000fe400078e000c */
[----:B------:R-:W-:Y:S01]  /*559b0*/  IMAD.MOV.U32 R18, RZ, RZ, R13 ;  /* 0x000000ffff127224 */ /* 0x000fe200078e000d */
[----:B--2---:R1:W-:Y:S04]  /*559c0*/  STL.64 [R1+0x3168], R20 ;  /* 0x0031681401007387 */ /* 0x0043e80000100a00 */
[----:B-1----:R-:W2:Y:S01]  /*559d0*/  LDL.LU.64 R20, [R1+0xa0] ;  /* 0x0000a00001147983 */ /* 0x002ea20000300a00 */
[----:B0-----:R-:W-:Y:S02]  /*559e0*/  STL.64 [R1+0x2f80], R10 ;  /* 0x002f800a01007387 */ /* 0x001fe40000100a00 */
[----:B------:R0:W-:Y:S02]  /*559f0*/  STL.64 [R1+0x2f78], R8 ;  /* 0x002f780801007387 */ /* 0x0001e40000100a00 */
[----:B0-----:R-:W3:Y:S01]  /*55a00*/  LDL.LU.64 R8, [R1+0x30] ;  /* 0x0000300001087983 */ /* 0x001ee20000300a00 */
[----:B------:R-:W4:Y:S02]  /*55a10*/  LDL.64 R10, [R1+0x38] ;  /* 0x00003800010a7983 */ /* 0x000f240000100a00 */
[----:B------:R-:W-:Y:S02]  /*55a20*/  STL [R1+0x2f10], R28 ;  /* 0x002f101c01007387 */ /* 0x000fe40000100800 */
[----:B------:R-:W2:Y:S01]  /*55a30*/  LDL.LU.64 R14, [R1+0x31a0] ;  /* 0x0031a000010e7983 */ /* 0x000ea20000300a00 */
[----:B------:R-:W2:Y:S01]  /*55a40*/  LDL.LU.64 R12, [R1+0x3198] ;  /* 0x00319800010c7983 */ /* 0x000ea20000300a00 */
[----:B------:R0:W-:Y:S03]  /*55a50*/  STL.64 [R1+0x20], R24 ;  /* 0x0000201801007387 */ /* 0x0001e60000100a00 */
[----:B0-----:R-:W2:Y:S01]  /*55a60*/  LDL.LU.64 R24, [R1+0x3190] ;  /* 0x0031900001187983 */ /* 0x001ea20000300a00 */
[----:B------:R-:W-:-:S02]  /*55a70*/  IMAD.MOV.U32 R3, RZ, RZ, R26 ;  /* 0x000000ffff037224 */ /* 0x000fc400078e001a */
[----:B------:R-:W-:-:S05]  /*55a80*/  IMAD.MOV.U32 R0, RZ, RZ, R27 ;  /* 0x000000ffff007224 */ /* 0x000fca00078e001b */
[----:B------:R-:W-:Y:S01]  /*55a90*/  STL [R1+0x2fc4], R0 ;  /* 0x002fc40001007387 */ /* 0x000fe20000100800 */
[----:B------:R-:W-:Y:S01]  /*55aa0*/  STL [R1+0x2fc0], R3 ;  /* 0x002fc00301007387 */ /* 0x000fe20000100800 */
[C---:B--2---:R-:W-:Y:S02]  /*55ab0*/  HMMA.16816.F32 R24, R4.reuse, R24, R12 ;  /* 0x000000180418723c */ /* 0x044fe4000000180c */
[----:B------:R-:W2:Y:S11]  /*55ac0*/  LDL.LU.64 R12, [R1+0x3188] ;  /* 0x00318800010c7983 */ /* 0x000eb60000300a00 */
[----:B------:R-:W-:Y:S10]  /*55ad0*/  @!UPT UIADD3 URZ, URZ, URZ, URZ ;  /* 0x0000003f3f3ff290 */ /* 0x000ff4000fffe03f */
[----:B------:R-:W-:Y:S01]  /*55ae0*/  STL.64 [R1+0x10], R24 ;  /* 0x0000101801007387 */ /* 0x000fe20000100a00 */
[----:B------:R0:W-:Y:S03]  /*55af0*/  STL.64 [R1+0x18], R26 ;  /* 0x0000181a01007387 */ /* 0x0001e60000100a00 */
[----:B0-----:R-:W2:Y:S01]  /*55b00*/  LDL.LU.64 R26, [R1+0x3180] ;  /* 0x00318000011a7983 */ /* 0x001ea20000300a00 */
[----:B------:R-:W2:Y:S02]  /*55b10*/  LDL.LU.64 R24, [R1+0x3178] ;  /* 0x0031780001187983 */ /* 0x000ea40000300a00 */
[----:B------:R-:W-:Y:S02]  /*55b20*/  IMAD.MOV.U32 R14, RZ, RZ, R20 ;  /* 0x000000ffff0e7224 */ /* 0x000fe400078e0014 */
[----:B------:R-:W-:Y:S01]  /*55b30*/  IMAD.MOV.U32 R2, RZ, RZ, R21 ;  /* 0x000000ffff027224 */ /* 0x000fe200078e0015 */
[----:B------:R-:W3:Y:S01]  /*55b40*/  LDL.LU.64 R22, [R1+0x3170] ;  /* 0x0031700001167983 */ /* 0x000ee20000300a00 */
[C---:B--2---:R-:W-:Y:S03]  /*55b50*/  HMMA.16816.F32 R24, R4.reuse, R20, R24 ;  /* 0x000000140418723c */ /* 0x044fe60000001818 */
[----:B------:R-:W3:Y:S11]  /*55b60*/  LDL.LU.64 R20, [R1+0x3168] ;  /* 0x0031680001147983 */ /* 0x000ef60000300a00 */
[----:B------:R-:W-:Y:S09]  /*55b70*/  @!UPT UIADD3 URZ, URZ, URZ, URZ ;  /* 0x0000003f3f3ff290 */ /* 0x000ff2000fffe03f */
[----:B------:R0:W-:Y:S04]  /*55b80*/  STL.64 [R1], R24 ;  /* 0x0000001801007387 */ /* 0x0001e80000100a00 */
[----:B0-----:R-:W3:Y:S01]  /*55b90*/  LDL.LU.64 R24, [R1+0x3160] ;  /* 0x0031600001187983 */ /* 0x001ee20000300a00 */
[----:B------:R-:W-:Y:S02]  /*55ba0*/  IMAD.MOV.U32 R0, RZ, RZ, R26 ;  /* 0x000000ffff007224 */ /* 0x000fe400078e001a */
[----:B------:R-:W-:Y:S02]  /*55bb0*/  IMAD.MOV.U32 R3, RZ, RZ, R27 ;  /* 0x000000ffff037224 */ /* 0x000fe400078e001b */
[C---:B---3--:R-:W-:Y:S01]  /*55bc0*/  HMMA.16816.F32 R24, R4.reuse, R24, R20 ;  /* 0x000000180418723c */ /* 0x048fe20000001814 */
[----:B------:R-:W2:Y:S01]  /*55bd0*/  LDL.LU.64 R22, [R1+0x3158] ;  /* 0x0031580001167983 */ /* 0x000ea20000300a00 */
[----:B------:R-:W2:Y:S11]  /*55be0*/  LDL.LU.64 R20, [R1+0x3150] ;  /* 0x0031500001147983 */ /* 0x000eb60000300a00 */
[----:B------:R-:W-:Y:S10]  /*55bf0*/  @!UPT UIADD3 URZ, URZ, URZ, URZ ;  /* 0x0000003f3f3ff290 */ /* 0x000ff4000fffe03f */
[----:B------:R0:W-:Y:S01]  /*55c00*/  STL.64 [R1+0x2f38], R26 ;  /* 0x002f381a01007387 */ /* 0x0001e20000100a00 */
[----:B------:R1:W-:Y:S02]  /*55c10*/  STL.64 [R1+0x2f30], R24 ;  /* 0x002f301801007387 */ /* 0x0003e40000100a00 */
[----:B0-----:R-:W-:Y:S02]  /*55c20*/  IMAD.MOV.U32 R26, RZ, RZ, R29 ;  /* 0x000000ffff1a7224 */ /* 0x001fe400078e001d */
[----:B------:R-:W3:Y:S01]  /*55c30*/  LDL.LU R29, [R1+0x3148] ;  /* 0x00314800011d7983 */ /* 0x000ee20000300800 */
[----:B------:R-:W3:Y:S02]  /*55c40*/  LDL R27, [R1+0xac] ;  /* 0x0000ac00011b7983 */ /* 0x000ee40000100800 */
[----:B-1----:R-:W-:Y:S02]  /*55c50*/  IMAD.MOV.U32 R24, RZ, RZ, R14 ;  /* 0x000000ffff187224 */ /* 0x002fe400078e000e */
[----:B------:R-:W-:Y:S01]  /*55c60*/  IMAD.MOV.U32 R25, RZ, RZ, R2 ;  /* 0x000000ffff197224 */ /* 0x000fe200078e0002 */
[C---:B--2---:R-:W-:Y:S01]  /*55c70*/  HMMA.16816.F32 R12, R4.reuse, R12, R20 ;  /* 0x0000000c040c723c */ /* 0x044fe20000001814 */
[----:B---3--:R-:W-:Y:S03]  /*55c80*/  STL.64 [R1+0x30e8], R26 ;  /* 0x0030e81a01007387 */ /* 0x008fe60000100a00 */
[----:B------:R0:W-:Y:S02]  /*55c90*/  STL.64 [R1+0x30e0], R24 ;  /* 0x0030e01801007387 */ /* 0x0001e40000100a00 */
[----:B0-----:R-:W2:Y:S01]  /*55ca0*/  LDL.LU R24, [R1+0x2f0] ;  /* 0x0002f00001187983 */ /* 0x001ea20000300800 */
[----:B------:R-:W2:Y:S02]  /*55cb0*/  LDL.LU R25, [R1+0x2f4] ;  /* 0x0002f40001197983 */ /* 0x000ea40000300800 */
[----:B------:R-:W2:Y:S02]  /*55cc0*/  LDL.LU R26, [R1+0x2f8] ;  /* 0x0002f800011a7983 */ /* 0x000ea40000300800 */
[----:B------:R-:W3:Y:S01]  /*55cd0*/  LDL.LU.64 R22, [R1+0x3140] ;  /* 0x0031400001167983 */ /* 0x000ee20000300a00 */
[----:B------:R-:W3:Y:S11]  /*55ce0*/  LDL.LU.64 R20, [R1+0x3138] ;  /* 0x0031380001147983 */ /* 0x000ef60000300a00 */
[----:B------:R0:W-:Y:S02]  /*55cf0*/  STL.64 [R1+0x70], R12 ;  /* 0x0000700c01007387 */ /* 0x0001e40000100a00 */
[----:B------:R3:W-:Y:S01]  /*55d00*/  STL.64 [R1+0x78], R14 ;  /* 0x0000780e01007387 */ /* 0x0007e20000100a00 */
[----:B0-----:R-:W3:Y:S02]  /*55d10*/  LDL.LU.64 R12, [R1+0x3130] ;  /* 0x00313000010c7983 */ /* 0x001ee40000300a00 */
[C---:B---3--:R-:W-:Y:S02]  /*55d20*/  HMMA.16816.F32 R12, R4.reuse, R12, R20 ;  /* 0x0000000c040c723c */ /* 0x048fe40000001814 */
[----:B------:R-:W3:Y:S01]  /*55d30*/  LDL.LU.64 R22, [R1+0x3128] ;  /* 0x0031280001167983 */ /* 0x000ee20000300a00 */
[----:B------:R-:W3:Y:S11]  /*55d40*/  LDL.LU.64 R20, [R1+0x3120] ;  /* 0x0031200001147983 */ /* 0x000ef60000300a00 */
[----:B------:R-:W-:Y:S09]  /*55d50*/  @!UPT UIADD3 URZ, URZ, URZ, URZ ;  /* 0x0000003f3f3ff290 */ /* 0x000ff2000fffe03f */
[----:B------:R0:W-:Y:S01]  /*55d60*/  STL.64 [R1+0x190], R12 ;  /* 0x0001900c01007387 */ /* 0x0001e20000100a00 */
[----:B------:R1:W-:Y:S03]  /*55d70*/  STL.64 [R1+0x198], R14 ;  /* 0x0001980e01007387 */ /* 0x0003e60000100a00 */
[----:B0-----:R-:W2:Y:S01]  /*55d80*/  LDL.LU.64 R12, [R1+0x3118] ;  /* 0x00311800010c7983 */ /* 0x001ea20000300a00 */
[----:B------:R-:W-:Y:S02]  /*55d90*/  IMAD.MOV.U32 R27, RZ, RZ, R29 ;  /* 0x000000ffff1b7224 */ /* 0x000fe400078e001d */
[----:B-1----:R-:W4:Y:S05]  /*55da0*/  LDL.LU.64 R14, [R1+0x3110] ;  /* 0x00311000010e7983 */ /* 0x002f2a0000300a00 */
[C---:B--2---:R-:W-:Y:S08]  /*55db0*/  HMMA.16816.F32 R24, R4.reuse, R12, R24 ;  /* 0x0000000c0418723c */ /* 0x044ff00000001818 */
[----:B---3--:R-:W-:Y:S01]  /*55dc0*/  HMMA.16816.F32 R4, R4, R8, R20 ;  /* 0x000000080404723c */ /* 0x008fe20000001814 */
[----:B------:R-:W-:-:S02]  /*55dd0*/  IMAD.MOV.U32 R17, RZ, RZ, R12 ;  /* 0x000000ffff117224 */ /* 0x000fc400078e000c */
[----:B------:R-:W-:Y:S02]  /*55de0*/  IMAD.MOV.U32 R16, RZ, RZ, R13 ;  /* 0x000000ffff107224 */ /* 0x000fe400078e000d */
[----:B------:R-:W2:Y:S10]  /*55df0*/  LDL.LU.64 R12, [R1+0x3108] ;  /* 0x00310800010c7983 */ /* 0x000eb40000300a00 */
[----:B------:R-:W-:Y:S01]  /*55e00*/  STL [R1+0x2e4], R25 ;  /* 0x0002e41901007387 */ /* 0x000fe20000100800 */
[----:B------:R-:W-:Y:S02]  /*55e10*/  STL [R1+0x2e8], R26 ;  /* 0x0002e81a01007387 */ /* 0x000fe40000100800 */
[----:B----4-:R-:W-:Y:S02]  /*55e20*/  STL.64 [R1+0x30a8], R10 ;  /* 0x0030a80a01007387 */ /* 0x010fe40000100a00 */
[----:B------:R0:W-:Y:S03]  /*55e30*/  STL.64 [R1+0x30a0], R8 ;  /* 0x0030a00801007387 */ /* 0x0001e60000100a00 */
[----:B------:R1:W-:Y:S01]  /*55e40*/  STL.64 [R1+0x2a0], R4 ;  /* 0x0002a00401007387 */ /* 0x0003e20000100a00 */
[----:B------:R-:W-:Y:S02]  /*55e50*/  STL.64 [R1+0x2a8], R6 ;  /* 0x0002a80601007387 */ /* 0x000fe40000100a00 */
[----:B------:R-:W3:Y:S02]  /*55e60*/  LDL.LU R20, [R1+0x140] ;  /* 0x0001400001147983 */ /* 0x000ee40000300800 */
[----:B------:R-:W3:Y:S01]  /*55e70*/  LDL.LU R21, [R1+0x144] ;  /* 0x0001440001157983 */ /* 0x000ee20000300800 */
[----:B------:R-:W4:Y:S01]  /*55e80*/  LDL.LU R22, [R1+0x148] ;  /* 0x0001480001167983 */ /* 0x000f220000300800 */
[----:B------:R-:W4:Y:S03]  /*55e90*/  LDL.LU R23, [R1+0x14c] ;  /* 0x00014c0001177983 */ /* 0x000f260000300800 */
[----:B0-----:R-:W2:Y:S01]  /*55ea0*/  LDL.LU.64 R8, [R1+0x50] ;  /* 0x0000500001087983 */ /* 0x001ea20000300a00 */
[----:B-1----:R-:W-:-:S02]  /*55eb0*/  IMAD.MOV.U32 R5, RZ, RZ, R18 ;  /* 0x000000ffff057224 */ /* 0x002fc400078e0012 */
[----:B------:R-:W-:Y:S01]  /*55ec0*/  IMAD.MOV.U32 R4, RZ, RZ, R19 ;  /* 0x000000ffff047224 */ /* 0x000fe200078e0013 */
[----:B--2---:R-:W-:Y:S01]  /*55ed0*/  STL.64 [R1+0x30b8], R8 ;  /* 0x0030b80801007387 */ /* 0x004fe20000100a00 */
[----:B----4-:R-:W-:Y:S02]  /*55ee0*/  STL.64 [R1+0x3000], R22 ;  /* 0x0030001601007387 */ /* 0x010fe40000100a00 */
[----:B---3--:R0:W-:Y:S02]  /*55ef0*/  STL.64 [R1+0x2ff8], R20 ;  /* 0x002ff81401007387 */ /* 0x0081e40000100a00 */
[----:B0-----:R-:W-:Y:S02]  /*55f00*/  IMAD.MOV.U32 R21, RZ, RZ, R16 ;  /* 0x000000ffff157224 */ /* 0x001fe400078e0010 */
[----:B------:R-:W-:Y:S01]  /*55f10*/  IMAD.MOV.U32 R20, RZ, RZ, R17 ;  /* 0x000000ffff147224 */ /* 0x000fe200078e0011 */
[----:B------:R-:W2:Y:S01]  /*55f20*/  LDL.LU R16, [R1+0x250] ;  /* 0x0002500001107983 */ /* 0x000ea20000300800 */
        /* <DEDUP_REMOVED lines=8> */
[----:B------:R-:W2:Y:S02]  /*55fb0*/  LDL.LU R18, [R1+0x298] ;  /* 0x0002980001127983 */ /* 0x000ea40000300800 */
[----:B------:R-:W2:Y:S01]  /*55fc0*/  LDL.LU R19, [R1+0x29c] ;  /* 0x00029c0001137983 */ /* 0x000ea20000300800 */
[----:B------:R-:W3:Y:S01]  /*55fd0*/  LDL.LU.64 R24, [R1+0xb0] ;  /* 0x0000b00001187983 */ /* 0x000ee20000300a00 */
[----:B------:R-:W4:Y:S03]  /*55fe0*/  LDL.LU.64 R8, [R1+0x80] ;  /* 0x0000800001087983 */ /* 0x000f260000300a00 */
[----:B----4-:R0:W-:Y:S04]  /*55ff0*/  STL.64 [R1+0x30d0], R8 ;  /* 0x0030d00801007387 */ /* 0x0101e80000100a00 */
[----:B0-----:R-:W4:Y:S01]  /*56000*/  LDL.LU.64 R8, [R1+0x90] ;  /* 0x0000900001087983 */ /* 0x001f220000300a00 */
[C---:B--2---:R-:W-:Y:S03]  /*56010*/  HMMA.16816.F32 R4, R12.reuse, R4, R16 ;  /* 0x000000040c04723c */ /* 0x044fe60000001810 */
[----:B----4-:R0:W-:Y:S04]  /*56020*/  STL.64 [R1+0x30d8], R8 ;  /* 0x0030d80801007387 */ /* 0x0101e80000100a00 */
[----:B0-----:R-:W2:Y:S01]  /*56030*/  LDL.LU R8, [R1+0x240] ;  /* 0x0002400001087983 */ /* 0x001ea20000300800 */
[----:B------:R-:W2:Y:S02]  /*56040*/  LDL.LU R9, [R1+0x244] ;  /* 0x0002440001097983 */ /* 0x000ea40000300800 */
[----:B------:R-:W2:Y:S02]  /*56050*/  LDL.LU R10, [R1+0x248] ;  /* 0x00024800010a7983 */ /* 0x000ea40000300800 */
[----:B------:R-:W2:Y:S01]  /*56060*/  LDL.LU R11, [R1+0x24c] ;  /* 0x00024c00010b7983 */ /* 0x000ea20000300800 */
[----:B------:R0:W-:Y:S04]  /*56070*/  STL.64 [R1+0x30b0], R20 ;  /* 0x0030b01401007387 */ /* 0x0001e80000100a00 */
[----:B0-----:R-:W4:Y:S01]  /*56080*/  LDL.LU R20, [R1+0x210] ;  /* 0x0002100001147983 */ /* 0x001f220000300800 */
[----:B------:R-:W4:Y:S02]  /*56090*/  LDL.LU R21, [R1+0x214] ;  /* 0x0002140001157983 */ /* 0x000f240000300800 */
[----:B------:R-:W2:Y:S02]  /*560a0*/  LDL.LU R22, [R1+0x218] ;  /* 0x0002180001167983 */ /* 0x000ea40000300800 */
[----:B------:R-:W2:Y:S02]  /*560b0*/  LDL.LU R23, [R1+0x21c] ;  /* 0x00021c0001177983 */ /* 0x000ea40000300800 */
[----:B------:R-:W-:Y:S01]  /*560c0*/  IMAD.MOV.U32 R28, RZ, RZ, R7 ;  /* 0x000000ffff1c7224 */ /* 0x000fe200078e0007 */
[----:B--2---:R-:W-:Y:S01]  /*560d0*/  STL.64 [R1+0x30c8], R22 ;  /* 0x0030c81601007387 */ /* 0x004fe20000100a00 */
[----:B----4-:R0:W-:Y:S03]  /*560e0*/  STL.64 [R1+0x30c0], R20 ;  /* 0x0030c01401007387 */ /* 0x0101e60000100a00 */
[----:B0-----:R-:W2:Y:S01]  /*560f0*/  LDL.LU R20, [R1+0x220] ;  /* 0x0002200001147983 */ /* 0x001ea20000300800 */
[----:B------:R-:W2:Y:S02]  /*56100*/  LDL.LU R21, [R1+0x224] ;  /* 0x0002240001157983 */ /* 0x000ea40000300800 */
[----:B------:R-:W2:Y:S02]  /*56110*/  LDL.LU R22, [R1+0x228] ;  /* 0x0002280001167983 */ /* 0x000ea40000300800 */
[----:B------:R-:W2:Y:S01]  /*56120*/  LDL.LU R23, [R1+0x22c] ;  /* 0x00022c0001177983 */ /* 0x000ea20000300800 */
[----:B------:R-:W3:Y:S01]  /*56130*/  LDL.LU.64 R18, [R1+0x3100] ;  /* 0x0031000001127983 */ /* 0x000ee20000300a00 */
[----:B------:R-:W3:Y:S02]  /*56140*/  LDL.LU.64 R16, [R1+0x30f8] ;  /* 0x0030f80001107983 */ /* 0x000ee40000300a00 */
[----:B------:R0:W-:Y:S02]  /*56150*/  STL.64 [R1+0x340], R4 ;  /* 0x0003400401007387 */ /* 0x0001e40000100a00 */
[----:B------:R1:W-:Y:S01]  /*56160*/  STL [R1+0x348], R6 ;  /* 0x0003480601007387 */ /* 0x0003e20000100800 */
[----:B0-----:R-:W4:Y:S01]  /*56170*/  LDL.LU R4, [R1+0x120] ;  /* 0x0001200001047983 */ /* 0x001f220000300800 */
[----:B------:R-:W4:Y:S02]  /*56180*/  LDL.LU R5, [R1+0x124] ;  /* 0x0001240001057983 */ /* 0x000f240000300800 */
[----:B-1----:R-:W2:Y:S02]  /*56190*/  LDL.LU R6, [R1+0x128] ;  /* 0x0001280001067983 */ /* 0x002ea40000300800 */
[----:B------:R-:W2:Y:S02]  /*561a0*/  LDL.LU R7, [R1+0x12c] ;  /* 0x00012c0001077983 */ /* 0x000ea40000300800 */
[----:B--2---:R-:W-:Y:S01]  /*561b0*/  STL.64 [R1+0x2fe0], R6 ;  /* 0x002fe00601007387 */ /* 0x004fe20000100a00 */
[----:B----4-:R0:W-:Y:S03]  /*561c0*/  STL.64 [R1+0x2fd8], R4 ;  /* 0x002fd80401007387 */ /* 0x0101e60000100a00 */
[----:B0-----:R-:W2:Y:S01]  /*561d0*/  LDL.LU.64 R4, [R1+0xc0] ;  /* 0x0000c00001047983 */ /* 0x001ea20000300a00 */
[----:B------:R-:W4:Y:S01]  /*561e0*/  LDL.64 R6, [R1+0xc8] ;  /* 0x0000c80001067983 */ /* 0x000f220000100a00 */
[----:B---3--:R-:W-:Y:S01]  /*561f0*/  HMMA.16816.F32 R16, R12, R24, R16 ;  /* 0x000000180c10723c */ /* 0x008fe20000001810 */
[----:B------:R-:W-:Y:S01]  /*56200*/  IMAD.MOV.U32 R29, RZ, RZ, R27 ;  /* 0x000000ffff1d7224 */ /* 0x000fe200078e001b */
[----:B----4-:R-:W-:Y:S01]  /*56210*/  STL.64 [R1+0x3090], R6 ;  /* 0x0030900601007387 */ /* 0x010fe20000100a00 */
[----:B--2---:R0:W-:Y:S03]  /*56220*/  STL.64 [R1+0x3088], R4 ;  /* 0x0030880401007387 */ /* 0x0041e60000100a00 */
[----:B0-----:R-:W2:Y:S01]  /*56230*/  LDL.LU R4, [R1+0x1f0] ;  /* 0x0001f00001047983 */ /* 0x001ea20000300800 */
[----:B------:R-:W2:Y:S02]  /*56240*/  LDL.LU R5, [R1+0x1f4] ;  /* 0x0001f40001057983 */ /* 0x000ea40000300800 */
[----:B------:R-:W2:Y:S02]  /*56250*/  LDL.LU R6, [R1+0x1f8] ;  /* 0x0001f80001067983 */ /* 0x000ea40000300800 */
[----:B------:R-:W2:Y:S01]  /*56260*/  LDL.LU R7, [R1+0x1fc] ;  /* 0x0001fc0001077983 */ /* 0x000ea20000300800 */
[----:B------:R-:W-:Y:S11]  /*56270*/  STL [R1+0x2f20], R28 ;  /* 0x002f201c01007387 */ /* 0x000ff60000100800 */
[----:B------:R0:W-:Y:S02]  /*56280*/  STL.64 [R1+0x330], R16 ;  /* 0x0003301001007387 */ /* 0x0001e40000100a00 */
[----:B------:R1:W-:Y:S01]  /*56290*/  STL.64 [R1+0x338], R18 ;  /* 0x0003381201007387 */ /* 0x0003e20000100a00 */
[----:B0-----:R-:W3:Y:S01]  /*562a0*/  LDL.LU R16, [R1+0x30f0] ;  /* 0x0030f00001107983 */ /* 0x001ee20000300800 */
[----:B------:R-:W-:-:S02]  /*562b0*/  IMAD.MOV.U32 R17, RZ, RZ, R24 ;  /* 0x000000ffff117224 */ /* 0x000fc400078e0018 */
[----:B-1----:R-:W-:Y:S02]  /*562c0*/  IMAD.MOV.U32 R18, RZ, RZ, R25 ;  /* 0x000000ffff127224 */ /* 0x002fe400078e0019 */
[----:B------:R-:W4:Y:S01]  /*562d0*/  LDL.LU.64 R26, [R1+0x30e8] ;  /* 0x0030e800011a7983 */ /* 0x000f220000300a00 */
[----:B------:R-:W2:Y:S02]  /*562e0*/  LDL.LU.64 R24, [R1+0x30e0] ;  /* 0x0030e00001187983 */ /* 0x000ea40000300a00 */
[C---:B--2---:R-:W-:Y:S11]  /*562f0*/  HMMA.16816.F32 R8, R12.reuse, R24, R8 ;  /* 0x000000180c08723c */ /* 0x044ff60000001808 */
[----:B------:R-:W-:Y:S11]  /*56300*/  @!UPT UIADD3 URZ, URZ, URZ, URZ ;  /* 0x0000003f3f3ff290 */ /* 0x000ff6000fffe03f */
[----:B------:R-:W-:Y:S01]  /*56310*/  @!UPT UIADD3 URZ, URZ, URZ, URZ ;  /* 0x0000003f3f3ff290 */ /* 0x000fe2000fffe03f */
[----:B------:R0:W-:Y:S01]  /*56320*/  STL.64 [R1+0x320], R8 ;  /* 0x0003200801007387 */ /* 0x0001e20000100a00 */
[----:B------:R-:W-:Y:S03]  /*56330*/  STL.64 [R1+0x328], R10 ;  /* 0x0003280a01007387 */ /* 0x000fe60000100a00 */
[----:B0-----:R-:W2:Y:S01]  /*56340*/  LDL.LU.64 R8, [R1+0x30d8] ;  /* 0x0030d80001087983 */ /* 0x001ea20000300a00 */
[----:B----4-:R-:W-:Y:S02]  /*56350*/  STL.64 [R1+0x3060], R26 ;  /* 0x0030601a01007387 */ /* 0x010fe40000100a00 */
[----:B------:R0:W-:Y:S02]  /*56360*/  STL.64 [R1+0x3058], R24 ;  /* 0x0030581801007387 */ /* 0x0001e40000100a00 */
[----:B0-----:R-:W2:Y:S01]  /*56370*/  LDL.LU R24, [R1+0x230] ;  /* 0x0002300001187983 */ /* 0x001ea20000300800 */
[----:B------:R-:W2:Y:S02]  /*56380*/  LDL.LU R25, [R1+0x234] ;  /* 0x0002340001197983 */ /* 0x000ea40000300800 */
[----:B------:R-:W2:Y:S02]  /*56390*/  LDL.LU R26, [R1+0x238] ;  /* 0x00023800011a7983 */ /* 0x000ea40000300800 */
[----:B------:R-:W2:Y:S02]  /*563a0*/  LDL.LU R27, [R1+0x23c] ;  /* 0x00023c00011b7983 */ /* 0x000ea40000300800 */
[C---:B--2---:R-:W-:Y:S11]  /*563b0*/  HMMA.16816.F32 R24, R12.reuse, R8, R24 ;  /* 0x000000080c18723c */ /* 0x044ff60000001818 */
[----:B------:R-:W-:Y:S11]  /*563c0*/  @!UPT UIADD3 URZ, URZ, URZ, URZ ;  /* 0x0000003f3f3ff290 */ /* 0x000ff6000fffe03f */
[----:B------:R-:W-:Y:S01]  /*563d0*/  @!UPT UIADD3 URZ, URZ, URZ, URZ ;  /* 0x0000003f3f3ff290 */ /* 0x000fe2000fffe03f */
[----:B------:R-:W-:Y:S01]  /*563e0*/  STL.64 [R1+0x310], R24 ;  /* 0x0003101801007387 */ /* 0x000fe20000100a00 */
[----:B------:R0:W-:Y:S02]  /*563f0*/  STL.64 [R1+0x318], R26 ;  /* 0x0003181a01007387 */ /* 0x0001e40000100a00 */
[----:B0-----:R-:W-:Y:S02]  /*56400*/  IMAD.MOV.U32 R27, RZ, RZ, R8 ;  /* 0x000000ffff1b7224 */ /* 0x001fe400078e0008 */
[----:B------:R-:W-:Y:S02]  /*56410*/  IMAD.MOV.U32 R26, RZ, RZ, R9 ;  /* 0x000000ffff1a7224 */ /* 0x000fe400078e0009 */
[----:B------:R-:W2:Y:S02]  /*56420*/  LDL.LU.64 R8, [R1+0x30d0] ;  /* 0x0030d00001087983 */ /* 0x000ea40000300a00 */
        /* <DEDUP_REMOVED lines=17> */
[----:B------:R-:W4:Y:S01]  /*56540*/  LDL.LU.64 R10, [R1+0x30a8] ;  /* 0x0030a800010a7983 */ /* 0x000f220000300a00 */
[----:B------:R-:W3:Y:S01]  /*56550*/  LDL.LU.64 R8, [R1+0x30a0] ;  /* 0x0030a00001087983 */ /* 0x000ee20000300a00 */
[----:B--2---:R-:W-:Y:S11]  /*56560*/  HMMA.16816.F32 R4, R12, R20, R4 ;  /* 0x000000140c04723c */ /* 0x004ff60000001804 */
[----:B------:R-:W-:Y:S11]  /*56570*/  @!UPT UIADD3 URZ, URZ, URZ, URZ ;  /* 0x0000003f3f3ff290 */ /* 0x000ff6000fffe03f */
[----:B------:R-:W-:Y:S01]  /*56580*/  @!UPT UIADD3 URZ, URZ, URZ, URZ ;  /* 0x0000003f3f3ff290 */ /* 0x000fe2000fffe03f */
[----:B------:R0:W-:Y:S01]  /*56590*/  STL.64 [R1+0x2d0], R4 ;  /* 0x0002d00401007387 */ /* 0x0001e20000100a00 */
[----:B------:R1:W-:Y:S03]  /*565a0*/  STL.64 [R1+0x2d8], R6 ;  /* 0x0002d80601007387 */ /* 0x0003e60000100a00 */
[----:B0-----:R-:W3:Y:S01]  /*565b0*/  LDL.LU R4, [R1+0x1e0] ;  /* 0x0001e00001047983 */ /* 0x001ee20000300800 */
[----:B------:R-:W3:Y:S02]  /*565c0*/  LDL.LU R5, [R1+0x1e4] ;  /* 0x0001e40001057983 */ /* 0x000ee40000300800 */
[----:B-1----:R-:W3:Y:S02]  /*565d0*/  LDL.LU R6, [R1+0x1e8] ;  /* 0x0001e80001067983 */ /* 0x002ee40000300800 */
[----:B------:R-:W3:Y:S01]  /*565e0*/  LDL.LU R7, [R1+0x1ec] ;  /* 0x0001ec0001077983 */ /* 0x000ee20000300800 */
[----:B------:R0:W-:Y:S02]  /*565f0*/  STL.64 [R1+0x3018], R20 ;  /* 0x0030181401007387 */ /* 0x0001e40000100a00 */
[----:B0-----:R-:W-:-:S02]  /*56600*/  IMAD.MOV.U32 R20, RZ, RZ, R23 ;  /* 0x000000ffff147224 */ /* 0x001fc400078e0017 */
[----:B------:R-:W-:-:S05]  /*56610*/  IMAD.MOV.U32 R21, RZ, RZ, R22 ;  /* 0x000000ffff157224 */ /* 0x000fca00078e0016 */
[----:B------:R0:W-:Y:S04]  /*56620*/  STL.64 [R1+0x3030], R20 ;  /* 0x0030301401007387 */ /* 0x0001e80000100a00 */
[----:B0-----:R-:W2:Y:S01]  /*56630*/  LDL.LU R20, [R1+0x170] ;  /* 0x0001700001147983 */ /* 0x001ea20000300800 */
[----:B------:R-:W2:Y:S02]  /*56640*/  LDL.LU R21, [R1+0x174] ;  /* 0x0001740001157983 */ /* 0x000ea40000300800 */
[----:B------:R-:W2:Y:S02]  /*56650*/  LDL.LU R22, [R1+0x178] ;  /* 0x0001780001167983 */ /* 0x000ea40000300800 */
[----:B------:R-:W2:Y:S02]  /*56660*/  LDL.LU R23, [R1+0x17c] ;  /* 0x00017c0001177983 */ /* 0x000ea40000300800 */
[----:B------:R-:W-:-:S02]  /*56670*/  IMAD.MOV.U32 R24, RZ, RZ, R17 ;  /* 0x000000ffff187224 */ /* 0x000fc400078e0011 */
[----:B------:R-:W-:Y:S01]  /*56680*/  IMAD.MOV.U32 R25, RZ, RZ, R18 ;  /* 0x000000ffff197224 */ /* 0x000fe200078e0012 */
[----:B------:R-:W3:Y:S01]  /*56690*/  LDL.LU R17, [R1+0x309c] ;  /* 0x00309c0001117983 */ /* 0x000ee20000300800 */
[----:B------:R-:W3:Y:S03]  /*566a0*/  LDL.LU R18, [R1+0x3098] ;  /* 0x0030980001127983 */ /* 0x000ee60000300800 */
[----:B------:R0:W-:Y:S04]  /*566b0*/  STL.64 [R1+0x3078], R24 ;  /* 0x0030781801007387 */ /* 0x0001e80000100a00 */
[----:B--2---:R-:W-:Y:S01]  /*566c0*/  STL.64 [R1+0x3040], R22 ;  /* 0x0030401601007387 */ /* 0x004fe20000100a00 */
[----:B------:R1:W-:Y:S02]  /*566d0*/  STL.64 [R1+0x3038], R20 ;  /* 0x0030381401007387 */ /* 0x0003e40000100a00 */
[----:B0-----:R-:W2:Y:S02]  /*566e0*/  LDL.LU R24, [R1+0x1d0] ;  /* 0x0001d00001187983 */ /* 0x001ea40000300800 */
[----:B------:R-:W2:Y:S02]  /*566f0*/  LDL.LU R25, [R1+0x1d4] ;  /* 0x0001d40001197983 */ /* 0x000ea40000300800 */
[----:B-1----:R-:W-:-:S02]  /*56700*/  IMAD.MOV.U32 R20, RZ, RZ, R27 ;  /* 0x000000ffff147224 */ /* 0x002fc400078e001b */
[----:B------:R-:W-:Y:S02]  /*56710*/  IMAD.MOV.U32 R21, RZ, RZ, R26 ;  /* 0x000000ffff157224 */ /* 0x000fe400078e001a */
[----:B------:R-:W2:Y:S01]  /*56720*/  LDL.LU R26, [R1+0x1d8] ;  /* 0x0001d800011a7983 */ /* 0x000ea20000300800 */
[----:B------:R-:W2:Y:S02]  /*56730*/  LDL.LU R27, [R1+0x1dc] ;  /* 0x0001dc00011b7983 */ /* 0x000ea40000300800 */
[----:B------:R0:W-:Y:S02]  /*56740*/  STL.64 [R1+0x3050], R20 ;  /* 0x0030501401007387 */ /* 0x0001e40000100a00 */
[----:B0-----:R-:W2:Y:S01]  /*56750*/  LDL.LU R20, [R1+0x1b0] ;  /* 0x0001b00001147983 */ /* 0x001ea20000300800 */
[----:B------:R-:W2:Y:S02]  /*56760*/  LDL.LU R21, [R1+0x1b4] ;  /* 0x0001b40001157983 */ /* 0x000ea40000300800 */
[----:B------:R-:W2:Y:S02]  /*56770*/  LDL.LU R22, [R1+0x1b8] ;  /* 0x0001b80001167983 */ /* 0x000ea40000300800 */
[----:B------:R-:W2:Y:S01]  /*56780*/  LDL.LU R23, [R1+0x1bc] ;  /* 0x0001bc0001177983 */ /* 0x000ea20000300800 */
[----:B---3--:R-:W-:Y:S01]  /*56790*/  HMMA.16816.F32 R12, R12, R8, R4 ;  /* 0x000000080c0c723c */ /* 0x008fe20000001804 */
[----:B--2---:R-:W-:Y:S01]  /*567a0*/  STL.64 [R1+0x3070], R22 ;  /* 0x0030701601007387 */ /* 0x004fe20000100a00 */
[----:B------:R0:W-:Y:S03]  /*567b0*/  STL.64 [R1+0x3068], R20 ;  /* 0x0030681401007387 */ /* 0x0001e60000100a00 */
[----:B0-----:R-:W2:Y:S01]  /*567c0*/  LDL.LU R20, [R1+0x1c0] ;  /* 0x0001c00001147983 */ /* 0x001ea20000300800 */
[----:B------:R-:W2:Y:S02]  /*567d0*/  LDL.LU R21, [R1+0x1c4] ;  /* 0x0001c40001157983 */ /* 0x000ea40000300800 */
[----:B------:R-:W2:Y:S02]  /*567e0*/  LDL.LU R22, [R1+0x1c8] ;  /* 0x0001c80001167983 */ /* 0x000ea40000300800 */
[----:B------:R-:W2:Y:S01]  /*567f0*/  LDL.LU R23, [R1+0x1cc] ;  /* 0x0001cc0001177983 */ /* 0x000ea20000300800 */
[----:B------:R-:W3:Y:S01]  /*56800*/  LDL.LU.64 R6, [R1+0x3090] ;  /* 0x0030900001067983 */ /* 0x000ee20000300a00 */
[----:B------:R-:W2:Y:S11]  /*56810*/  LDL.LU.64 R4, [R1+0x3088] ;  /* 0x0030880001047983 */ /* 0x000eb60000300a00 */
[----:B------:R0:W-:Y:S02]  /*56820*/  STL.64 [R1+0x2c0], R12 ;  /* 0x0002c00c01007387 */ /* 0x0001e40000100a00 */
[----:B------:R-:W-:Y:S02]  /*56830*/  STL.64 [R1+0x2c8], R14 ;  /* 0x0002c80e01007387 */ /* 0x000fe40000100a00 */
[----:B0-----:R-:W-:-:S02]  /*56840*/  IMAD.MOV.U32 R12, RZ, RZ, R19 ;  /* 0x000000ffff0c7224 */ /* 0x001fc400078e0013 */
[----:B------:R-:W2:Y:S01]  /*56850*/  LDL.LU R19, [R1+0x3080] ;  /* 0x0030800001137983 */ /* 0x000ea20000300800 */
[----:B------:R-:W-:-:S05]  /*56860*/  IMAD.MOV.U32 R13, RZ, RZ, R28 ;  /* 0x000000ffff0d7224 */ /* 0x000fca00078e001c */
[----:B------:R0:W-:Y:S04]  /*56870*/  STL.64 [R1+0x3048], R12 ;  /* 0x0030480c01007387 */ /* 0x0001e80000100a00 */
[----:B0-----:R-:W3:Y:S01]  /*56880*/  LDL.LU R12, [R1+0x1a0] ;  /* 0x0001a000010c7983 */ /* 0x001ee20000300800 */
[----:B------:R-:W3:Y:S02]  /*56890*/  LDL.LU R13, [R1+0x1a4] ;  /* 0x0001a400010d7983 */ /* 0x000ee40000300800 */
[----:B------:R-:W3:Y:S02]  /*568a0*/  LDL.LU R14, [R1+0x1a8] ;  /* 0x0001a800010e7983 */ /* 0x000ee40000300800 */
[----:B------:R-:W3:Y:S01]  /*568b0*/  LDL.LU R15, [R1+0x1ac] ;  /* 0x0001ac00010f7983 */ /* 0x000ee20000300800 */
[----:B----4-:R-:W-:Y:S01]  /*568c0*/  STL.64 [R1+0x3010], R10 ;  /* 0x0030100a01007387 */ /* 0x010fe20000100a00 */
[----:B------:R0:W-:Y:S03]  /*568d0*/  STL.64 [R1+0x3008], R8 ;  /* 0x0030080801007387 */ /* 0x0001e60000100a00 */
[----:B0-----:R-:W4:Y:S01]  /*568e0*/  LDL.LU R8, [R1+0x150] ;  /* 0x0001500001087983 */ /* 0x001f220000300800 */
[----:B------:R-:W4:Y:S02]  /*568f0*/  LDL.LU R9, [R1+0x154] ;  /* 0x0001540001097983 */ /* 0x000f240000300800 */
[----:B------:R-:W3:Y:S02]  /*56900*/  LDL.LU R10, [R1+0x158] ;  /* 0x00015800010a7983 */ /* 0x000ee40000300800 */
[----:B------:R-:W3:Y:S01]  /*56910*/  LDL.LU R11, [R1+0x15c] ;  /* 0x00015c00010b7983 */ /* 0x000ee20000300800 */
[C---:B--2---:R-:W-:Y:S01]  /*56920*/  HMMA.16816.F32 R24, R16.reuse, R4, R24 ;  /* 0x000000041018723c */ /* 0x044fe20000001818 */
[----:B---3--:R-:W-:Y:S01]  /*56930*/  STL.64 [R1+0x3028], R10 ;  /* 0x0030280a01007387 */ /* 0x008fe20000100a00 */
[----:B----4-:R0:W-:Y:S03]  /*56940*/  STL.64 [R1+0x3020], R8 ;  /* 0x0030200801007387 */ /* 0x0101e60000100a00 */
[----:B0-----:R-:W2:Y:S01]  /*56950*/  LDL.LU R8, [R1+0x160] ;  /* 0x0001600001087983 */ /* 0x001ea20000300800 */
[----:B------:R-:W2:Y:S02]  /*56960*/  LDL.LU R9, [R1+0x164] ;  /* 0x0001640001097983 */ /* 0x000ea40000300800 */
[----:B------:R-:W2:Y:S02]  /*56970*/  LDL.LU R10, [R1+0x168] ;  /* 0x00016800010a7983 */ /* 0x000ea40000300800 */
[----:B------:R-:W2:Y:S11]  /*56980*/  LDL.LU R11, [R1+0x16c] ;  /* 0x00016c00010b7983 */ /* 0x000eb60000300800 */
[----:B------:R-:W-:Y:S02]  /*56990*/  @!UPT UIADD3 URZ, URZ, URZ, URZ ;  /* 0x0000003f3f3ff290 */ /* 0x000fe4000fffe03f */
[----:B------:R0:W-:Y:S01]  /*569a0*/  STL.64 [R1+0x2b0], R24 ;  /* 0x0002b01801007387 */ /* 0x0001e20000100a00 */
[----:B------:R1:W-:Y:S03]  /*569b0*/  STL.64 [R1+0x2b8], R26 ;  /* 0x0002b81a01007387 */ /* 0x0003e60000100a00 */
[----:B0-----:R-:W1:Y:S02]  /*569c0*/  LDL.LU.64 R24, [R1+0x3078] ;  /* 0x0030780001187983 */ /* 0x001e640000300a00 */
[C---:B-1----:R-:W-:Y:S02]  /*569d0*/  HMMA.16816.F32 R24, R16.reuse, R24, R20 ;  /* 0x000000181018723c */ /* 0x042fe40000001814 */
[----:B------:R-:W3:Y:S01]  /*569e0*/  LDL.LU.64 R22, [R1+0x3070] ;  /* 0x0030700001167983 */ /* 0x000ee20000300a00 */
[----:B------:R-:W3:Y:S11]  /*569f0*/  LDL.LU.64 R20, [R1+0x3068] ;  /* 0x0030680001147983 */ /* 0x000ef60000300a00 */
[----:B------:R-:W-:Y:S09]  /*56a00*/  @!UPT UIADD3 URZ, URZ, URZ, URZ ;  /* 0x0000003f3f3ff290 */ /* 0x000ff2000fffe03f */
[----:B------:R-:W-:Y:S01]  /*56a10*/  STL.64 [R1+0x290], R24 ;  /* 0x0002901801007387 */ /* 0x000fe20000100a00 */
[----:B------:R0:W-:Y:S03]  /*56a20*/  STL.64 [R1+0x298], R26 ;  /* 0x0002981a01007387 */ /* 0x0001e60000100a00 */
[----:B0-----:R-:W4:Y:S01]  /*56a30*/  LDL.LU.64 R26, [R1+0x3060] ;  /* 0x00306000011a7983 */ /* 0x001f220000300a00 */
[----:B------:R-:W3:Y:S02]  /*56a40*/  LDL.LU.64 R24, [R1+0x3058] ;  /* 0x0030580001187983 */ /* 0x000ee40000300a00 */
[C---:B---3--:R-:W-:Y:S11]  /*56a50*/  HMMA.16816.F32 R20, R16.reuse, R24, R20 ;  /* 0x000000181014723c */ /* 0x048ff60000001814 */
[----:B------:R-:W-:Y:S11]  /*56a60*/  @!UPT UIADD3 URZ, URZ, URZ, URZ ;  /* 0x0000003f3f3ff290 */ /* 0x000ff6000fffe03f */
[----:B------:R-:W-:Y:S01]  /*56a70*/  @!UPT UIADD3 URZ, URZ, URZ, URZ ;  /* 0x0000003f3f3ff290 */ /* 0x000fe2000fffe03f */
[----:B------:R0:W-:Y:S01]  /*56a80*/  STL.64 [R1+0x280], R20 ;  /* 0x0002801401007387 */ /* 0x0001e20000100a00 */
[----:B------:R-:W-:Y:S03]  /*56a90*/  STL.64 [R1+0x288], R22 ;  /* 0x0002881601007387 */ /* 0x000fe60000100a00 */
[----:B0-----:R-:W3:Y:S01]  /*56aa0*/  LDL.LU.64 R20, [R1+0x3050] ;  /* 0x0030500001147983 */ /* 0x001ee20000300a00 */
[----:B----4-:R0:W-:Y:S03]  /*56ab0*/  STL.64 [R1+0x2fd0], R26 ;  /* 0x002fd01a01007387 */ /* 0x0101e60000100a00 */
[----:B0-----:R-:W4:Y:S01]  /*56ac0*/  LDL.64 R26, [R1+0xb8] ;  /* 0x0000b800011a7983 */ /* 0x001f220000100a00 */
[C---:B---3--:R-:W-:Y:S03]  /*56ad0*/  HMMA.16816.F32 R20, R16.reuse, R20, R12 ;  /* 0x000000141014723c */ /* 0x048fe6000000180c */
[----:B------:R-:W3:Y:S11]  /*56ae0*/  LDL.LU.64 R12, [R1+0x3048] ;  /* 0x00304800010c7983 */ /* 0x000ef60000300a00 */
[----:B------:R-:W-:Y:S09]  /*56af0*/  @!UPT UIADD3 URZ, URZ, URZ, URZ ;  /* 0x0000003f3f3ff290 */ /* 0x000ff2000fffe03f */
[----:B------:R-:W-:Y:S01]  /*56b00*/  STL.64 [R1+0x270], R20 ;  /* 0x0002701401007387 */ /* 0x000fe20000100a00 */
[----:B------:R0:W-:Y:S03]  /*56b10*/  STL.64 [R1+0x278], R22 ;  /* 0x0002781601007387 */ /* 0x0001e60000100a00 */
[----:B0-----:R-:W3:Y:S01]  /*56b20*/  LDL.LU.64 R22, [R1+0x3040] ;  /* 0x0030400001167983 */ /* 0x001ee20000300a00 */
[----:B------:R-:W3:Y:S02]  /*56b30*/  LDL.LU.64 R20, [R1+0x3038] ;  /* 0x0030380001147983 */ /* 0x000ee40000300a00 */
[C---:B---3--:R-:W-:Y:S01]  /*56b40*/  HMMA.16816.F32 R12, R16.reuse, R12, R20 ;  /* 0x0000000c100c723c */ /* 0x048fe20000001814 */
[----:B------:R-:W2:Y:S11]  /*56b50*/  LDL.LU.64 R20, [R1+0x3030] ;  /* 0x0030300001147983 */ /* 0x000eb60000300a00 */
[----:B------:R-:W-:Y:S11]  /*56b60*/  @!UPT UIADD3 URZ, URZ, URZ, URZ ;  /* 0x0000003f3f3ff290 */ /* 0x000ff6000fffe03f */
[----:B------:R-:W-:Y:S01]  /*56b70*/  STL.64 [R1+0x260], R12 ;  /* 0x0002600c01007387 */ /* 0x000fe20000100a00 */
[----:B------:R0:W-:Y:S03]  /*56b80*/  STL.64 [R1+0x268], R14 ;  /* 0x0002680e01007387 */ /* 0x0001e60000100a00 */
[----:B0-----:R-:W3:Y:S01]  /*56b90*/  LDL R15, [R1+0x39c] ;  /* 0x00039c00010f7983 */ /* 0x001ee20000100800 */
[C---:B--2---:R-:W-:Y:S03]  /*56ba0*/  HMMA.16816.F32 R20, R16.reuse, R20, R8 ;  /* 0x000000141014723c */ /* 0x044fe60000001808 */
[----:B---3--:R0:W-:Y:S01]  /*56bb0*/  STL [R1+0x2f2c], R15 ;  /* 0x002f2c0f01007387 */ /* 0x0081e20000100800 */
[----:B------:R-:W2:Y:S03]  /*56bc0*/  LDL R14, [R1+0x98] ;  /* 0x00009800010e7983 */ /* 0x000ea60000100800 */
[----:B0-----:R-:W2:Y:S01]  /*56bd0*/  LDL R15, [R1+0x9c] ;  /* 0x00009c00010f7983 */ /* 0x001ea20000100800 */
[----:B------:R-:W3:Y:S02]  /*56be0*/  LDL.LU.64 R10, [R1+0x3028] ;  /* 0x00302800010a7983 */ /* 0x000ee40000300a00 */
[----:B------:R-:W3:Y:S11]  /*56bf0*/  LDL.LU.64 R8, [R1+0x3020] ;  /* 0x0030200001087983 */ /* 0x000ef60000300a00 */
[----:B------:R-:W-:Y:S02]  /*56c00*/  @!UPT UIADD3 URZ, URZ, URZ, URZ ;  /* 0x0000003f3f3ff290 */ /* 0x000fe4000fffe03f */
[----:B------:R0:W-:Y:S01]  /*56c10*/  STL.64 [R1+0x250], R20 ;  /* 0x0002501401007387 */ /* 0x0001e20000100a00 */
[----:B------:R3:W-:Y:S04]  /*56c20*/  STL.64 [R1+0x258], R22 ;  /* 0x0002581601007387 */ /* 0x0007e80000100a00 */
[----:B0-----:R-:W3:Y:S02]  /*56c30*/  LDL.LU.64 R20, [R1+0x3018] ;  /* 0x0030180001147983 */ /* 0x001ee40000300a00 */
[C---:B---3--:R-:W-:Y:S02]  /*56c40*/  HMMA.16816.F32 R20, R16.reuse, R20, R8 ;  /* 0x000000141014723c */ /* 0x048fe40000001808 */
[----:B------:R-:W3:Y:S01]  /*56c50*/  LDL.LU.64 R10, [R1+0x3010] ;  /* 0x00301000010a7983 */ /* 0x000ee20000300a00 */
[----:B------:R-:W2:Y:S11]  /*56c60*/  LDL.LU.64 R8, [R1+0x3008] ;  /* 0x0030080001087983 */ /* 0x000eb60000300a00 */
[----:B------:R-:W-:Y:S09]  /*56c70*/  @!UPT UIADD3 URZ, URZ, URZ, URZ ;  /* 0x0000003f3f3ff290 */ /* 0x000ff2000fffe03f */
[----:B------:R-:W-:Y:S01]  /*56c80*/  STL.64 [R1+0x240], R20 ;  /* 0x0002401401007387 */ /* 0x000fe20000100a00 */
[----:B------:R0:W-:Y:S03]  /*56c90*/  STL.64 [R1+0x248], R22 ;  /* 0x0002481601007387 */ /* 0x0001e60000100a00 */
[----:B0-----:R-:W2:Y:S01]  /*56ca0*/  LDL.LU.64 R22, [R1+0x3000] ;  /* 0x0030000001167983 */ /* 0x001ea20000300a00 */
[----:B------:R-:W2:Y:S02]  /*56cb0*/  LDL.LU.64 R20, [R1+0x2ff8] ;  /* 0x002ff80001147983 */ /* 0x000ea40000300a00 */
[----:B--2---:R-:W-:Y:S01]  /*56cc0*/  HMMA.16816.F32 R16, R16, R8, R20 ;  /* 0x000000081010723c */ /* 0x004fe20000001814 */
[----:B------:R-:W2:Y:S01]  /*56cd0*/  LDL.LU.64 R22, [R1+0x2ff0] ;  /* 0x002ff00001167983 */ /* 0x000ea20000300a00 */
[----:B------:R-:W2:Y:S11]  /*56ce0*/  LDL.LU.64 R20, [R1+0x2fe8] ;  /* 0x002fe80001147983 */ /* 0x000eb60000300a00 */
[----:B------:R-:W-:Y:S10]  /*56cf0*/  @!UPT UIADD3 URZ, URZ, URZ, URZ ;  /* 0x0000003f3f3ff290 */ /* 0x000ff4000fffe03f */
[----:B------:R0:W-:Y:S01]  /*56d00*/  STL.64 [R1+0x230], R16 ;  /* 0x0002301001007387 */ /* 0x0001e20000100a00 */
[----:B------:R1:W-:Y:S03]  /*56d10*/  STL.64 [R1+0x238], R18 ;  /* 0x0002381201007387 */ /* 0x0003e60000100a00 */
[----:B0-----:R-:W2:Y:S01]  /*56d20*/  LDL.LU R16, [R1+0x110] ;  /* 0x0001100001107983 */ /* 0x001ea20000300800 */
[----:B------:R-:W2:Y:S02]  /*56d30*/  LDL.LU R17, [R1+0x114] ;  /* 0x0001140001117983 */ /* 0x000ea40000300800 */
[----:B-1----:R-:W2:Y:S02]  /*56d40*/  LDL.LU R18, [R1+0x118] ;  /* 0x0001180001127983 */ /* 0x002ea40000300800 */
[----:B------:R-:W2:Y:S01]  /*56d50*/  LDL.LU R19, [R1+0x11c] ;  /* 0x00011c0001137983 */ /* 0x000ea20000300800 */
[----:B---3--:R0:W-:Y:S01]  /*56d60*/  STL.64 [R1+0x2f90], R10 ;  /* 0x002f900a01007387 */ /* 0x0081e20000100a00 */
[----:B------:R-:W2:Y:S02]  /*56d70*/  LDL.LU R8, [R1+0x130] ;  /* 0x0001300001087983 */ /* 0x000ea40000300800 */
[----:B------:R-:W2:Y:S01]  /*56d80*/  LDL.LU R9, [R1+0x134] ;  /* 0x0001340001097983 */ /* 0x000ea20000300800 */
[----:B0-----:R-:W2:Y:S01]  /*56d90*/  LDL.LU R10, [R1+0x138] ;  /* 0x00013800010a7983 */ /* 0x001ea20000300800 */
[----:B------:R-:W2:Y:S02]  /*56da0*/  LDL.LU R11, [R1+0x13c] ;  /* 0x00013c00010b7983 */ /* 0x000ea40000300800 */
[C---:B--2---:R-:W-:Y:S11]  /*56db0*/  HMMA.16816.F32 R8, R20.reuse, R6, R8 ;  /* 0x000000061408723c */ /* 0x044ff60000001808 */
[----:B------:R-:W-:Y:S11]  /*56dc0*/  @!UPT UIADD3 URZ, URZ, URZ, URZ ;  /* 0x0000003f3f3ff290 */ /* 0x000ff6000fffe03f */
[----:B------:R-:W-:Y:S01]  /*56dd0*/  @!UPT UIADD3 URZ, URZ, URZ, URZ ;  /* 0x0000003f3f3ff290 */ /* 0x000fe2000fffe03f */
[----:B------:R0:W-:Y:S01]  /*56de0*/  STL.64 [R1+0x220], R8 ;  /* 0x0002200801007387 */ /* 0x0001e20000100a00 */
[----:B------:R-:W-:Y:S02]  /*56df0*/  STL.64 [R1+0x228], R10 ;  /* 0x0002280a01007387 */ /* 0x000fe40000100a00 */
[----:B0-----:R-:W-:Y:S02]  /*56e00*/  IMAD.MOV.U32 R9, RZ, RZ, R6 ;  /* 0x000000ffff097224 */ /* 0x001fe400078e0006 */
[----:B------:R-:W-:Y:S02]  /*56e10*/  IMAD.MOV.U32 R8, RZ, RZ, R7 ;  /* 0x000000ffff087224 */ /* 0x000fe400078e0007 */
[----:B------:R-:W4:Y:S01]  /*56e20*/  LDL.LU.64 R6, [R1+0x2fe0] ;  /* 0x002fe00001067983 */ /* 0x000f220000300a00 */
[----:B------:R-:W4:Y:S02]  /*56e30*/  LDL.LU.64 R4, [R1+0x2fd8] ;  /* 0x002fd80001047983 */ /* 0x000f240000300a00 */
        /* <DEDUP_REMOVED lines=8> */
[----:B--2---:R-:W-:Y:S02]  /*56ec0*/  HMMA.16816.F32 R16, R20, R26, R16 ;  /* 0x0000001a1410723c */ /* 0x004fe40000001810 */
[----:B------:R0:W-:Y:S05]  /*56ed0*/  STL.64 [R1+0x2f48], R26 ;  /* 0x002f481a01007387 */ /* 0x0001ea0000100a00 */
[----:B0-----:R-:W-:-:S02]  /*56ee0*/  IMAD.MOV.U32 R27, RZ, RZ, R4 ;  /* 0x000000ffff1b7224 */ /* 0x001fc400078e0004 */
[----:B------:R-:W-:Y:S11]  /*56ef0*/  IMAD.MOV.U32 R26, RZ, RZ, R5 ;  /* 0x000000ffff1a7224 */ /* 0x000ff600078e0005 */
[----:B------:R-:W-:Y:S03]  /*56f00*/  @!UPT UIADD3 URZ, URZ, URZ, URZ ;  /* 0x0000003f3f3ff290 */ /* 0x000fe6000fffe03f */
[----:B------:R0:W-:Y:S01]  /*56f10*/  STL.64 [R1+0x200], R16 ;  /* 0x0002001001007387 */ /* 0x0001e20000100a00 */
[----:B------:R1:W-:Y:S03]  /*56f20*/  STL.64 [R1+0x208], R18 ;  /* 0x0002081201007387 */ /* 0x0003e60000100a00 */
[----:B0-----:R-:W2:Y:S01]  /*56f30*/  LDL.LU R16, [R1+0xd0] ;  /* 0x0000d00001107983 */ /* 0x001ea20000300800 */
[----:B------:R-:W2:Y:S02]  /*56f40*/  LDL.LU R17, [R1+0xd4] ;  /* 0x0000d40001117983 */ /* 0x000ea40000300800 */
[----:B-1----:R-:W3:Y:S02]  /*56f50*/  LDL.LU R18, [R1+0xd8] ;  /* 0x0000d80001127983 */ /* 0x002ee40000300800 */
[----:B------:R-:W3:Y:S01]  /*56f60*/  LDL.LU R19, [R1+0xdc] ;  /* 0x0000dc0001137983 */ /* 0x000ee20000300800 */
[----:B------:R-:W4:Y:S01]  /*56f70*/  LDL.LU R4, [R1+0xe0] ;  /* 0x0000e00001047983 */ /* 0x000f220000300800 */
[----:B------:R-:W4:Y:S02]  /*56f80*/  LDL.LU R5, [R1+0xe4] ;  /* 0x0000e40001057983 */ /* 0x000f240000300800 */
[----:B------:R-:W2:Y:S02]  /*56f90*/  LDL.LU R6, [R1+0xe8] ;  /* 0x0000e80001067983 */ /* 0x000ea40000300800 */
[----:B------:R-:W2:Y:S02]  /*56fa0*/  LDL.LU R7, [R1+0xec] ;  /* 0x0000ec0001077983 */ /* 0x000ea40000300800 */
[----:B--2---:R0:W-:Y:S01]  /*56fb0*/  STL.64 [R1+0x2fb0], R6 ;  /* 0x002fb00601007387 */ /* 0x0041e20000100a00 */
[----:B----4-:R1:W-:Y:S03]  /*56fc0*/  STL.64 [R1+0x2fa8], R4 ;  /* 0x002fa80401007387 */ /* 0x0103e60000100a00 */
[----:B0-----:R-:W2:Y:S04]  /*56fd0*/  LDL.64 R6, [R1+0x88] ;  /* 0x0000880001067983 */ /* 0x001ea80000100a00 */
[----:B--2---:R0:W-:Y:S01]  /*56fe0*/  STL.64 [R1+0x2fc8], R6 ;  /* 0x002fc80601007387 */ /* 0x0041e20000100a00 */
[----:B-1----:R-:W2:Y:S02]  /*56ff0*/  LDL.LU R4, [R1+0x100] ;  /* 0x0001000001047983 */ /* 0x002ea40000300800 */
[----:B------:R-:W2:Y:S01]  /*57000*/  LDL.LU R5, [R1+0x104] ;  /* 0x0001040001057983 */ /* 0x000ea20000300800 */
[----:B0-----:R-:W2:Y:S01]  /*57010*/  LDL.LU R6, [R1+0x108] ;  /* 0x0001080001067983 */ /* 0x001ea20000300800 */
[----:B------:R-:W2:Y:S02]  /*57020*/  LDL.LU R7, [R1+0x10c] ;  /* 0x00010c0001077983 */ /* 0x000ea40000300800 */
[----:B---3--:R0:W-:Y:S02]  /*57030*/  STL.64 [R1+0x2fa0], R18 ;  /* 0x002fa01201007387 */ /* 0x0081e40000100a00 */
[----:B------:R1:W-:Y:S01]  /*57040*/  STL.64 [R1+0x2f98], R16 ;  /* 0x002f981001007387 */ /* 0x0003e20000100a00 */
[----:B0-----:R-:W3:Y:S01]  /*57050*/  LDL.64 R18, [R1+0x58] ;  /* 0x0000580001127983 */ /* 0x001ee20000100a00 */
[----:B--2---:R-:W-:Y:S03]  /*57060*/  HMMA.16816.F32 R4, R20, R14, R4 ;  /* 0x0000000e1404723c */ /* 0x004fe60000001804 */
[----:B---3--:R0:W-:Y:S01]  /*57070*/  STL.64 [R1+0x2fb8], R18 ;  /* 0x002fb81201007387 */ /* 0x0081e20000100a00 */
[----:B-1----:R-:W2:Y:S02]  /*57080*/  LDL.LU R16, [R1+0xf0] ;  /* 0x0000f00001107983 */ /* 0x002ea40000300800 */
[----:B------:R-:W2:Y:S01]  /*57090*/  LDL.LU R17, [R1+0xf4] ;  /* 0x0000f40001117983 */ /* 0x000ea20000300800 */
[----:B0-----:R-:W2:Y:S01]  /*570a0*/  LDL.LU R18, [R1+0xf8] ;  /* 0x0000f80001127983 */ /* 0x001ea20000300800 */
[----:B------:R-:W2:Y:S02]  /*570b0*/  LDL.LU R19, [R1+0xfc] ;  /* 0x0000fc0001137983 */ /* 0x000ea40000300800 */
[----:B------:R-:W3:Y:S02]  /*570c0*/  LDL.64 R10, [R1+0x48] ;  /* 0x00004800010a7983 */ /* 0x000ee40000100a00 */
[----:B------:R0:W-:Y:S02]  /*570d0*/  STL.64 [R1+0x2f60], R26 ;  /* 0x002f601a01007387 */ /* 0x0001e40000100a00 */
[----:B0-----:R-:W-:-:S02]  /*570e0*/  IMAD.MOV.U32 R26, RZ, RZ, R9 ;  /* 0x000000ffff1a7224 */ /* 0x001fc400078e0009 */
[----:B------:R-:W-:-:S05]  /*570f0*/  IMAD.MOV.U32 R27, RZ, RZ, R8 ;  /* 0x000000ffff1b7224 */ /* 0x000fca00078e0008 */
[----:B------:R0:W-:Y:S01]  /*57100*/  STL.64 [R1+0x2f88], R26 ;  /* 0x002f881a01007387 */ /* 0x0001e20000100a00 */
[----:B------:R-:W4:Y:S02]  /*57110*/  LDL.LU R24, [R1+0x60] ;  /* 0x0000600001187983 */ /* 0x000f240000300800 */
[----:B------:R-:W4:Y:S01]  /*57120*/  LDL.LU R25, [R1+0x64] ;  /* 0x0000640001197983 */ /* 0x000f220000300800 */
[----:B0-----:R-:W4:Y:S01]  /*57130*/  LDL.LU R26, [R1+0x68] ;  /* 0x00006800011a7983 */ /* 0x001f220000300800 */
[----:B------:R-:W4:Y:S02]  /*57140*/  LDL.LU R27, [R1+0x6c] ;  /* 0x00006c00011b7983 */ /* 0x000f240000300800 */
[----:B------:R-:W-:Y:S02]  /*57150*/  STL.64 [R1+0x1f0], R4 ;  /* 0x0001f00401007387 */ /* 0x000fe40000100a00 */
[----:B------:R0:W-:Y:S02]  /*57160*/  STL.64 [R1+0x1f8], R6 ;  /* 0x0001f80601007387 */ /* 0x0001e40000100a00 */
[----:B0-----:R-:W2:Y:S01]  /*57170*/  LDL.LU.64 R6, [R1+0x2fc8] ;  /* 0x002fc80001067983 */ /* 0x001ea20000300a00 */
[----:B------:R0:W-:Y:S02]  /*57180*/  STL.64 [R1+0x2f40], R14 ;  /* 0x002f400e01007387 */ /* 0x0001e40000100a00 */
[----:B------:R-:W2:Y:S02]  /*57190*/  LDL.LU R12, [R1] ;  /* 0x00000000010c7983 */ /* 0x000ea40000300800 */
[----:B------:R-:W2:Y:S02]  /*571a0*/  LDL.LU R13, [R1+0x4] ;  /* 0x00000400010d7983 */ /* 0x000ea40000300800 */
[----:B0-----:R-:W-:-:S02]  /*571b0*/  IMAD.MOV.U32 R14, RZ, RZ, R0 ;  /* 0x000000ffff0e7224 */ /* 0x001fc400078e0000 */
        /* <DEDUP_REMOVED lines=8> */
[----:B------:R-:W2:Y:S01]  /*57240*/  LDL.LU R15, [R1+0x1c] ;  /* 0x00001c00010f7983 */ /* 0x000ea20000300800 */
[C---:B------:R-:W-:Y:S01]  /*57250*/  HMMA.16816.F32 R16, R20.reuse, R6, R16 ;  /* 0x000000061410723c */ /* 0x040fe20000001810 */
[----:B--2---:R-:W-:Y:S01]  /*57260*/  STL.64 [R1+0x2f70], R14 ;  /* 0x002f700e01007387 */ /* 0x004fe20000100a00 */
[----:B------:R0:W-:Y:S03]  /*57270*/  STL.64 [R1+0x2f68], R12 ;  /* 0x002f680c01007387 */ /* 0x0001e60000100a00 */
[----:B0-----:R-:W2:Y:S01]  /*57280*/  LDL.LU R12, [R1+0x20] ;  /* 0x00002000010c7983 */ /* 0x001ea20000300800 */
[----:B------:R-:W2:Y:S11]  /*57290*/  LDL.LU R13, [R1+0x24] ;  /* 0x00002400010d7983 */ /* 0x000eb60000300800 */
[----:B------:R-:W-:Y:S06]  /*572a0*/  @!UPT UIADD3 URZ, URZ, URZ, URZ ;  /* 0x0000003f3f3ff290 */ /* 0x000fec000fffe03f */
[----:B------:R-:W-:Y:S02]  /*572b0*/  STL.64 [R1+0x1e0], R16 ;  /* 0x0001e01001007387 */ /* 0x000fe40000100a00 */
[----:B---3--:R-:W-:Y:S02]  /*572c0*/  IMAD.MOV.U32 R14, RZ, RZ, R3 ;  /* 0x000000ffff0e7224 */ /* 0x008fe400078e0003 */
[----:B------:R-:W-:Y:S01]  /*572d0*/  IMAD.MOV.U32 R15, RZ, RZ, R0 ;  /* 0x000000ffff0f7224 */ /* 0x000fe200078e0000 */
[----:B------:R0:W-:Y:S01]  /*572e0*/  STL.64 [R1+0x1e8], R18 ;  /* 0x0001e81201007387 */ /* 0x0001e20000100a00 */
[----:B------:R-:W-:Y:S02]  /*572f0*/  IMAD.MOV.U32 R3, RZ, RZ, R6 ;  /* 0x000000ffff037224 */ /* 0x000fe400078e0006 */
[----:B------:R-:W-:Y:S01]  /*57300*/  IMAD.MOV.U32 R0, RZ, RZ, R7 ;  /* 0x000000ffff007224 */ /* 0x000fe200078e0007 */
[----:B0-----:R-:W3:Y:S01]  /*57310*/  LDL.LU.64 R18, [R1+0x2fb8] ;  /* 0x002fb80001127983 */ /* 0x001ee20000300a00 */
[----:B------:R-:W3:Y:S02]  /*57320*/  LDL.LU.64 R6, [R1+0x2fb0] ;  /* 0x002fb00001067983 */ /* 0x000ee40000300a00 */
[----:B------:R-:W3:Y:S02]  /*57330*/  LDL.LU.64 R4, [R1+0x2fa8] ;  /* 0x002fa80001047983 */ /* 0x000ee40000300a00 */
[C---:B---3--:R-:W-:Y:S11]  /*57340*/  HMMA.16816.F32 R4, R20.reuse, R18, R4 ;  /* 0x000000121404723c */ /* 0x048ff60000001804 */
[----:B------:R-:W-:Y:S11]  /*57350*/  @!UPT UIADD3 URZ, URZ, URZ, URZ ;  /* 0x0000003f3f3ff290 */ /* 0x000ff6000fffe03f */
[----:B------:R-:W-:Y:S01]  /*57360*/  @!UPT UIADD3 URZ, URZ, URZ, URZ ;  /* 0x0000003f3f3ff290 */ /* 0x000fe2000fffe03f */
[----:B------:R0:W-:Y:S01]  /*57370*/  STL.64 [R1+0x1d0], R4 ;  /* 0x0001d00401007387 */ /* 0x0001e20000100a00 */
[----:B------:R-:W-:Y:S02]  /*57380*/  STL.64 [R1+0x1d8], R6 ;  /* 0x0001d80601007387 */ /* 0x000fe40000100a00 */
[----:B0-----:R-:W-:Y:S02]  /*57390*/  IMAD.MOV.U32 R5, RZ, RZ, R18 ;  /* 0x000000ffff057224 */ /* 0x001fe400078e0012 */
[----:B------:R-:W-:Y:S02]  /*573a0*/  IMAD.MOV.U32 R4, RZ, RZ, R19 ;  /* 0x000000ffff047224 */ /* 0x000fe400078e0013 */
[----:B------:R-:W3:Y:S01]  /*573b0*/  LDL.LU.64 R18, [R1+0x2fa0] ;  /* 0x002fa00001127983 */ /* 0x000ee20000300a00 */
        /* <DEDUP_REMOVED lines=8> */
[----:B------:R-:W4:Y:S02]  /*57440*/  LDL.LU.64 R10, [R1+0x2f90] ;  /* 0x002f9000010a7983 */ /* 0x000f240000300a00 */
[----:B----4-:R-:W-:Y:S02]  /*57450*/  HMMA.16816.F32 R20, R20, R10, R24 ;  /* 0x0000000a1414723c */ /* 0x010fe40000001818 */
[----:B------:R-:W2:Y:S01]  /*57460*/  LDL.LU.64 R26, [R1+0x2f88] ;  /* 0x002f8800011a7983 */ /* 0x000ea20000300a00 */
[----:B------:R-:W-:-:S02]  /*57470*/  IMAD.MOV.U32 R28, RZ, RZ, R11 ;  /* 0x000000ffff1c7224 */ /* 0x000fc400078e000b */
[----:B------:R-:W2:Y:S11]  /*57480*/  LDL.LU.64 R10, [R1+0x2f80] ;  /* 0x002f8000010a7983 */ /* 0x000eb60000300a00 */
[----:B------:R-:W-:Y:S07]  /*57490*/  @!UPT UIADD3 URZ, URZ, URZ, URZ ;  /* 0x0000003f3f3ff290 */ /* 0x000fee000fffe03f */
[----:B------:R-:W-:Y:S01]  /*574a0*/  STL.64 [R1+0x1b0], R20 ;  /* 0x0001b01401007387 */ /* 0x000fe20000100a00 */
[----:B------:R-:W-:Y:S02]  /*574b0*/  STL.64 [R1+0x1b8], R22 ;  /* 0x0001b81601007387 */ /* 0x000fe40000100a00 */
[----:B------:R-:W2:Y:S02]  /*574c0*/  LDL.LU.64 R8, [R1+0x2f78] ;  /* 0x002f780001087983 */ /* 0x000ea40000300a00 */
        /* <DEDUP_REMOVED lines=14> */
[----:B------:R-:W-:Y:S02]  /*575b0*/  IMAD.MOV.U32 R22, RZ, RZ, R3 ;  /* 0x000000ffff167224 */ /* 0x000fe400078e0003 */
[----:B------:R-:W-:Y:S01]  /*575c0*/  IMAD.MOV.U32 R23, RZ, RZ, R0 ;  /* 0x000000ffff177224 */ /* 0x000fe200078e0000 */
[C---:B--2---:R-:W-:Y:S01]  /*575d0*/  HMMA.16816.F32 R24, R8.reuse, R26, R12 ;  /* 0x0000001a0818723c */ /* 0x044fe2000000180c */
[----:B------:R-:W2:Y:S11]  /*575e0*/  LDL.LU.64 R14, [R1+0x2f40] ;  /* 0x002f4000010e7983 */ /* 0x000eb60000300a00 */
[----:B------:R-:W-:Y:S11]  /*575f0*/  @!UPT UIADD3 URZ, URZ, URZ, URZ ;  /* 0x0000003f3f3ff290 */ /* 0x000ff6000fffe03f */
[----:B------:R0:W-:Y:S01]  /*57600*/  STL.64 [R1+0x170], R24 ;  /* 0x0001701801007387 */ /* 0x0001e20000100a00 */
[----:B------:R-:W-:Y:S02]  /*57610*/  IMAD.MOV.U32 R3, RZ, RZ, R26 ;  /* 0x000000ffff037224 */ /* 0x000fe400078e001a */
[----:B------:R-:W-:Y:S02]  /*57620*/  IMAD.MOV.U32 R0, RZ, RZ, R27 ;  /* 0x000000ffff007224 */ /* 0x000fe400078e001b */
[----:B------:R-:W2:Y:S04]  /*57630*/  LDL.LU.64 R26, [R1+0x2f38] ;  /* 0x002f3800011a7983 */ /* 0x000ea80000300a00 */
[----:B0-----:R-:W2:Y:S01]  /*57640*/  LDL.LU.64 R24, [R1+0x2f30] ;  /* 0x002f300001187983 */ /* 0x001ea20000300a00 */
[----:B------:R0:W-:Y:S03]  /*57650*/  STL [R1+0x2d34], R0 ;  /* 0x002d340001007387 */ /* 0x0001e60000100800 */
[----:B0-----:R-:W3:Y:S01]  /*57660*/  LDL R0, [R1+0x3a0] ;  /* 0x0003a00001007983 */ /* 0x001ee20000100800 */
[----:B------:R-:W-:Y:S01]  /*57670*/  STL [R1+0x2d30], R3 ;  /* 0x002d300301007387 */ /* 0x000fe20000100800 */
[C---:B--2---:R-:W-:Y:S02]  /*57680*/  HMMA.16816.F32 R24, R8.reuse, R14, R24 ;  /* 0x0000000e0818723c */ /* 0x044fe40000001818 */
[----:B------:R-:W2:Y:S11]  /*57690*/  LDL.LU R15, [R1+0x2f2c] ;  /* 0x002f2c00010f7983 */ /* 0x000eb60000300800 */
[----:B------:R-:W-:Y:S10]  /*576a0*/  @!UPT UIADD3 URZ, URZ, URZ, URZ ;  /* 0x0000003f3f3ff290 */ /* 0x000ff4000fffe03f */
[----:B------:R-:W-:Y:S01]  /*576b0*/  STL.64 [R1+0x150], R24 ;  /* 0x0001501801007387 */ /* 0x000fe20000100a00 */
[----:B------:R0:W-:Y:S02]  /*576c0*/  STL.64 [R1+0x158], R26 ;  /* 0x0001581a01007387 */ /* 0x0001e40000100a00 */
[----:B0-----:R-:W-:Y:S02]  /*576d0*/  IMAD.MOV.U32 R26, RZ, RZ, R5 ;  /* 0x000000ffff1a7224 */ /* 0x001fe400078e0005 */
[----:B------:R-:W-:Y:S02]  /*576e0*/  IMAD.MOV.U32 R27, RZ, RZ, R4 ;  /* 0x000000ffff1b7224 */ /* 0x000fe400078e0004 */
[----:B---3--:R-:W0:Y:S04]  /*576f0*/  LDSM.16.MT88.4 R4, [R0+0x24800] ;  /* 0x024800000004783b */ /* 0x008e280000004200 */
[----:B------:R1:W-:Y:S01]  /*57700*/  STL.64 [R1+0x2f18], R26 ;  /* 0x002f181a01007387 */ /* 0x0003e20000100a00 */
[----:B------:R-:W3:Y:S02]  /*57710*/  LDL.LU R24, [R1+0x70] ;  /* 0x0000700001187983 */ /* 0x000ee40000300800 */
[----:B------:R-:W3:Y:S01]  /*57720*/  LDL.LU R25, [R1+0x74] ;  /* 0x0000740001197983 */ /* 0x000ee20000300800 */
[----:B-1----:R-:W3:Y:S01]  /*57730*/  LDL.LU R26, [R1+0x78] ;  /* 0x00007800011a7983 */ /* 0x002ee20000300800 */
[----:B------:R-:W3:Y:S03]  /*57740*/  LDL.LU R27, [R1+0x7c] ;  /* 0x00007c00011b7983 */ /* 0x000ee60000300800 */
[----:B0-----:R-:W-:Y:S01]  /*57750*/  STL.64 [R1+0x2f00], R6 ;  /* 0x002f000601007387 */ /* 0x001fe20000100a00 */
[----:B------:R3:W-:Y:S03]  /*57760*/  STL.64 [R1+0x2ef8], R4 ;  /* 0x002ef80401007387 */ /* 0x0007e60000100a00 */
[----:B--2---:R-:W0:Y:S01]  /*57770*/  LDSM.16.MT88.4 R12, [R15+0x24800] ;  /* 0x024800000f0c783b */ /* 0x004e220000004200 */
[----:B---3--:R-:W-:Y:S07]  /*57780*/  HMMA.16816.F32 R4, R8, R22, R24 ;  /* 0x000000160804723c */ /* 0x008fee0000001818 */
[----:B------:R-:W-:-:S02]  /*57790*/  IMAD.MOV.U32 R22, RZ, RZ, R17 ;  /* 0x000000ffff167224 */ /* 0x000fc400078e0011 */
[----:B------:R-:W-:Y:S11]  /*577a0*/  IMAD.MOV.U32 R23, RZ, RZ, R16 ;  /* 0x000000ffff177224 */ /* 0x000ff600078e0010 */
[----:B------:R-:W-:Y:S03]  /*577b0*/  @!UPT UIADD3 URZ, URZ, URZ, URZ ;  /* 0x0000003f3f3ff290 */ /* 0x000fe6000fffe03f */
[----:B------:R1:W-:Y:S01]  /*577c0*/  STL.64 [R1+0x140], R4 ;  /* 0x0001400401007387 */ /* 0x0003e20000100a00 */
[----:B------:R-:W-:Y:S02]  /*577d0*/  STL.64 [R1+0x148], R6 ;  /* 0x0001480601007387 */ /* 0x000fe40000100a00 */
[----:B------:R2:W-:Y:S02]  /*577e0*/  STL.64 [R1+0x2f08], R22 ;  /* 0x002f081601007387 */ /* 0x0005e40000100a00 */
[----:B------:R-:W3:Y:S01]  /*577f0*/  LDL.LU R20, [R1+0x190] ;  /* 0x0001900001147983 */ /* 0x000ee20000300800 */
[----:B------:R-:W3:Y:S01]  /*57800*/  LDL.LU R21, [R1+0x194] ;  /* 0x0001940001157983 */ /* 0x000ee20000300800 */
[----:B-1----:R-:W-:-:S03]  /*57810*/  IMAD.MOV.U32 R4, RZ, RZ, R2 ;  /* 0x000000ffff047224 */ /* 0x002fc600078e0002 */
[----:B--2---:R-:W3:Y:S01]  /*57820*/  LDL.LU R22, [R1+0x198] ;  /* 0x0001980001167983 */ /* 0x004ee20000300800 */
[----:B------:R-:W3:Y:S02]  /*57830*/  LDL.LU R23, [R1+0x19c] ;  /* 0x00019c0001177983 */ /* 0x000ee40000300800 */
[----:B------:R-:W2:Y:S02]  /*57840*/  LDL.LU R2, [R1+0x2f28] ;  /* 0x002f280001027983 */ /* 0x000ea40000300800 */
[----:B------:R-:W4:Y:S01]  /*57850*/  LDL.LU R5, [R1+0x2e4] ;  /* 0x0002e40001057983 */ /* 0x000f220000300800 */
[----:B------:R-:W4:Y:S01]  /*57860*/  LDL.LU R6, [R1+0x2e8] ;  /* 0x0002e80001067983 */ /* 0x000f220000300800 */
[----:B------:R-:W-:Y:S02]  /*57870*/  IMAD.MOV.U32 R7, RZ, RZ, R29 ;  /* 0x000000ffff077224 */ /* 0x000fe400078e001d */
[----:B------:R-:W3:Y:S02]  /*57880*/  LDL.LU R29, [R1+0x2f24] ;  /* 0x002f2400011d7983 */ /* 0x000ee40000300800 */
[----:B0-----:R-:W-:Y:S01]  /*57890*/  STL [R1+0x2e7c], R12 ;  /* 0x002e7c0c01007387 */ /* 0x001fe20000100800 */
[----:B------:R-:W-:Y:S01]  /*578a0*/  STL [R1+0x2e78], R13 ;  /* 0x002e780d01007387 */ /* 0x000fe20000100800 */
[----:B------:R-:W-:Y:S02]  /*578b0*/  STL [R1+0x2e74], R14 ;  /* 0x002e740e01007387 */ /* 0x000fe40000100800 */
[----:B------:R0:W-:Y:S02]  /*578c0*/  STL [R1+0x2e70], R15 ;  /* 0x002e700f01007387 */ /* 0x0001e40000100800 */
[----:B0-----:R-:W4:Y:S04]  /*578d0*/  LDL.LU.64 R14, [R1+0xc8] ;  /* 0x0000c800010e7983 */ /* 0x001f280000300a00 */
[----:B--2---:R-:W0:Y:S04]  /*578e0*/  LDSM.16.MT88.4 R16, [R2+0x25000] ;  /* 0x025000000210783b */ /* 0x004e280000004200 */
[----:B---3--:R-:W1:Y:S04]  /*578f0*/  LDSM.16.M88.4 R24, [R29+0x100] ;  /* 0x000100001d18783b */ /* 0x008e680000000200 */
[----:B0-----:R0:W-:Y:S01]  /*57900*/  STL.64 [R1+0x2db8], R18 ;  /* 0x002db81201007387 */ /* 0x0011e20000100a00 */
[----:B------:R-:W-:Y:S03]  /*57910*/  STL.64 [R1+0x2db0], R16 ;  /* 0x002db01001007387 */ /* 0x000fe60000100a00 */
[----:B0-----:R-:W2:Y:S01]  /*57920*/  LDL.LU R18, [R1+0x38] ;  /* 0x0000380001127983 */ /* 0x001ea20000300800 */
[----:B------:R-:W-:-:S02]  /*57930*/  IMAD.MOV.U32 R19, RZ, RZ, R28 ;  /* 0x000000ffff137224 */ /* 0x000fc400078e001c */
[----:B------:R-:W3:Y:S02]  /*57940*/  LDL.LU R28, [R1+0x2f20] ;  /* 0x002f2000011c7983 */ /* 0x000ee40000300800 */
[----:B------:R-:W-:Y:S01]  /*57950*/  STL [R1+0x2c68], R2 ;  /* 0x002c680201007387 */ /* 0x000fe20000100800 */
[----:B-1----:R-:W-:Y:S01]  /*57960*/  STL.64 [R1+0x20], R24 ;  /* 0x0000201801007387 */ /* 0x002fe20000100a00 */
[----:B------:R0:W-:Y:S03]  /*57970*/  STL.64 [R1+0x28], R26 ;  /* 0x0000281a01007387 */ /* 0x0001e60000100a00 */
[----:B0-----:R-:W2:Y:S02]  /*57980*/  LDL.LU.64 R26, [R1+0x2f18] ;  /* 0x002f1800011a7983 */ /* 0x001ea40000300a00 */
[----:B--2---:R-:W-:Y:S02]  /*57990*/  HMMA.16816.F32 R20, R8, R26, R20 ;  /* 0x0000001a0814723c */ /* 0x004fe40000001814 */
[----:B------:R-:W0:Y:S11]  /*579a0*/  LDSM.16.M88.4 R24, [R29+0x4100] ;  /* 0x004100001d18783b */ /* 0x000e360000000200 */
[----:B------:R-:W-:Y:S10]  /*579b0*/  @!UPT UIADD3 URZ, URZ, URZ, URZ ;  /* 0x0000003f3f3ff290 */ /* 0x000ff4000fffe03f */
[----:B------:R-:W-:Y:S01]  /*579c0*/  STL.64 [R1+0x130], R20 ;  /* 0x0001301401007387 */ /* 0x000fe20000100a00 */
[----:B------:R-:W-:Y:S02]  /*579d0*/  STL.64 [R1+0x138], R22 ;  /* 0x0001381601007387 */ /* 0x000fe40000100a00 */
[----:B------:R-:W-:Y:S01]  /*579e0*/  LDSM.16.M88.4 R20, [R29+0x8100] ;  /* 0x008100001d14783b */ /* 0x000fe20000000200 */
[----:B0-----:R-:W-:Y:S03]  /*579f0*/  STL.64 [R1+0x10], R24 ;  /* 0x0000101801007387 */ /* 0x001fe60000100a00 */
[----:B------:R-:W-:Y:S02]  /*57a00*/  STL.64 [R1+0x18], R26 ;  /* 0x0000181a01007387 */ /* 0x000fe40000100a00 */
[----:B------:R-:W0:Y:S02]  /*57a10*/  LDSM.16.M88.4 R24, [R29+0xc100] ;  /* 0x00c100001d18783b */ /* 0x000e240000000200 */
[----:B0-----:R-:W-:Y:S02]  /*57a20*/  STL [R1+0x2b94], R26 ;  /* 0x002b941a01007387 */ /* 0x001fe40000100800 */
[----:B------:R-:W-:Y:S02]  /*57a30*/  STL.64 [R1], R20 ;  /* 0x0000001401007387 */ /* 0x000fe40000100a00 */
[----:B------:R-:W-:Y:S02]  /*57a40*/  STL.64 [R1+0x8], R22 ;  /* 0x0000081601007387 */ /* 0x000fe40000100a00 */
[----:B------:R-:W0:Y:S04]  /*57a50*/  LDSM.16.M88.4 R20, [R29+0x10100] ;  /* 0x010100001d14783b */ /* 0x000e280000000200 */
[----:B------:R3:W-:Y:S01]  /*57a60*/  STL [R1+0x2b90], R27 ;  /* 0x002b901b01007387 */ /* 0x0007e20000100800 */
[----:B------:R1:W-:Y:S02]  /*57a70*/  STL.64 [R1+0x2d68], R24 ;  /* 0x002d681801007387 */ /* 0x0003e40000100a00 */
[----:B---3--:R-:W-:Y:S01]  /*57a80*/  IMAD.MOV.U32 R27, RZ, RZ, R28 ;  /* 0x000000ffff1b7224 */ /* 0x008fe200078e001c */
[----:B-1----:R-:W2:Y:S01]  /*57a90*/  LDL.LU R24, [R1+0x340] ;  /* 0x0003400001187983 */ /* 0x002ea20000300800 */
[----:B------:R-:W2:Y:S02]  /*57aa0*/  LDL.LU R25, [R1+0x344] ;  /* 0x0003440001197983 */ /* 0x000ea40000300800 */
[----:B------:R-:W2:Y:S02]  /*57ab0*/  LDL.LU R26, [R1+0x348] ;  /* 0x00034800011a7983 */ /* 0x000ea40000300800 */
[----:B------:R-:W3:Y:S01]  /*57ac0*/  LDL.LU R28, [R1+0x2f10] ;  /* 0x002f1000011c7983 */ /* 0x000ee20000300800 */
[----:B0-----:R-:W-:Y:S01]  /*57ad0*/  STL.64 [R1+0x70], R20 ;  /* 0x0000701401007387 */ /* 0x001fe20000100a00 */
[----:B------:R-:W-:Y:S02]  /*57ae0*/  STL.64 [R1+0x78], R22 ;  /* 0x0000781601007387 */ /* 0x000fe40000100a00 */
[----:B------:R-:W0:Y:S02]  /*57af0*/  LDSM.16.M88.4 R20, [R29+0x14100] ;  /* 0x014100001d14783b */ /* 0x000e240000000200 */
[----:B0-----:R-:W-:Y:S02]  /*57b00*/  STL.64 [R1+0x60], R20 ;  /* 0x0000601401007387 */ /* 0x001fe40000100a00 */
[----:B------:R-:W-:-:S02]  /*57b10*/  IMAD.MOV.U32 R17, RZ, RZ, R20 ;  /* 0x000000ffff117224 */ /* 0x000fc400078e0014 */
[----:B------:R-:W-:Y:S02]  /*57b20*/  STL.64 [R1+0x68], R22 ;  /* 0x0000681601007387 */ /* 0x000fe40000100a00 */
[----:B------:R-:W-:Y:S02]  /*57b30*/  IMAD.MOV.U32 R16, RZ, RZ, R21 ;  /* 0x000000ffff107224 */ /* 0x000fe400078e0015 */
[----:B------:R-:W0:Y:S04]  /*57b40*/  LDSM.16.M88.4 R20, [R29+0x18100] ;  /* 0x018100001d14783b */ /* 0x000e280000000200 */
[----:B------:R-:W-:Y:S01]  /*57b50*/  STL [R1+0x2e84], R16 ;  /* 0x002e841001007387 */ /* 0x000fe20000100800 */
[----:B------:R-:W-:Y:S03]  /*57b60*/  STL [R1+0x2e80], R17 ;  /* 0x002e801101007387 */ /* 0x000fe60000100800 */
[----:B0-----:R-:W-:Y:S01]  /*57b70*/  STL.64 [R1+0xe0], R20 ;  /* 0x0000e01401007387 */ /* 0x001fe20000100a00 */
[----:B------:R-:W-:Y:S02]  /*57b80*/  STL.64 [R1+0xe8], R22 ;  /* 0x0000e81601007387 */ /* 0x000fe40000100a00 */
[----:B------:R-:W0:Y:S02]  /*57b90*/  LDSM.16.M88.4 R20, [R29+0x1c100] ;  /* 0x01c100001d14783b */ /* 0x000e240000000200 */
[----:B0-----:R-:W-:Y:S02]  /*57ba0*/  STL.64 [R1+0x100], R20 ;  /* 0x0001001401007387 */ /* 0x001fe40000100a00 */
[----:B------:R0:W-:Y:S02]  /*57bb0*/  STL.64 [R1+0x108], R22 ;  /* 0x0001081601007387 */ /* 0x0001e40000100a00 */
[----:B0-----:R-:W4:Y:S01]  /*57bc0*/  LDL.LU.64 R22, [R1+0x2f08] ;  /* 0x002f080001167983 */ /* 0x001f220000300a00 */
[----:B------:R-:W-:-:S02]  /*57bd0*/  IMAD.MOV.U32 R29, RZ, RZ, R21 ;  /* 0x000000ffff1d7224 */ /* 0x000fc400078e0015 */
[C---:B----4-:R-:W-:Y:S01]  /*57be0*/  HMMA.16816.F32 R20, R8.reuse, R22, R4 ;  /* 0x000000160814723c */ /* 0x050fe20000001804 */
[----:B------:R-:W2:Y:S01]  /*57bf0*/  LDL.LU.64 R6, [R1+0x2f00] ;  /* 0x002f000001067983 */ /* 0x000ea20000300a00 */
[----:B------:R-:W2:Y:S11]  /*57c00*/  LDL.LU.64 R4, [R1+0x2ef8] ;  /* 0x002ef80001047983 */ /* 0x000eb60000300a00 */
[----:B------:R-:W-:Y:S10]  /*57c10*/  @!UPT UIADD3 URZ, URZ, URZ, URZ ;  /* 0x0000003f3f3ff290 */ /* 0x000ff4000fffe03f */
[----:B------:R-:W-:Y:S01]  /*57c20*/  STL.64 [R1+0x120], R20 ;  /* 0x0001201401007387 */ /* 0x000fe20000100a00 */
[----:B------:R-:W-:Y:S02]  /*57c30*/  STL.64 [R1+0x128], R22 ;  /* 0x0001281601007387 */ /* 0x000fe40000100a00 */
[----:B---3--:R-:W0:Y:S02]  /*57c40*/  LDSM.16.MT88.4 R20, [R28+0x25000] ;  /* 0x025000001c14783b */ /* 0x008e240000004200 */
[----:B0-----:R-:W-:Y:S02]  /*57c50*/  STL.64 [R1+0x2d28], R22 ;  /* 0x002d281601007387 */ /* 0x001fe40000100a00 */
[----:B------:R0:W-:Y:S02]  /*57c60*/  STL.64 [R1+0x2d20], R20 ;  /* 0x002d201401007387 */ /* 0x0001e40000100a00 */
[----:B0-----:R-:W3:Y:S01]  /*57c70*/  LDL.LU R20, [R1+0x2a0] ;  /* 0x0002a00001147983 */ /* 0x001ee20000300800 */
[----:B------:R-:W3:Y:S02]  /*57c80*/  LDL.LU R21, [R1+0x2a4] ;  /* 0x0002a40001157983 */ /* 0x000ee40000300800 */
[----:B------:R-:W3:Y:S02]  /*57c90*/  LDL.LU R22, [R1+0x2a8] ;  /* 0x0002a80001167983 */ /* 0x000ee40000300800 */
[----:B------:R-:W3:Y:S01]  /*57ca0*/  LDL.LU R23, [R1+0x2ac] ;  /* 0x0002ac0001177983 */ /* 0x000ee20000300800 */
[----:B------:R-:W-:Y:S01]  /*57cb0*/  STL [R1+0x2c64], R28 ;  /* 0x002c641c01007387 */ /* 0x000fe20000100800 */
[----:B------:R2:W-:Y:S01]  /*57cc0*/  STL.64 [R1+0x2ee8], R18 ;  /* 0x002ee81201007387 */ /* 0x0005e20000100a00 */
[----:B---3--:R-:W-:Y:S02]  /*57cd0*/  HMMA.16816.F32 R20, R8, R18, R20 ;  /* 0x000000120814723c */ /* 0x008fe40000001814 */
[----:B------:R-:W0:Y:S06]  /*57ce0*/  LDSM.16.MT88.4 R8, [R0+0x25000] ;  /* 0x025000000008783b */ /* 0x000e2c0000004200 */
[----:B--2---:R-:W-:Y:S11]  /*57cf0*/  HMMA.16816.F32 R16, R4, R14, R24 ;  /* 0x0000000e0410723c */ /* 0x004ff60000001818 */
[----:B------:R-:W-:Y:S04]  /*57d00*/  @!UPT UIADD3 URZ, URZ, URZ, URZ ;  /* 0x0000003f3f3ff290 */ /* 0x000fe8000fffe03f */
[----:B------:R-:W-:Y:S01]  /*57d10*/  STL.64 [R1+0x110], R20 ;  /* 0x0001101401007387 */ /* 0x000fe20000100a00 */
[----:B------:R1:W-:Y:S03]  /*57d20*/  STL.64 [R1+0x118], R22 ;  /* 0x0001181601007387 */ /* 0x0003e60000100a00 */
[----:B0-----:R0:W-:Y:S01]  /*57d30*/  STL.64 [R1+0x2cb8], R10 ;  /* 0x002cb80a01007387 */ /* 0x0011e20000100a00 */
[----:B------:R-:W-:Y:S03]  /*57d40*/  STL.64 [R1+0x2cb0], R8 ;  /* 0x002cb00801007387 */ /* 0x000fe60000100a00 */
[----:B------:R-:W-:Y:S02]  /*57d50*/  STL.64 [R1+0xf0], R16 ;  /* 0x0000f01001007387 */ /* 0x000fe40000100a00 */
[----:B------:R-:W-:Y:S01]  /*57d60*/  STL.64 [R1+0xf8], R18 ;  /* 0x0000f81201007387 */ /* 0x000fe20000100a00 */
[----:B-1----:R-:W2:Y:S01]  /*57d70*/  LDL.LU.64 R22, [R1+0x48] ;  /* 0x0000480001167983 */ /* 0x002ea20000300a00 */
[----:B0-----:R-:W-:-:S02]  /*57d80*/  IMAD.MOV.U32 R11, RZ, RZ, R14 ;  /* 0x000000ffff0b7224 */ /* 0x001fc400078e000e */
[----:B------:R-:W-:Y:S01]  /*57d90*/  IMAD.MOV.U32 R10, RZ, RZ, R15 ;  /* 0x000000ffff0a7224 */ /* 0x000fe200078e000f */
        /* <DEDUP_REMOVED lines=8> */
[----:B------:R-:W4:Y:S01]  /*57e20*/  LDL.LU R15, [R1+0x33c] ;  /* 0x00033c00010f7983 */ /* 0x000f220000300800 */
[----:B------:R-:W2:Y:S02]  /*57e30*/  LDL.LU R20, [R1+0x2f0] ;  /* 0x0002f00001147983 */ /* 0x000ea40000300800 */
[----:B------:R-:W2:Y:S01]  /*57e40*/  LDL.LU R21, [R1+0x2f4] ;  /* 0x0002f40001157983 */ /* 0x000ea20000300800 */
[----:B0-----:R-:W2:Y:S01]  /*57e50*/  LDL.LU R22, [R1+0x2f8] ;  /* 0x0002f80001167983 */ /* 0x001ea20000300800 */
[----:B------:R-:W2:Y:S02]  /*57e60*/  LDL.LU R23, [R1+0x2fc] ;  /* 0x0002fc0001177983 */ /* 0x000ea40000300800 */
[----:B------:R-:W2:Y:S02]  /*57e70*/  LDL.LU.64 R18, [R1+0xa8] ;  /* 0x0000a80001127983 */ /* 0x000ea40000300a00 */
[----:B--2---:R0:W-:Y:S04]  /*57e80*/  STL.64 [R1+0x2ef0], R18 ;  /* 0x002ef01201007387 */ /* 0x0041e80000100a00 */
[----:B0-----:R-:W4:Y:S01]  /*57e90*/  LDL.LU.64 R18, [R1+0xb8] ;  /* 0x0000b80001127983 */ /* 0x001f220000300a00 */
[----:B------:R-:W-:Y:S02]  /*57ea0*/  STL.64 [R1+0x2ec8], R22 ;  /* 0x002ec81601007387 */ /* 0x000fe40000100a00 */
[----:B------:R0:W-:Y:S02]  /*57eb0*/  STL.64 [R1+0x2ec0], R20 ;  /* 0x002ec01401007387 */ /* 0x0001e40000100a00 */
[----:B0-----:R-:W2:Y:S01]  /*57ec0*/  LDL.LU R20, [R1+0x300] ;  /* 0x0003000001147983 */ /* 0x001ea20000300800 */
[----:B------:R-:W2:Y:S02]  /*57ed0*/  LDL.LU R21, [R1+0x304] ;  /* 0x0003040001157983 */ /* 0x000ea40000300800 */
[----:B------:R-:W2:Y:S02]  /*57ee0*/  LDL.LU R22, [R1+0x308] ;  /* 0x0003080001167983 */ /* 0x000ea40000300800 */
[----:B------:R-:W2:Y:S02]  /*57ef0*/  LDL.LU R23, [R1+0x30c] ;  /* 0x00030c0001177983 */ /* 0x000ea40000300800 */
[----:B--2---:R0:W-:Y:S01]  /*57f00*/  STL.64 [R1+0x2ee0], R22 ;  /* 0x002ee01601007387 */ /* 0x0041e20000100a00 */
[----:B------:R-:W-:Y:S03]  /*57f10*/  STL.64 [R1+0x2ed8], R20 ;  /* 0x002ed81401007387 */ /* 0x000fe60000100a00 */
[----:B0-----:R-:W2:Y:S01]  /*57f20*/  LDL.LU.64 R22, [R1+0x98] ;  /* 0x0000980001167983 */ /* 0x001ea20000300a00 */
[----:B---3--:R-:W-:Y:S02]  /*57f30*/  STL.64 [R1+0x2ea0], R26 ;  /* 0x002ea01a01007387 */ /* 0x008fe40000100a00 */
[----:B------:R0:W-:Y:S02]  /*57f40*/  STL.64 [R1+0x2e98], R24 ;  /* 0x002e981801007387 */ /* 0x0001e40000100a00 */
[----:B0-----:R-:W3:Y:S01]  /*57f50*/  LDL.LU R24, [R1+0x2d0] ;  /* 0x0002d00001187983 */ /* 0x001ee20000300800 */
[----:B------:R-:W3:Y:S02]  /*57f60*/  LDL.LU R25, [R1+0x2d4] ;  /* 0x0002d40001197983 */ /* 0x000ee40000300800 */
[----:B------:R-:W2:Y:S02]  /*57f70*/  LDL.LU R26, [R1+0x2d8] ;  /* 0x0002d800011a7983 */ /* 0x000ea40000300800 */
[----:B------:R-:W2:Y:S01]  /*57f80*/  LDL.LU R27, [R1+0x2dc] ;  /* 0x0002dc00011b7983 */ /* 0x000ea20000300800 */
[----:B----4-:R-:W-:Y:S01]  /*57f90*/  HMMA.16816.F32 R12, R4, R18, R12 ;  /* 0x00000012040c723c */ /* 0x010fe2000000180c */
[----:B--2---:R0:W-:Y:S01]  /*57fa0*/  STL.64 [R1+0x2eb8], R26 ;  /* 0x002eb81a01007387 */ /* 0x0041e20000100a00 */
[----:B---3--:R-:W-:Y:S03]  /*57fb0*/  STL.64 [R1+0x2eb0], R24 ;  /* 0x002eb01801007387 */ /* 0x008fe60000100a00 */
[----:B0-----:R-:W2:Y:S04]  /*57fc0*/  LDL.LU.64 R26, [R1+0x58] ;  /* 0x00005800011a7983 */ /* 0x001ea80000300a00 */
[----:B--2---:R0:W-:Y:S04]  /*57fd0*/  STL.64 [R1+0x2ed0], R26 ;  /* 0x002ed01a01007387 */ /* 0x0041e80000100a00 */
[----:B0-----:R-:W2:Y:S01]  /*57fe0*/  LDL.LU.64 R26, [R1+0x88] ;  /* 0x00008800011a7983 */ /* 0x001ea20000300a00 */
[----:B------:R0:W-:Y:S02]  /*57ff0*/  STL [R1+0x2e8c], R10 ;  /* 0x002e8c0a01007387 */ /* 0x0001e40000100800 */
[----:B------:R1:W-:Y:S02]  /*58000*/  STL [R1+0x2e88], R11 ;  /* 0x002e880b01007387 */ /* 0x0003e40000100800 */
[----:B------:R-:W3:Y:S01]  /*58010*/  LDL.LU R8, [R1+0x310] ;  /* 0x0003100001087983 */ /* 0x000ee20000300800 */
[----:B------:R-:W3:Y:S04]  /*58020*/  LDL.LU R9, [R1+0x314] ;  /* 0x0003140001097983 */ /* 0x000ee80000300800 */
[----:B0-----:R-:W3:Y:S01]  /*58030*/  LDL.LU R10, [R1+0x318] ;  /* 0x00031800010a7983 */ /* 0x001ee20000300800 */
[----:B-1----:R-:W3:Y:S02]  /*58040*/  LDL.LU R11, [R1+0x31c] ;  /* 0x00031c00010b7983 */ /* 0x002ee40000300800 */
[----:B------:R-:W-:Y:S02]  /*58050*/  STL.64 [R1+0xd0], R12 ;  /* 0x0000d00c01007387 */ /* 0x000fe40000100a00 */
[----:B------:R0:W-:Y:S02]  /*58060*/  STL.64 [R1+0xd8], R14 ;  /* 0x0000d80e01007387 */ /* 0x0001e40000100a00 */
[----:B0-----:R-:W-:-:S02]  /*58070*/  IMAD.MOV.U32 R15, RZ, RZ, R19 ;  /* 0x000000ffff0f7224 */ /* 0x001fc400078e0013 */
[----:B------:R-:W-:Y:S02]  /*58080*/  IMAD.MOV.U32 R14, RZ, RZ, R18 ;  /* 0x000000ffff0e7224 */ /* 0x000fe400078e0012 */
[----:B------:R-:W4:Y:S01]  /*58090*/  LDL.LU.64 R18, [R1+0x2ef0] ;  /* 0x002ef00001127983 */ /* 0x000f220000300a00 */
[----:B------:R-:W-:Y:S02]  /*580a0*/  STL [R1+0x2e94], R15 ;  /* 0x002e940f01007387 */ /* 0x000fe40000100800 */
[----:B------:R0:W-:Y:S02]  /*580b0*/  STL [R1+0x2e90], R14 ;  /* 0x002e900e01007387 */ /* 0x0001e40000100800 */
[----:B------:R-:W4:Y:S01]  /*580c0*/  LDL.LU R12, [R1+0x320] ;  /* 0x00032000010c7983 */ /* 0x000f220000300800 */
[----:B------:R-:W4:Y:S04]  /*580d0*/  LDL.LU R13, [R1+0x324] ;  /* 0x00032400010d7983 */ /* 0x000f280000300800 */
[----:B0-----:R-:W4:Y:S01]  /*580e0*/  LDL.LU R14, [R1+0x328] ;  /* 0x00032800010e7983 */ /* 0x001f220000300800 */
[----:B------:R-:W4:Y:S02]  /*580f0*/  LDL.LU R15, [R1+0x32c] ;  /* 0x00032c00010f7983 */ /* 0x000f240000300800 */
[----:B------:R-:W-:-:S02]  /*58100*/  IMAD.MOV.U32 R16, RZ, RZ, R22 ;  /* 0x000000ffff107224 */ /* 0x000fc400078e0016 */
[----:B------:R-:W-:Y:S01]  /*58110*/  IMAD.MOV.U32 R17, RZ, RZ, R23 ;  /* 0x000000ffff117224 */ /* 0x000fe200078e0017 */
[C---:B---3--:R-:W-:Y:S08]  /*58120*/  HMMA.16816.F32 R8, R4.reuse, R22, R8 ;  /* 0x000000160408723c */ /* 0x048ff00000001808 */
[----:B----4-:R-:W-:Y:S11]  /*58130*/  HMMA.16816.F32 R12, R4, R18, R12 ;  /* 0x00000012040c723c */ /* 0x010ff6000000180c */
[----:B------:R-:W-:Y:S11]  /*58140*/  @!UPT UIADD3 URZ, URZ, URZ, URZ ;  /* 0x0000003f3f3ff290 */ /* 0x000ff6000fffe03f */
[----:B------:R-:W-:Y:S01]  /*58150*/  @!UPT UIADD3 URZ, URZ, URZ, URZ ;  /* 0x0000003f3f3ff290 */ /* 0x000fe2000fffe03f */
[----:B------:R0:W-:Y:S01]  /*58160*/  STL.64 [R1+0x160], R12 ;  /* 0x0001600c01007387 */ /* 0x0001e20000100a00 */
[----:B------:R-:W-:Y:S02]  /*58170*/  STL.64 [R1+0x168], R14 ;  /* 0x0001680e01007387 */ /* 0x000fe40000100a00 */
[----:B0-----:R-:W-:Y:S02]  /*58180*/  IMAD.MOV.U32 R12, RZ, RZ, R18 ;  /* 0x000000ffff0c7224 */ /* 0x001fe400078e0012 */
[----:B------:R-:W-:Y:S02]  /*58190*/  IMAD.MOV.U32 R13, RZ, RZ, R19 ;  /* 0x000000ffff0d7224 */ /* 0x000fe400078e0013 */
[----:B------:R-:W3:Y:S01]  /*581a0*/  LDL.LU.64 R18, [R1+0x2ee8] ;  /* 0x002ee80001127983 */ /* 0x000ee20000300a00 */
[----:B------:R-:W4:Y:S02]  /*581b0*/  LDL.LU.64 R22, [R1+0x2ee0] ;  /* 0x002ee00001167983 */ /* 0x000f240000300a00 */
[----:B------:R-:W4:Y:S02]  /*581c0*/  LDL.LU.64 R20, [R1+0x2ed8] ;  /* 0x002ed80001147983 */ /* 0x000f240000300a00 */
[----:B------:R-:W-:-:S02]  /*581d0*/  IMAD.MOV.U32 R0, RZ, RZ, R10 ;  /* 0x000000ffff007224 */ /* 0x000fc400078e000a */
[----:B------:R-:W-:Y:S01]  /*581e0*/  IMAD.MOV.U32 R3, RZ, RZ, R11 ;  /* 0x000000ffff037224 */ /* 0x000fe200078e000b */
[----:B------:R-:W-:Y:S01]  /*581f0*/  STL.64 [R1+0x190], R8 ;  /* 0x0001900801007387 */ /* 0x000fe20000100a00 */
[----:B--2---:R-:W-:Y:S02]  /*58200*/  IMAD.MOV.U32 R10, RZ, RZ, R26 ;  /* 0x000000ffff0a7224 */ /* 0x004fe400078e001a */
[----:B------:R-:W-:Y:S01]  /*58210*/  IMAD.MOV.U32 R11, RZ, RZ, R27 ;  /* 0x000000ffff0b7224 */ /* 0x000fe200078e001b */
[C---:B----4-:R-:W-:Y:S01]  /*58220*/  HMMA.16816.F32 R20, R4.reuse, R26, R20 ;  /* 0x0000001a0414723c */ /* 0x050fe20000001814 */
[----:B------:R-:W2:Y:S11]  /*58230*/  LDL.LU.64 R26, [R1+0x2ed0] ;  /* 0x002ed000011a7983 */ /* 0x000eb60000300a00 */
[----:B------:R-:W-:Y:S11]  /*58240*/  @!UPT UIADD3 URZ, URZ, URZ, URZ ;  /* 0x0000003f3f3ff290 */ /* 0x000ff6000fffe03f */
[----:B------:R-:W-:Y:S01]  /*58250*/  STL.64 [R1+0x2a0], R20 ;  /* 0x0002a01401007387 */ /* 0x000fe20000100a00 */
[----:B------:R0:W-:Y:S02]  /*58260*/  STL [R1+0x2ac], R23 ;  /* 0x0002ac1701007387 */ /* 0x0001e40000100800 */
[----:B------:R-:W-:Y:S02]  /*58270*/  IMAD.MOV.U32 R2, RZ, RZ, R22 ;  /* 0x000000ffff027224 */ /* 0x000fe400078e0016 */
[----:B0-----:R-:W2:Y:S01]  /*58280*/  LDL.LU.64 R22, [R1+0x2ec8] ;  /* 0x002ec80001167983 */ /* 0x001ea20000300a00 */
[----:B------:R-:W2:Y:S02]  /*58290*/  LDL.LU.64 R20, [R1+0x2ec0] ;  /* 0x002ec00001147983 */ /* 0x000ea40000300a00 */
[----:B------:R-:W4:Y:S02]  /*582a0*/  LDL R8, [R1+0x100] ;  /* 0x0001000001087983 */ /* 0x000f240000100800 */
[----:B------:R-:W-:Y:S01]  /*582b0*/  IMAD.MOV.U32 R9, RZ, RZ, R29 ;  /* 0x000000ffff097224 */ /* 0x000fe200078e001d */
[----:B--2---:R-:W-:Y:S04]  /*582c0*/  HMMA.16816.F32 R20, R4, R26, R20 ;  /* 0x0000001a0414723c */ /* 0x004fe80000001814 */
[----:B----4-:R0:W-:Y:S02]  /*582d0*/  STL.64 [R1+0x2d38], R8 ;  /* 0x002d380801007387 */ /* 0x0101e40000100a00 */
[----:B0-----:R-:W-:-:S02]  /*582e0*/  IMAD.MOV.U32 R9, RZ, RZ, R26 ;  /* 0x000000ffff097224 */ /* 0x001fc400078e001a */
[----:B------:R-:W-:Y:S02]  /*582f0*/  IMAD.MOV.U32 R8, RZ, RZ, R27 ;  /* 0x000000ffff087224 */ /* 0x000fe400078e001b */
[----:B------:R-:W2:Y:S01]  /*58300*/  LDL.LU.64 R26, [R1+0x2eb8] ;  /* 0x002eb800011a7983 */ /* 0x000ea20000300a00 */
[----:B------:R-:W2:Y:S11]  /*58310*/  LDL.LU.64 R24, [R1+0x2eb0] ;  /* 0x002eb00001187983 */ /* 0x000eb60000300a00 */
[----:B------:R-:W-:Y:S01]  /*58320*/  @!UPT UIADD3 URZ, URZ, URZ, URZ ;  /* 0x0000003f3f3ff290 */ /* 0x000fe2000fffe03f */
[----:B------:R-:W-:Y:S01]  /*58330*/  STL.64 [R1+0x310], R20 ;  /* 0x0003101401007387 */ /* 0x000fe20000100a00 */
[----:B------:R-:W-:Y:S02]  /*58340*/  IMAD.MOV.U32 R29, RZ, RZ, R22 ;  /* 0x000000ffff1d7224 */ /* 0x000fe400078e0016 */
[----:B------:R-:W-:Y:S02]  /*58350*/  IMAD.MOV.U32 R28, RZ, RZ, R23 ;  /* 0x000000ffff1c7224 */ /* 0x000fe400078e0017 */
[----:B------:R-:W2:Y:S02]  /*58360*/  LDL.LU.64 R22, [R1+0x2ea8] ;  /* 0x002ea80001167983 */ /* 0x000ea40000300a00 */
[----:B--2---:R-:W-:Y:S11]  /*58370*/  HMMA.16816.F32 R24, R4, R22, R24 ;  /* 0x000000160418723c */ /* 0x004ff60000001818 */
[----:B------:R-:W-:Y:S11]  /*58380*/  @!UPT UIADD3 URZ, URZ, URZ, URZ ;  /* 0x0000003f3f3ff290 */ /* 0x000ff6000fffe03f */
[----:B------:R-:W-:Y:S01]  /*58390*/  @!UPT UIADD3 URZ, URZ, URZ, URZ ;  /* 0x0000003f3f3ff290 */ /* 0x000fe2000fffe03f */
[----:B------:R-:W-:Y:S01]  /*583a0*/  STL.64 [R1+0x340], R24 ;  /* 0x0003401801007387 */ /* 0x000fe20000100a00 */
[----:B------:R0:W-:Y:S03]  /*583b0*/  STL.64 [R1+0x348], R26 ;  /* 0x0003481a01007387 */ /* 0x0001e60000100a00 */
[----:B0-----:R-:W2:Y:S01]  /*583c0*/  LDL.LU.64 R26, [R1+0x2ea0] ;  /* 0x002ea000011a7983 */ /* 0x001ea20000300a00 */
[----:B------:R-:W2:Y:S02]  /*583d0*/  LDL.LU.64 R24, [R1+0x2e98] ;  /* 0x002e980001187983 */ /* 0x000ea40000300a00 */
[----:B---3--:R-:W-:Y:S02]  /*583e0*/  STL.64 [R1+0x2dc8], R18 ;  /* 0x002dc81201007387 */ /* 0x008fe40000100a00 */
[----:B------:R-:W3:Y:S02]  /*583f0*/  LDL.LU R20, [R1+0x1e0] ;  /* 0x0001e00001147983 */ /* 0x000ee40000300800 */
[----:B------:R-:W-:-:S02]  /*58400*/  IMAD.MOV.U32 R15, RZ, RZ, R22 ;  /* 0x000000ffff0f7224 */ /* 0x000fc400078e0016 */
[----:B------:R-:W-:Y:S01]  /*58410*/  IMAD.MOV.U32 R14, RZ, RZ, R23 ;  /* 0x000000ffff0e7224 */ /* 0x000fe200078e0017 */
[----:B--2---:R-:W-:Y:S11]  /*58420*/  HMMA.16816.F32 R4, R4, R18, R24 ;  /* 0x000000120404723c */ /* 0x004ff60000001818 */
[----:B------:R-:W-:Y:S11]  /*58430*/  @!UPT UIADD3 URZ, URZ, URZ, URZ ;  /* 0x0000003f3f3ff290 */ /* 0x000ff6000fffe03f */
[----:B------:R-:W-:Y:S01]  /*58440*/  @!UPT UIADD3 URZ, URZ, URZ, URZ ;  /* 0x0000003f3f3ff290 */ /* 0x000fe2000fffe03f */
[----:B------:R-:W-:Y:S01]  /*58450*/  STL.64 [R1+0x330], R4 ;  /* 0x0003300401007387 */ /* 0x000fe20000100a00 */
[----:B------:R-:W-:Y:S02]  /*58460*/  STL.64 [R1+0x338], R6 ;  /* 0x0003380601007387 */ /* 0x000fe40000100a00 */
[----:B------:R-:W3:Y:S02]  /*58470*/  LDL.LU R21, [R1+0x1e4] ;  /* 0x0001e40001157983 */ /* 0x000ee40000300800 */
[----:B------:R-:W2:Y:S01]  /*58480*/  LDL.LU R22, [R1+0x1e8] ;  /* 0x0001e80001167983 */ /* 0x000ea20000300800 */
[----:B------:R-:W2:Y:S01]  /*58490*/  LDL.LU R23, [R1+0x1ec] ;  /* 0x0001ec0001177983 */ /* 0x000ea20000300800 */
[----:B------:R-:W4:Y:S02]  /*584a0*/  LDL R24, [R1] ;  /* 0x0000000001187983 */ /* 0x000f240000100800 */
[----:B------:R-:W4:Y:S02]  /*584b0*/  LDL R25, [R1+0x4] ;  /* 0x0000040001197983 */ /* 0x000f240000100800 */
[----:B----4-:R-:W-:Y:S01]  /*584c0*/  STL.64 [R1+0x2d80], R24 ;  /* 0x002d801801007387 */ /* 0x010fe20000100a00 */
[----:B--2---:R-:W-:Y:S02]  /*584d0*/  STL.64 [R1+0x2d60], R22 ;  /* 0x002d601601007387 */ /* 0x004fe40000100a00 */
[----:B---3--:R0:W-:Y:S02]  /*584e0*/  STL.64 [R1+0x2d58], R20 ;  /* 0x002d581401007387 */ /* 0x0081e40000100a00 */
[----:B0-----:R-:W2:Y:S01]  /*584f0*/  LDL.LU R20, [R1+0x1f0] ;  /* 0x0001f00001147983 */ /* 0x001ea20000300800 */
[----:B------:R-:W2:Y:S02]  /*58500*/  LDL.LU R21, [R1+0x1f4] ;  /* 0x0001f40001157983 */ /* 0x000ea40000300800 */
[----:B------:R-:W3:Y:S02]  /*58510*/  LDL.LU R22, [R1+0x1f8] ;  /* 0x0001f80001167983 */ /* 0x000ee40000300800 */
[----:B------:R-:W3:Y:S01]  /*58520*/  LDL.LU R23, [R1+0x1fc] ;  /* 0x0001fc0001177983 */ /* 0x000ee20000300800 */
[----:B------:R-:W4:Y:S04]  /*58530*/  LDL.64 R24, [R1+0x10] ;  /* 0x0000100001187983 */ /* 0x000f280000100a00 */
[----:B----4-:R0:W-:Y:S04]  /*58540*/  STL.64 [R1+0x2d98], R24 ;  /* 0x002d981801007387 */ /* 0x0101e80000100a00 */
[----:B0-----:R-:W4:Y:S04]  /*58550*/  LDL.64 R24, [R1+0x20] ;  /* 0x0000200001187983 */ /* 0x001f280000100a00 */
[----:B----4-:R-:W-:Y:S01]  /*58560*/  STL.64 [R1+0x2dc0], R24 ;  /* 0x002dc01801007387 */ /* 0x010fe20000100a00 */
[----:B---3--:R-:W-:Y:S02]  /*58570*/  STL.64 [R1+0x2d78], R22 ;  /* 0x002d781601007387 */ /* 0x008fe40000100a00 */
[----:B--2---:R0:W-:Y:S02]  /*58580*/  STL.64 [R1+0x2d70], R20 ;  /* 0x002d701401007387 */ /* 0x0041e40000100a00 */
[----:B0-----:R-:W2:Y:S01]  /*58590*/  LDL.LU R20, [R1+0x200] ;  /* 0x0002000001147983 */ /* 0x001ea20000300800 */
[----:B------:R-:W2:Y:S02]  /*585a0*/  LDL.LU R21, [R1+0x204] ;  /* 0x0002040001157983 */ /* 0x000ea40000300800 */
[----:B------:R-:W3:Y:S02]  /*585b0*/  LDL.LU R22, [R1+0x208] ;  /* 0x0002080001167983 */ /* 0x000ee40000300800 */
[----:B------:R-:W3:Y:S01]  /*585c0*/  LDL.LU R23, [R1+0x20c] ;  /* 0x00020c0001177983 */ /* 0x000ee20000300800 */
[----:B------:R-:W4:Y:S01]  /*585d0*/  LDL.LU R24, [R1+0x230] ;  /* 0x0002300001187983 */ /* 0x000f220000300800 */
[----:B------:R-:W4:Y:S02]  /*585e0*/  LDL.LU R25, [R1+0x234] ;  /* 0x0002340001197983 */ /* 0x000f240000300800 */
[----:B------:R-:W2:Y:S02]  /*585f0*/  LDL.LU R26, [R1+0x238] ;  /* 0x00023800011a7983 */ /* 0x000ea40000300800 */
[----:B------:R-:W2:Y:S02]  /*58600*/  LDL.LU R27, [R1+0x23c] ;  /* 0x00023c00011b7983 */ /* 0x000ea40000300800 */
[----:B------:R-:W-:-:S02]  /*58610*/  IMAD.MOV.U32 R18, RZ, RZ, R15 ;  /* 0x000000ffff127224 */ /* 0x000fc400078e000f */
[----:B------:R-:W-:Y:S01]  /*58620*/  IMAD.MOV.U32 R19, RZ, RZ, R14 ;  /* 0x000000ffff137224 */ /* 0x000fe200078e000e */
[----:B--2---:R-:W-:Y:S01]  /*58630*/  STL.64 [R1+0x2dd8], R26 ;  /* 0x002dd81a01007387 */ /* 0x004fe20000100a00 */
[----:B----4-:R0:W-:Y:S02]  /*58640*/  STL.64 [R1+0x2dd0], R24 ;  /* 0x002dd01801007387 */ /* 0x0101e40000100a00 */
[----:B------:R-:W2:Y:S02]  /*58650*/  LDL.LU R15, [R1+0x2e94] ;  /* 0x002e9400010f7983 */ /* 0x000ea40000300800 */
[----:B------:R-:W4:Y:S01]  /*58660*/  LDL.LU R14, [R1+0x2e90] ;  /* 0x002e9000010e7983 */ /* 0x000f220000300800 */
[----:B------:R1:W-:Y:S04]  /*58670*/  STL.64 [R1+0x2de0], R18 ;  /* 0x002de01201007387 */ /* 0x0003e80000100a00 */
[----:B0-----:R-:W2:Y:S01]  /*58680*/  LDL.LU R24, [R1+0x240] ;  /* 0x0002400001187983 */ /* 0x001ea20000300800 */
[----:B------:R-:W2:Y:S02]  /*58690*/  LDL.LU R25, [R1+0x244] ;  /* 0x0002440001197983 */ /* 0x000ea40000300800 */
[----:B------:R-:W2:Y:S02]  /*586a0*/  LDL.LU R26, [R1+0x248] ;  /* 0x00024800011a7983 */ /* 0x000ea40000300800 */
[----:B------:R-:W2:Y:S02]  /*586b0*/  LDL.LU R27, [R1+0x24c] ;  /* 0x00024c00011b7983 */ /* 0x000ea40000300800 */
[----:B-1----:R-:W-:-:S02]  /*586c0*/  IMAD.MOV.U32 R18, RZ, RZ, R9 ;  /* 0x000000ffff127224 */ /* 0x002fc400078e0009 */
[----:B------:R-:W-:Y:S01]  /*586d0*/  IMAD.MOV.U32 R19, RZ, RZ, R8 ;  /* 0x000000ffff137224 */ /* 0x000fe200078e0008 */
[----:B--2---:R-:W-:Y:S01]  /*586e0*/  STL.64 [R1+0x2df0], R26 ;  /* 0x002df01a01007387 */ /* 0x004fe20000100a00 */
[----:B------:R0:W-:Y:S03]  /*586f0*/  STL.64 [R1+0x2de8], R24 ;  /* 0x002de81801007387 */ /* 0x0001e60000100a00 */
[----:B------:R1:W-:Y:S01]  /*58700*/  STL.64 [R1+0x2df8], R18 ;  /* 0x002df81201007387 */ /* 0x0003e20000100a00 */
[----:B0-----:R-:W2:Y:S01]  /*58710*/  LDL.LU R24, [R1+0x250] ;  /* 0x0002500001187983 */ /* 0x001ea20000300800 */
[----:B------:R-:W2:Y:S02]  /*58720*/  LDL.LU R25, [R1+0x254] ;  /* 0x0002540001197983 */ /* 0x000ea40000300800 */
[----:B------:R-:W2:Y:S02]  /*58730*/  LDL.LU R26, [R1+0x258] ;  /* 0x00025800011a7983 */ /* 0x000ea40000300800 */
[----:B------:R-:W2:Y:S02]  /*58740*/  LDL.LU R27, [R1+0x25c] ;  /* 0x00025c00011b7983 */ /* 0x000ea40000300800 */
[----:B-1----:R-:W-:-:S02]  /*58750*/  IMAD.MOV.U32 R18, RZ, RZ, R10 ;  /* 0x000000ffff127224 */ /* 0x002fc400078e000a */
[----:B------:R-:W-:Y:S01]  /*58760*/  IMAD.MOV.U32 R19, RZ, RZ, R11 ;  /* 0x000000ffff137224 */ /* 0x000fe200078e000b */
[----:B--2---:R-:W-:Y:S01]  /*58770*/  STL.64 [R1+0x2e08], R26 ;  /* 0x002e081a01007387 */ /* 0x004fe20000100a00 */
[----:B------:R-:W-:Y:S02]  /*58780*/  STL.64 [R1+0x2e00], R24 ;  /* 0x002e001801007387 */ /* 0x000fe40000100a00 */
[----:B------:R-:W2:Y:S02]  /*58790*/  LDL.LU R10, [R1+0x2e8c] ;  /* 0x002e8c00010a7983 */ /* 0x000ea40000300800 */
[----:B------:R-:W2:Y:S01]  /*587a0*/  LDL.LU R11, [R1+0x2e88] ;  /* 0x002e8800010b7983 */ /* 0x000ea20000300800 */
[----:B------:R0:W-:Y:S02]  /*587b0*/  STL.64 [R1+0x2e10], R18 ;  /* 0x002e101201007387 */ /* 0x0001e40000100a00 */
[----:B0-----:R-:W-:Y:S02]  /*587c0*/  IMAD.MOV.U32 R18, RZ, RZ, R16 ;  /* 0x000000ffff127224 */ /* 0x001fe400078e0010 */
[----:B------:R-:W-:Y:S01]  /*587d0*/  IMAD.MOV.U32 R19, RZ, RZ, R17 ;  /* 0x000000ffff137224 */ /* 0x000fe200078e0011 */
[----:B------:R-:W2:Y:S01]  /*587e0*/  LDL.LU R16, [R1+0x2e84] ;  /* 0x002e840001107983 */ /* 0x000ea20000300800 */
[----:B------:R-:W2:Y:S03]  /*587f0*/  LDL.LU R17, [R1+0x2e80] ;  /* 0x002e800001117983 */ /* 0x000ea60000300800 */
[----:B------:R0:W-:Y:S01]  /*58800*/  STL.64 [R1+0x2e28], R18 ;  /* 0x002e281201007387 */ /* 0x0001e20000100a00 */
[----:B------:R-:W2:Y:S02]  /*58810*/  LDL.LU R24, [R1+0x260] ;  /* 0x0002600001187983 */ /* 0x000ea40000300800 */
[----:B------:R-:W2:Y:S02]  /*58820*/  LDL.LU R25, [R1+0x264] ;  /* 0x0002640001197983 */ /* 0x000ea40000300800 */
[----:B------:R-:W2:Y:S01]  /*58830*/  LDL.LU R26, [R1+0x268] ;  /* 0x00026800011a7983 */ /* 0x000ea20000300800 */
[----:B------:R-:W2:Y:S01]  /*58840*/  LDL.LU R27, [R1+0x26c] ;  /* 0x00026c00011b7983 */ /* 0x000ea20000300800 */
[----:B0-----:R-:W-:-:S02]  /*58850*/  IMAD.MOV.U32 R18, RZ, RZ, R12 ;  /* 0x000000ffff127224 */ /* 0x001fc400078e000c */
[----:B------:R-:W-:Y:S01]  /*58860*/  IMAD.MOV.U32 R19, RZ, RZ, R13 ;  /* 0x000000ffff137224 */ /* 0x000fe200078e000d */
[----:B------:R-:W3:Y:S01]  /*58870*/  LDL.LU R12, [R1+0x2e7c] ;  /* 0x002e7c00010c7983 */ /* 0x000ee20000300800 */
[----:B------:R-:W3:Y:S03]  /*58880*/  LDL.LU R13, [R1+0x2e78] ;  /* 0x002e7800010d7983 */ /* 0x000ee60000300800 */
[----:B------:R-:W-:Y:S04]  /*58890*/  STL.64 [R1+0x2e40], R18 ;  /* 0x002e401201007387 */ /* 0x000fe80000100a00 */
[----:B--2---:R-:W-:Y:S01]  /*588a0*/  STL.64 [R1+0x2e20], R26 ;  /* 0x002e201a01007387 */ /* 0x004fe20000100a00 */
[----:B------:R0:W-:Y:S03]  /*588b0*/  STL.64 [R1+0x2e18], R24 ;  /* 0x002e181801007387 */ /* 0x0001e60000100a00 */
[----:B0-----:R-:W2:Y:S01]  /*588c0*/  LDL.LU R24, [R1+0x270] ;  /* 0x0002700001187983 */ /* 0x001ea20000300800 */
[----:B------:R-:W2:Y:S02]  /*588d0*/  LDL.LU R25, [R1+0x274] ;  /* 0x0002740001197983 */ /* 0x000ea40000300800 */
[----:B------:R-:W2:Y:S02]  /*588e0*/  LDL.LU R26, [R1+0x278] ;  /* 0x00027800011a7983 */ /* 0x000ea40000300800 */
[----:B------:R-:W2:Y:S02]  /*588f0*/  LDL.LU R27, [R1+0x27c] ;  /* 0x00027c00011b7983 */ /* 0x000ea40000300800 */
[----:B----4-:R-:W-:-:S02]  /*58900*/  IMAD.MOV.U32 R18, RZ, RZ, R14 ;  /* 0x000000ffff127224 */ /* 0x010fc400078e000e */
[----:B------:R-:W-:Y:S01]  /*58910*/  IMAD.MOV.U32 R19, RZ, RZ, R15 ;  /* 0x000000ffff137224 */ /* 0x000fe200078e000f */
[----:B------:R-:W4:Y:S01]  /*58920*/  LDL.LU R14, [R1+0x2e74] ;  /* 0x002e7400010e7983 */ /* 0x000f220000300800 */
[----:B------:R-:W4:Y:S03]  /*58930*/  LDL.LU R15, [R1+0x2e70] ;  /* 0x002e7000010f7983 */ /* 0x000f260000300800 */
[----:B------:R-:W-:Y:S04]  /*58940*/  STL.64 [R1+0x2e58], R18 ;  /* 0x002e581201007387 */ /* 0x000fe80000100a00 */
        /* <DEDUP_REMOVED lines=14> */
[----:B0-----:R-:W4:Y:S01]  /*58a30*/  LDL.LU R24, [R1+0x2b0] ;  /* 0x0002b00001187983 */ /* 0x001f220000300800 */
[----:B------:R-:W4:Y:S02]  /*58a40*/  LDL.LU R25, [R1+0x2b4] ;  /* 0x0002b40001197983 */ /* 0x000f240000300800 */
[----:B------:R-:W4:Y:S02]  /*58a50*/  LDL.LU R26, [R1+0x2b8] ;  /* 0x0002b800011a7983 */ /* 0x000f240000300800 */
[----:B------:R-:W4:Y:S01]  /*58a60*/  LDL.LU R27, [R1+0x2bc] ;  /* 0x0002bc00011b7983 */ /* 0x000f220000300800 */
[----:B---3--:R-:W-:Y:S01]  /*58a70*/  STL.64 [R1+0x2d90], R22 ;  /* 0x002d901601007387 */ /* 0x008fe20000100a00 */
[----:B------:R0:W-:Y:S03]  /*58a80*/  STL.64 [R1+0x2d88], R20 ;  /* 0x002d881401007387 */ /* 0x0001e60000100a00 */
[----:B0-----:R-:W2:Y:S01]  /*58a90*/  LDL.LU R20, [R1+0x210] ;  /* 0x0002100001147983 */ /* 0x001ea20000300800 */
[----:B------:R-:W2:Y:S02]  /*58aa0*/  LDL.LU R21, [R1+0x214] ;  /* 0x0002140001157983 */ /* 0x000ea40000300800 */
[----:B------:R-:W3:Y:S02]  /*58ab0*/  LDL.LU R22, [R1+0x218] ;  /* 0x0002180001167983 */ /* 0x000ee40000300800 */
[----:B------:R-:W3:Y:S02]  /*58ac0*/  LDL.LU R23, [R1+0x21c] ;  /* 0x00021c0001177983 */ /* 0x000ee40000300800 */
[----:B------:R-:W-:-:S02]  /*58ad0*/  IMAD.MOV.U32 R19, RZ, RZ, R10 ;  /* 0x000000ffff137224 */ /* 0x000fc400078e000a */
[----:B------:R-:W-:Y:S01]  /*58ae0*/  IMAD.MOV.U32 R18, RZ, RZ, R11 ;  /* 0x000000ffff127224 */ /* 0x000fe200078e000b */
        /* <DEDUP_REMOVED lines=8> */
[----:B------:R-:W2:Y:S02]  /*58b70*/  LDL.LU R10, [R1+0x1c8] ;  /* 0x0001c800010a7983 */ /* 0x000ea40000300800 */
[----:B------:R-:W2:Y:S02]  /*58b80*/  LDL.LU R11, [R1+0x1cc] ;  /* 0x0001cc00010b7983 */ /* 0x000ea40000300800 */
[----:B--2---:R-:W-:Y:S01]  /*58b90*/  STL.64 [R1+0x2d48], R10 ;  /* 0x002d480a01007387 */ /* 0x004fe20000100a00 */
[----:B---3--:R0:W-:Y:S02]  /*58ba0*/  STL.64 [R1+0x2d40], R8 ;  /* 0x002d400801007387 */ /* 0x0081e40000100a00 */
[----:B------:R-:W2:Y:S02]  /*58bb0*/  LDL.64 R4, [R1+0xe0] ;  /* 0x0000e00001047983 */ /* 0x000ea40000100a00 */
[----:B0-----:R-:W-:-:S02]  /*58bc0*/  IMAD.MOV.U32 R8, RZ, RZ, R17 ;  /* 0x000000ffff087224 */ /* 0x001fc400078e0011 */
[----:B------:R-:W-:Y:S02]  /*58bd0*/  IMAD.MOV.U32 R9, RZ, RZ, R16 ;  /* 0x000000ffff097224 */ /* 0x000fe400078e0010 */
[C---:B----4-:R-:W-:Y:S01]  /*58be0*/  HMMA.16816.F32 R16, R12.reuse, R18, R24 ;  /* 0x000000120c10723c */ /* 0x050fe20000001818 */
[----:B--2---:R0:W-:Y:S04]  /*58bf0*/  STL.64 [R1+0x2d50], R4 ;  /* 0x002d500401007387 */ /* 0x0041e80000100a00 */
        /* <DEDUP_REMOVED lines=52> */
[----:B------:R-:W3:Y:S01]  /*58f40*/  LDL.LU.64 R24, [R1+0x2dc0] ;  /* 0x002dc00001187983 */ /* 0x000ee20000300a00 */
[----:B------:R-:W3:Y:S02]  /*58f50*/  LDL.LU.64 R18, [R1+0x2db8] ;  /* 0x002db80001127983 */ /* 0x000ee40000300a00 */
[----:B------:R-:W3:Y:S11]  /*58f60*/  LDL.LU.64 R16, [R1+0x2db0] ;  /* 0x002db00001107983 */ /* 0x000ef60000300a00 */
[----:B------:R-:W-:Y:S07]  /*58f70*/  @!UPT UIADD3 URZ, URZ, URZ, URZ ;  /* 0x0000003f3f3ff290 */ /* 0x000fee000fffe03f */
[----:B------:R0:W-:Y:S01]  /*58f80*/  STL.64 [R1+0x290], R12 ;  /* 0x0002900c01007387 */ /* 0x0001e20000100a00 */
[----:B------:R-:W-:Y:S03]  /*58f90*/  STL.64 [R1+0x298], R14 ;  /* 0x0002980e01007387 */ /* 0x000fe60000100a00 */
[----:B0-----:R-:W4:Y:S01]  /*58fa0*/  LDL.LU.64 R12, [R1+0x70] ;  /* 0x00007000010c7983 */ /* 0x001f220000300a00 */
        /* <DEDUP_REMOVED lines=18> */
[C---:B---3--:R-:W-:Y:S01]  /*590d0*/  HMMA.16816.F32 R24, R16.reuse, R24, R20 ;  /* 0x000000181018723c */ /* 0x048fe20000001814 */
[----:B------:R-:W3:Y:S01]  /*590e0*/  LDL.LU.64 R22, [R1+0x2d78] ;  /* 0x002d780001167983 */ /* 0x000ee20000300a00 */
[----:B------:R-:W3:Y:S11]  /*590f0*/  LDL.LU.64 R20, [R1+0x2d70] ;  /* 0x002d700001147983 */ /* 0x000ef60000300a00 */
[----:B------:R-:W-:Y:S10]  /*59100*/  @!UPT UIADD3 URZ, URZ, URZ, URZ ;  /* 0x0000003f3f3ff290 */ /* 0x000ff4000fffe03f */
[----:B------:R0:W-:Y:S01]  /*59110*/  STL.64 [R1+0x260], R24 ;  /* 0x0002601801007387 */ /* 0x0001e20000100a00 */
[----:B------:R-:W-:Y:S03]  /*59120*/  STL.64 [R1+0x268], R26 ;  /* 0x0002681a01007387 */ /* 0x000fe60000100a00 */
[----:B0-----:R-:W3:Y:S02]  /*59130*/  LDL.LU.64 R24, [R1+0x2d68] ;  /* 0x002d680001187983 */ /* 0x001ee40000300a00 */
[C---:B---3--:R-:W-:Y:S11]  /*59140*/  HMMA.16816.F32 R20, R16.reuse, R24, R20 ;  /* 0x000000181014723c */ /* 0x048ff60000001814 */
[----:B------:R-:W-:Y:S11]  /*59150*/  @!UPT UIADD3 URZ, URZ, URZ, URZ ;  /* 0x0000003f3f3ff290 */ /* 0x000ff6000fffe03f */
[----:B------:R-:W-:Y:S01]  /*59160*/  @!UPT UIADD3 URZ, URZ, URZ, URZ ;  /* 0x0000003f3f3ff290 */ /* 0x000fe2000fffe03f */
[----:B------:R-:W-:Y:S01]  /*59170*/  STL.64 [R1+0x250], R20 ;  /* 0x0002501401007387 */ /* 0x000fe20000100a00 */
[----:B------:R0:W-:Y:S03]  /*59180*/  STL.64 [R1+0x258], R22 ;  /* 0x0002581601007387 */ /* 0x0001e60000100a00 */
[----:B0-----:R-:W4:Y:S01]  /*59190*/  LDL.LU.64 R22, [R1+0x2d60] ;  /* 0x002d600001167983 */ /* 0x001f220000300a00 */
[----:B------:R-:W4:Y:S02]  /*591a0*/  LDL.LU.64 R20, [R1+0x2d58] ;  /* 0x002d580001147983 */ /* 0x000f240000300a00 */
[----:B----4-:R-:W-:Y:S11]  /*591b0*/  HMMA.16816.F32 R20, R16, R12, R20 ;  /* 0x0000000c1014723c */ /* 0x010ff60000001814 */
        /* <DEDUP_REMOVED lines=11> */
[----:B------:R0:W-:Y:S02]  /*59270*/  STL.64 [R1+0x2d08], R12 ;  /* 0x002d080c01007387 */ /* 0x0001e40000100a00 */
[----:B0-----:R-:W-:Y:S02]  /*59280*/  IMAD.MOV.U32 R12, RZ, RZ, R11 ;  /* 0x000000ffff0c7224 */ /* 0x001fe400078e000b */
[----:B------:R-:W-:Y:S02]  /*59290*/  IMAD.MOV.U32 R13, RZ, RZ, R10 ;  /* 0x000000ffff0d7224 */ /* 0x000fe400078e000a */
        /* <DEDUP_REMOVED lines=8> */
[----:B------:R-:W-:Y:S02]  /*59320*/  STL [R1+0x2bcc], R27 ;  /* 0x002bcc1b01007387 */ /* 0x000fe40000100800 */
[----:B------:R-:W-:Y:S01]  /*59330*/  STL [R1+0x2bc8], R26 ;  /* 0x002bc81a01007387 */ /* 0x000fe20000100800 */
[----:B--2---:R-:W-:Y:S11]  /*59340*/  HMMA.16816.F32 R8, R16, R4, R8 ;  /* 0x000000041008723c */ /* 0x004ff60000001808 */
[----:B------:R-:W-:Y:S11]  /*59350*/  @!UPT UIADD3 URZ, URZ, URZ, URZ ;  /* 0x0000003f3f3ff290 */ /* 0x000ff6000fffe03f */
[----:B------:R-:W-:Y:S01]  /*59360*/  @!UPT UIADD3 URZ, URZ, URZ, URZ ;  /* 0x0000003f3f3ff290 */ /* 0x000fe2000fffe03f */
[----:B------:R0:W-:Y:S01]  /*59370*/  STL.64 [R1+0x220], R8 ;  /* 0x0002200801007387 */ /* 0x0001e20000100a00 */
[----:B------:R1:W-:Y:S03]  /*59380*/  STL.64 [R1+0x228], R10 ;  /* 0x0002280a01007387 */ /* 0x0003e60000100a00 */
[----:B0-----:R-:W3:Y:S01]  /*59390*/  LDL.LU.64 R8, [R1+0x2d38] ;  /* 0x002d380001087983 */ /* 0x001ee20000300a00 */
[----:B-1----:R-:W-:Y:S02]  /*593a0*/  IMAD.MOV.U32 R11, RZ, RZ, R4 ;  /* 0x000000ffff0b7224 */ /* 0x002fe400078e0004 */
[----:B------:R-:W-:Y:S02]  /*593b0*/  IMAD.MOV.U32 R10, RZ, RZ, R5 ;  /* 0x000000ffff0a7224 */ /* 0x000fe400078e0005 */
[----:B------:R-:W2:Y:S01]  /*593c0*/  LDL.LU R4, [R1+0x190] ;  /* 0x0001900001047983 */ /* 0x000ea20000300800 */
[----:B------:R-:W2:Y:S01]  /*593d0*/  LDL.LU R5, [R1+0x194] ;  /* 0x0001940001057983 */ /* 0x000ea20000300800 */
[----:B------:R-:W-:-:S02]  /*593e0*/  IMAD.MOV.U32 R6, RZ, RZ, R0 ;  /* 0x000000ffff067224 */ /* 0x000fc400078e0000 */
[----:B------:R-:W-:Y:S02]  /*593f0*/  IMAD.MOV.U32 R7, RZ, RZ, R3 ;  /* 0x000000ffff077224 */ /* 0x000fe400078e0003 */
[----:B------:R-:W4:Y:S01]  /*59400*/  LDL.LU R0, [R1+0x2d34] ;  /* 0x002d340001007983 */ /* 0x000f220000300800 */
[----:B------:R-:W3:Y:S02]  /*59410*/  LDL.LU R3, [R1+0x2d30] ;  /* 0x002d300001037983 */ /* 0x000ee40000300800 */
[----:B------:R-:W-:Y:S02]  /*59420*/  STL.64 [R1+0x2c78], R6 ;  /* 0x002c780601007387 */ /* 0x000fe40000100a00 */
[----:B--2---:R0:W-:Y:S04]  /*59430*/  STL.64 [R1+0x2c70], R4 ;  /* 0x002c700401007387 */ /* 0x0041e80000100a00 */
[----:B0-----:R-:W2:Y:S04]  /*59440*/  LDL.LU.64 R4, [R1] ;  /* 0x0000000001047983 */ /* 0x001ea80000300a00 */
[----:B--2---:R0:W-:Y:S04]  /*59450*/  STL.64 [R1+0x2d00], R4 ;  /* 0x002d000401007387 */ /* 0x0041e80000100a00 */
        /* <DEDUP_REMOVED lines=11> */
[----:B------:R-:W2:Y:S01]  /*59510*/  LDL.LU.64 R22, [R1+0x2d28] ;  /* 0x002d280001167983 */ /* 0x000ea20000300a00 */
[----:B------:R-:W2:Y:S11]  /*59520*/  LDL.LU.64 R20, [R1+0x2d20] ;  /* 0x002d200001147983 */ /* 0x000eb60000300a00 */
[----:B------:R0:W-:Y:S02]  /*59530*/  STL.64 [R1+0x210], R16 ;  /* 0x0002101001007387 */ /* 0x0001e40000100a00 */
[----:B0-----:R-:W3:Y:S01]  /*59540*/  LDL.LU R16, [R1+0x170] ;  /* 0x0001700001107983 */ /* 0x001ee20000300800 */
[----:B------:R-:W3:Y:S02]  /*59550*/  LDL.LU R17, [R1+0x174] ;  /* 0x0001740001117983 */ /* 0x000ee40000300800 */
[----:B------:R-:W-:Y:S01]  /*59560*/  STL.64 [R1+0x2cc8], R8 ;  /* 0x002cc80801007387 */ /* 0x000fe20000100a00 */
[----:B--2---:R-:W-:Y:S01]  /*59570*/  HMMA.16816.F32 R12, R20, R12, R4 ;  /* 0x0000000c140c723c */ /* 0x004fe20000001804 */
[----:B------:R-:W2:Y:S01]  /*59580*/  LDL.LU.64 R6, [R1+0x2d18] ;  /* 0x002d180001067983 */ /* 0x000ea20000300a00 */
[----:B------:R-:W2:Y:S11]  /*59590*/  LDL.LU.64 R4, [R1+0x2d10] ;  /* 0x002d100001047983 */ /* 0x000eb60000300a00 */
[----:B------:R-:W-:Y:S10]  /*595a0*/  @!UPT UIADD3 URZ, URZ, URZ, URZ ;  /* 0x0000003f3f3ff290 */ /* 0x000ff4000fffe03f */
[----:B------:R0:W-:Y:S04]  /*595b0*/  STL.64 [R1+0x1f0], R12 ;  /* 0x0001f00c01007387 */ /* 0x0001e80000100a00 */
[----:B0-----:R-:W2:Y:S01]  /*595c0*/  LDL.LU.64 R12, [R1+0x2d08] ;  /* 0x002d0800010c7983 */ /* 0x001ea20000300a00 */
[----:B------:R-:W-:Y:S02]  /*595d0*/  IMAD.MOV.U32 R26, RZ, RZ, R19 ;  /* 0x000000ffff1a7224 */ /* 0x000fe400078e0013 */
[----:B------:R-:W-:Y:S02]  /*595e0*/  IMAD.MOV.U32 R27, RZ, RZ, R18 ;  /* 0x000000ffff1b7224 */ /* 0x000fe400078e0012 */
[----:B----4-:R-:W-:Y:S02]  /*595f0*/  IMAD.MOV.U32 R19, RZ, RZ, R0 ;  /* 0x000000ffff137224 */ /* 0x010fe400078e0000 */
[----:B------:R-:W-:-:S02]  /*59600*/  IMAD.MOV.U32 R18, RZ, RZ, R3 ;  /* 0x000000ffff127224 */ /* 0x000fc400078e0003 */
[----:B------:R-:W-:Y:S02]  /*59610*/  IMAD.MOV.U32 R0, RZ, RZ, R15 ;  /* 0x000000ffff007224 */ /* 0x000fe400078e000f */
[----:B------:R-:W-:-:S03]  /*59620*/  IMAD.MOV.U32 R3, RZ, RZ, R14 ;  /* 0x000000ffff037224 */ /* 0x000fc600078e000e */
[----:B------:R-:W-:Y:S02]  /*59630*/  STL [R1+0x2c54], R0 ;  /* 0x002c540001007387 */ /* 0x000fe40000100800 */
[----:B------:R-:W-:Y:S01]  /*59640*/  STL [R1+0x2c50], R3 ;  /* 0x002c500301007387 */ /* 0x000fe20000100800 */
[C---:B--2---:R-:W-:Y:S01]  /*59650*/  HMMA.16816.F32 R12, R20.reuse, R12, R4 ;  /* 0x0000000c140c723c */ /* 0x044fe20000001804 */
[----:B------:R-:W3:Y:S01]  /*59660*/  LDL.LU.64 R4, [R1+0x2d00] ;  /* 0x002d000001047983 */ /* 0x000ee20000300a00 */
[----:B------:R-:W-:Y:S02]  /*59670*/  IMAD.MOV.U32 R8, RZ, RZ, R11 ;  /* 0x000000ffff087224 */ /* 0x000fe400078e000b */
[----:B------:R-:W-:Y:S11]  /*59680*/  IMAD.MOV.U32 R9, RZ, RZ, R10 ;  /* 0x000000ffff097224 */ /* 0x000ff600078e000a */
[----:B------:R-:W-:Y:S08]  /*59690*/  @!UPT UIADD3 URZ, URZ, URZ, URZ ;  /* 0x0000003f3f3ff290 */ /* 0x000ff0000fffe03f */
[----:B------:R0:W-:Y:S01]  /*596a0*/  STL.64 [R1+0x1e0], R12 ;  /* 0x0001e00c01007387 */ /* 0x0001e20000100a00 */
[----:B------:R1:W-:Y:S03]  /*596b0*/  STL.64 [R1+0x1e8], R14 ;  /* 0x0001e80e01007387 */ /* 0x0003e60000100a00 */
[----:B0-----:R-:W2:Y:S01]  /*596c0*/  LDL.LU R12, [R1+0x150] ;  /* 0x00015000010c7983 */ /* 0x001ea20000300800 */
[----:B------:R-:W2:Y:S02]  /*596d0*/  LDL.LU R13, [R1+0x154] ;  /* 0x00015400010d7983 */ /* 0x000ea40000300800 */
[----:B-1----:R-:W2:Y:S02]  /*596e0*/  LDL.LU R14, [R1+0x158] ;  /* 0x00015800010e7983 */ /* 0x002ea40000300800 */
[----:B------:R-:W2:Y:S01]  /*596f0*/  LDL.LU R15, [R1+0x15c] ;  /* 0x00015c00010f7983 */ /* 0x000ea20000300800 */
[C---:B---3--:R-:W-:Y:S11]  /*59700*/  HMMA.16816.F32 R16, R20.reuse, R4, R16 ;  /* 0x000000041410723c */ /* 0x048ff60000001810 */
[----:B------:R-:W-:Y:S11]  /*59710*/  @!UPT UIADD3 URZ, URZ, URZ, URZ ;  /* 0x0000003f3f3ff290 */ /* 0x000ff6000fffe03f */
[----:B------:R-:W-:Y:S01]  /*59720*/  @!UPT UIADD3 URZ, URZ, URZ, URZ ;  /* 0x0000003f3f3ff290 */ /* 0x000fe2000fffe03f */
[----:B------:R-:W-:Y:S01]  /*59730*/  STL.64 [R1+0x1d0], R16 ;  /* 0x0001d01001007387 */ /* 0x000fe20000100a00 */
[----:B------:R-:W-:Y:S02]  /*59740*/  STL.64 [R1+0x1d8], R18 ;  /* 0x0001d81201007387 */ /* 0x000fe40000100a00 */
[----:B------:R0:W-:Y:S02]  /*59750*/  STL.64 [R1+0x2ce0], R8 ;  /* 0x002ce00801007387 */ /* 0x0001e40000100a00 */
[----:B0-----:R-:W3:Y:S01]  /*59760*/  LDL.LU R8, [R1+0x130] ;  /* 0x0001300001087983 */ /* 0x001ee20000300800 */
[----:B------:R-:W3:Y:S02]  /*59770*/  LDL.LU R9, [R1+0x134] ;  /* 0x0001340001097983 */ /* 0x000ee40000300800 */
[----:B------:R-:W3:Y:S02]  /*59780*/  LDL.LU R10, [R1+0x138] ;  /* 0x00013800010a7983 */ /* 0x000ee40000300800 */
[----:B------:R-:W3:Y:S01]  /*59790*/  LDL.LU R11, [R1+0x13c] ;  /* 0x00013c00010b7983 */ /* 0x000ee20000300800 */
[----:B------:R-:W4:Y:S01]  /*597a0*/  LDL.LU R16, [R1+0x140] ;  /* 0x0001400001107983 */ /* 0x000f220000300800 */
[----:B------:R-:W4:Y:S02]  /*597b0*/  LDL.LU R17, [R1+0x144] ;  /* 0x0001440001117983 */ /* 0x000f240000300800 */
[----:B------:R-:W4:Y:S02]  /*597c0*/  LDL.LU R18, [R1+0x148] ;  /* 0x0001480001127983 */ /* 0x000f240000300800 */
[----:B------:R-:W4:Y:S01]  /*597d0*/  LDL.LU R19, [R1+0x14c] ;  /* 0x00014c0001137983 */ /* 0x000f220000300800 */
[----:B------:R0:W-:Y:S04]  /*597e0*/  STL.64 [R1+0x2c90], R4 ;  /* 0x002c900401007387 */ /* 0x0001e80000100a00 */
[----:B0-----:R-:W2:Y:S04]  /*597f0*/  LDL.LU.64 R4, [R1+0x10] ;  /* 0x0000100001047983 */ /* 0x001ea80000300a00 */
[----:B--2---:R0:W-:Y:S04]  /*59800*/  STL.64 [R1+0x2c98], R4 ;  /* 0x002c980401007387 */ /* 0x0041e80000100a00 */
[----:B0-----:R-:W2:Y:S04]  /*59810*/  LDL.LU.64 R4, [R1+0x20] ;  /* 0x0000200001047983 */ /* 0x001ea80000300a00 */
        /* <DEDUP_REMOVED lines=14> */
[----:B0-----:R-:W3:Y:S07]  /*59900*/  LDL.64 R4, [R1+0x60] ;  /* 0x0000600001047983 */ /* 0x001eee0000100a00 */
[----:B------:R0:W-:Y:S02]  /*59910*/  STL.64 [R1+0x1c0], R12 ;  /* 0x0001c00c01007387 */ /* 0x0001e40000100a00 */
[----:B------:R-:W-:Y:S01]  /*59920*/  STL.64 [R1+0x1c8], R14 ;  /* 0x0001c80e01007387 */ /* 0x000fe20000100a00 */
[----:B0-----:R-:W4:Y:S01]  /*59930*/  LDL.LU.64 R12, [R1+0x2cf8] ;  /* 0x002cf800010c7983 */ /* 0x001f220000300a00 */
[----:B------:R-:W-:Y:S02]  /*59940*/  STL.64 [R1+0x2c88], R26 ;  /* 0x002c881a01007387 */ /* 0x000fe40000100a00 */
[----:B------:R0:W-:Y:S02]  /*59950*/  STL.64 [R1+0x2c80], R24 ;  /* 0x002c801801007387 */ /* 0x0001e40000100a00 */
[----:B0-----:R-:W2:Y:S01]  /*59960*/  LDL.LU R24, [R1+0x160] ;  /* 0x0001600001187983 */ /* 0x001ea20000300800 */
[----:B------:R-:W2:Y:S02]  /*59970*/  LDL.LU R25, [R1+0x164] ;  /* 0x0001640001197983 */ /* 0x000ea40000300800 */
[----:B------:R-:W2:Y:S02]  /*59980*/  LDL.LU R26, [R1+0x168] ;  /* 0x00016800011a7983 */ /* 0x000ea40000300800 */
[----:B------:R-:W2:Y:S01]  /*59990*/  LDL.LU R27, [R1+0x16c] ;  /* 0x00016c00011b7983 */ /* 0x000ea20000300800 */
[C---:B---3--:R-:W-:Y:S08]  /*599a0*/  HMMA.16816.F32 R8, R20.reuse, R4, R8 ;  /* 0x000000041408723c */ /* 0x048ff00000001808 */
[----:B----4-:R-:W-:Y:S01]  /*599b0*/  HMMA.16816.F32 R16, R20, R12, R16 ;  /* 0x0000000c1410723c */ /* 0x010fe20000001810 */
[----:B--2---:R-:W-:Y:S01]  /*599c0*/  STL.64 [R1+0x2ca8], R26 ;  /* 0x002ca81a01007387 */ /* 0x004fe20000100a00 */
[----:B------:R0:W-:Y:S03]  /*599d0*/  STL.64 [R1+0x2ca0], R24 ;  /* 0x002ca01801007387 */ /* 0x0001e60000100a00 */
[----:B0-----:R-:W2:Y:S01]  /*599e0*/  LDL.LU R24, [R1+0xf0] ;  /* 0x0000f00001187983 */ /* 0x001ea20000300800 */
[----:B------:R-:W2:Y:S02]  /*599f0*/  LDL.LU R25, [R1+0xf4] ;  /* 0x0000f40001197983 */ /* 0x000ea40000300800 */
[----:B------:R-:W2:Y:S02]  /*59a00*/  LDL.LU R26, [R1+0xf8] ;  /* 0x0000f800011a7983 */ /* 0x000ea40000300800 */
[----:B------:R-:W2:Y:S11]  /*59a10*/  LDL.LU R27, [R1+0xfc] ;  /* 0x0000fc00011b7983 */ /* 0x000eb60000300800 */
[----:B------:R-:W-:Y:S02]  /*59a20*/  @!UPT UIADD3 URZ, URZ, URZ, URZ ;  /* 0x0000003f3f3ff290 */ /* 0x000fe4000fffe03f */
[----:B------:R0:W-:Y:S01]  /*59a30*/  STL.64 [R1+0x1b0], R16 ;  /* 0x0001b01001007387 */ /* 0x0001e20000100a00 */
[----:B------:R1:W-:Y:S03]  /*59a40*/  STL.64 [R1+0x1b8], R18 ;  /* 0x0001b81201007387 */ /* 0x0003e60000100a00 */
[----:B0-----:R-:W3:Y:S01]  /*59a50*/  LDL.LU R16, [R1+0x310] ;  /* 0x0003100001107983 */ /* 0x001ee20000300800 */
[----:B------:R-:W3:Y:S02]  /*59a60*/  LDL.LU R17, [R1+0x314] ;  /* 0x0003140001117983 */ /* 0x000ee40000300800 */
[----:B-1----:R-:W-:Y:S02]  /*59a70*/  IMAD.MOV.U32 R19, RZ, RZ, R28 ;  /* 0x000000ffff137224 */ /* 0x002fe400078e001c */
[----:B------:R-:W-:Y:S01]  /*59a80*/  IMAD.MOV.U32 R28, RZ, RZ, R4 ;  /* 0x000000ffff1c7224 */ /* 0x000fe200078e0004 */
[----:B------:R-:W4:Y:S01]  /*59a90*/  LDL.LU.64 R6, [R1+0x2cf0] ;  /* 0x002cf00001067983 */ /* 0x000f220000300a00 */
[----:B------:R-:W4:Y:S02]  /*59aa0*/  LDL.LU.64 R4, [R1+0x2ce8] ;  /* 0x002ce80001047983 */ /* 0x000f240000300a00 */
[----:B------:R0:W-:Y:S02]  /*59ab0*/  STL.64 [R1+0x1a0], R8 ;  /* 0x0001a00801007387 */ /* 0x0001e40000100a00 */
[----:B------:R-:W-:Y:S01]  /*59ac0*/  STL [R1+0x1a8], R10 ;  /* 0x0001a80a01007387 */ /* 0x000fe20000100800 */
[----:B0-----:R-:W4:Y:S01]  /*59ad0*/  LDL.LU.64 R8, [R1+0x2ce0] ;  /* 0x002ce00001087983 */ /* 0x001f220000300a00 */
[----:B------:R-:W-:-:S02]  /*59ae0*/  IMAD.MOV.U32 R18, RZ, RZ, R29 ;  /* 0x000000ffff127224 */ /* 0x000fc400078e001d */
[----:B------:R-:W-:-:S05]  /*59af0*/  IMAD.MOV.U32 R29, RZ, RZ, R11 ;  /* 0x000000ffff1d7224 */ /* 0x000fca00078e000b */
[----:B------:R0:W-:Y:S04]  /*59b00*/  STL [R1+0x2b00], R29 ;  /* 0x002b001d01007387 */ /* 0x0001e80000100800 */
[----:B0-----:R-:W2:Y:S01]  /*59b10*/  LDL R29, [R1+0x39c] ;  /* 0x00039c00011d7983 */ /* 0x001ea20000100800 */
[C---:B----4-:R-:W-:Y:S03]  /*59b20*/  HMMA.16816.F32 R8, R20.reuse, R8, R4 ;  /* 0x000000081408723c */ /* 0x050fe60000001804 */
[----:B------:R-:W4:Y:S01]  /*59b30*/  LDL.LU.64 R6, [R1+0x2cd8] ;  /* 0x002cd80001067983 */ /* 0x000f220000300a00 */
[----:B------:R-:W4:Y:S11]  /*59b40*/  LDL.LU.64 R4, [R1+0x2cd0] ;  /* 0x002cd00001047983 */ /* 0x000f360000300a00 */
[----:B------:R-:W-:Y:S08]  /*59b50*/  @!UPT UIADD3 URZ, URZ, URZ, URZ ;  /* 0x0000003f3f3ff290 */ /* 0x000ff0000fffe03f */
[----:B------:R0:W-:Y:S01]  /*59b60*/  STL.64 [R1+0x170], R8 ;  /* 0x0001700801007387 */ /* 0x0001e20000100a00 */
[----:B------:R1:W-:Y:S03]  /*59b70*/  STL.64 [R1+0x178], R10 ;  /* 0x0001780a01007387 */ /* 0x0003e60000100a00 */
[----:B0-----:R-:W4:Y:S02]  /*59b80*/  LDL.LU.64 R8, [R1+0x2cc8] ;  /* 0x002cc80001087983 */ /* 0x001f240000300a00 */
[----:B----4-:R-:W-:Y:S02]  /*59b90*/  HMMA.16816.F32 R20, R20, R8, R4 ;  /* 0x000000081414723c */ /* 0x010fe40000001804 */
[----:B------:R-:W2:Y:S01]  /*59ba0*/  LDL.LU.64 R4, [R1+0x2cc0] ;  /* 0x002cc00001047983 */ /* 0x000ea20000300a00 */
[----:B-1----:R-:W2:Y:S02]  /*59bb0*/  LDL.LU.64 R10, [R1+0x2cb8] ;  /* 0x002cb800010a7983 */ /* 0x002ea40000300a00 */
[----:B------:R-:W2:Y:S11]  /*59bc0*/  LDL.LU.64 R8, [R1+0x2cb0] ;  /* 0x002cb00001087983 */ /* 0x000eb60000300a00 */
[----:B------:R-:W-:Y:S07]  /*59bd0*/  @!UPT UIADD3 URZ, URZ, URZ, URZ ;  /* 0x0000003f3f3ff290 */ /* 0x000fee000fffe03f */
[----:B------:R0:W-:Y:S01]  /*59be0*/  STL.64 [R1+0x150], R20 ;  /* 0x0001501401007387 */ /* 0x0001e20000100a00 */
[----:B------:R1:W-:Y:S03]  /*59bf0*/  STL.64 [R1+0x158], R22 ;  /* 0x0001581601007387 */ /* 0x0003e60000100a00 */
[----:B0-----:R-:W4:Y:S01]  /*59c00*/  LDL.LU R20, [R1+0xd0] ;  /* 0x0000d00001147983 */ /* 0x001f220000300800 */
[----:B------:R-:W4:Y:S02]  /*59c10*/  LDL.LU R21, [R1+0xd4] ;  /* 0x0000d40001157983 */ /* 0x000f240000300800 */
[----:B-1----:R-:W4:Y:S02]  /*59c20*/  LDL.LU R22, [R1+0xd8] ;  /* 0x0000d80001167983 */ /* 0x002f240000300800 */
[----:B------:R-:W4:Y:S01]  /*59c30*/  LDL.LU R23, [R1+0xdc] ;  /* 0x0000dc0001177983 */ /* 0x000f220000300800 */
        /* <DEDUP_REMOVED lines=8> */
[----:B------:R-:W4:Y:S02]  /*59cc0*/  LDL.LU.64 R4, [R1+0x2c98] ;  /* 0x002c980001047983 */ /* 0x000f240000300a00 */
[C---:B----4-:R-:W-:Y:S11]  /*59cd0*/  HMMA.16816.F32 R20, R8.reuse, R4, R20 ;  /* 0x000000040814723c */ /* 0x050ff60000001814 */
[----:B------:R-:W-:Y:S11]  /*59ce0*/  @!UPT UIADD3 URZ, URZ, URZ, URZ ;  /* 0x0000003f3f3ff290 */ /* 0x000ff6000fffe03f */
[----:B------:R-:W-:Y:S01]  /*59cf0*/  @!UPT UIADD3 URZ, URZ, URZ, URZ ;  /* 0x0000003f3f3ff290 */ /* 0x000fe2000fffe03f */
[----:B------:R0:W-:Y:S01]  /*59d00*/  STL.64 [R1+0x110], R20 ;  /* 0x0001101401007387 */ /* 0x0001e20000100a00 */
[----:B------:R1:W-:Y:S02]  /*59d10*/  STL.64 [R1+0x118], R22 ;  /* 0x0001181601007387 */ /* 0x0003e40000100a00 */
[----:B0-----:R-:W-:Y:S02]  /*59d20*/  IMAD.MOV.U32 R21, RZ, RZ, R4 ;  /* 0x000000ffff157224 */ /* 0x001fe400078e0004 */
[----:B------:R-:W-:Y:S02]  /*59d30*/  IMAD.MOV.U32 R20, RZ, RZ, R5 ;  /* 0x000000ffff147224 */ /* 0x000fe400078e0005 */
[----:B------:R-:W2:Y:S02]  /*59d40*/  LDL.LU.64 R4, [R1+0x2c90] ;  /* 0x002c900001047983 */ /* 0x000ea40000300a00 */
[----:B--2---:R-:W-:Y:S01]  /*59d50*/  HMMA.16816.F32 R24, R8, R4, R24 ;  /* 0x000000040818723c */ /* 0x004fe20000001818 */
[----:B-1----:R-:W-:-:S02]  /*59d60*/  IMAD.MOV.U32 R23, RZ, RZ, R4 ;  /* 0x000000ffff177224 */ /* 0x002fc400078e0004 */
[----:B------:R-:W-:Y:S11]  /*59d70*/  IMAD.MOV.U32 R22, RZ, RZ, R5 ;  /* 0x000000ffff167224 */ /* 0x000ff600078e0005 */
[----:B------:R-:W-:Y:S09]  /*59d80*/  @!UPT UIADD3 URZ, URZ, URZ, URZ ;  /* 0x0000003f3f3ff290 */ /* 0x000ff2000fffe03f */
[----:B------:R-:W-:Y:S01]  /*59d90*/  STL.64 [R1+0xf0], R24 ;  /* 0x0000f01801007387 */ /* 0x000fe20000100a00 */
[----:B------:R0:W-:Y:S03]  /*59da0*/  STL.64 [R1+0xf8], R26 ;  /* 0x0000f81a01007387 */ /* 0x0001e60000100a00 */
[----:B0-----:R-:W2:Y:S01]  /*59db0*/  LDL.LU.64 R26, [R1+0x2c88] ;  /* 0x002c8800011a7983 */ /* 0x001ea20000300a00 */
[----:B------:R-:W4:Y:S02]  /*59dc0*/  LDL.LU.64 R24, [R1+0x2c80] ;  /* 0x002c800001187983 */ /* 0x000f240000300a00 */
[----:B------:R-:W4:Y:S02]  /*59dd0*/  LDL.LU.64 R6, [R1+0x2c78] ;  /* 0x002c780001067983 */ /* 0x000f240000300a00 */
[----:B------:R-:W4:Y:S02]  /*59de0*/  LDL.LU.64 R4, [R1+0x2c70] ;  /* 0x002c700001047983 */ /* 0x000f240000300a00 */
[----:B----4-:R-:W-:Y:S01]  /*59df0*/  HMMA.16816.F32 R4, R8, R24, R4 ;  /* 0x000000180804723c */ /* 0x010fe20000001804 */
[----:B--2---:R0:W-:Y:S01]  /*59e00*/  STL.64 [R1+0x2bf8], R26 ;  /* 0x002bf81a01007387 */ /* 0x0041e20000100a00 */
[----:B------:R1:W-:Y:S02]  /*59e10*/  STL.64 [R1+0x2bf0], R24 ;  /* 0x002bf01801007387 */ /* 0x0003e40000100a00 */
[----:B0-----:R-:W-:Y:S11]  /*59e20*/  IMAD.MOV.U32 R26, RZ, RZ, R2 ;  /* 0x000000ffff1a7224 */ /* 0x001ff600078e0002 */
[----:B------:R-:W-:Y:S08]  /*59e30*/  @!UPT UIADD3 URZ, URZ, URZ, URZ ;  /* 0x0000003f3f3ff290 */ /* 0x000ff0000fffe03f */
[----:B------:R-:W-:Y:S01]  /*59e40*/  STL.64 [R1+0xd0], R4 ;  /* 0x0000d00401007387 */ /* 0x000fe20000100a00 */
[----:B------:R-:W-:Y:S02]  /*59e50*/  STL.64 [R1+0xd8], R6 ;  /* 0x0000d80601007387 */ /* 0x000fe40000100a00 */
[----:B-1----:R-:W2:Y:S02]  /*59e60*/  LDL.LU R24, [R1+0x2a0] ;  /* 0x0002a00001187983 */ /* 0x002ea40000300800 */
[----:B------:R-:W2:Y:S01]  /*59e70*/  LDL.LU R25, [R1+0x2a4] ;  /* 0x0002a40001197983 */ /* 0x000ea20000300800 */
[----:B------:R-:W4:Y:S01]  /*59e80*/  LDL.LU R2, [R1+0x2c68] ;  /* 0x002c680001027983 */ /* 0x000f220000300800 */
[----:B------:R-:W2:Y:S03]  /*59e90*/  LDL.LU R27, [R1+0x2ac] ;  /* 0x0002ac00011b7983 */ /* 0x000ea60000300800 */
[----:B------:R-:W0:Y:S04]  /*59ea0*/  LDSM.16.MT88.4 R4, [R29+0x25000] ;  /* 0x025000001d04783b */ /* 0x000e280000004200 */
[----:B0-----:R-:W-:Y:S01]  /*59eb0*/  STL.64 [R1+0x2c38], R6 ;  /* 0x002c380601007387 */ /* 0x001fe20000100a00 */
[----:B------:R0:W-:Y:S02]  /*59ec0*/  STL.64 [R1+0x2c30], R4 ;  /* 0x002c300401007387 */ /* 0x0001e40000100a00 */
[----:B0-----:R-:W-:-:S02]  /*59ed0*/  IMAD.MOV.U32 R5, RZ, RZ, R12 ;  /* 0x000000ffff057224 */ /* 0x001fc400078e000c */
[----:B------:R-:W-:Y:S01]  /*59ee0*/  IMAD.MOV.U32 R4, RZ, RZ, R13 ;  /* 0x000000ffff047224 */ /* 0x000fe200078e000d */
[----:B--2---:R-:W-:Y:S01]  /*59ef0*/  HMMA.16816.F32 R24, R8, R12, R24 ;  /* 0x0000000c0818723c */ /* 0x004fe20000001818 */
[----:B----4-:R-:W0:Y:S11]  /*59f00*/  LDSM.16.MT88.4 R12, [R2+0x25800] ;  /* 0x02580000020c783b */ /* 0x010e360000004200 */
[----:B------:R-:W-:Y:S11]  /*59f10*/  @!UPT UIADD3 URZ, URZ, URZ, URZ ;  /* 0x0000003f3f3ff290 */ /* 0x000ff6000fffe03f */
[----:B------:R-:W-:Y:S01]  /*59f20*/  STL.64 [R1+0xc0], R24 ;  /* 0x0000c01801007387 */ /* 0x000fe20000100a00 */
[----:B------:R-:W-:Y:S03]  /*59f30*/  STL.64 [R1+0xc8], R26 ;  /* 0x0000c81a01007387 */ /* 0x000fe60000100a00 */
[----:B0-----:R-:W-:Y:S01]  /*59f40*/  STL.64 [R1+0x2bb0], R14 ;  /* 0x002bb00e01007387 */ /* 0x001fe20000100a00 */
[----:B------:R0:W-:Y:S02]  /*59f50*/  STL.64 [R1+0x2ba8], R12 ;  /* 0x002ba80c01007387 */ /* 0x0001e40000100a00 */
[----:B0-----:R-:W-:Y:S02]  /*59f60*/  IMAD.MOV.U32 R12, RZ, RZ, R28 ;  /* 0x000000ffff0c7224 */ /* 0x001fe400078e001c */
[----:B------:R-:W2:Y:S01]  /*59f70*/  LDL.LU R28, [R1+0x2c64] ;  /* 0x002c6400011c7983 */ /* 0x000ea20000300800 */
[----:B------:R-:W3:Y:S02]  /*59f80*/  LDL.LU R13, [R1+0x64] ;  /* 0x00006400010d7983 */ /* 0x000ee40000300800 */
[----:B------:R-:W-:Y:S02]  /*59f90*/  STL [R1+0x29b0], R2 ;  /* 0x0029b00201007387 */ /* 0x000fe40000100800 */
[----:B------:R-:W-:-:S02]  /*59fa0*/  IMAD.MOV.U32 R24, RZ, RZ, R23 ;  /* 0x000000ffff187224 */ /* 0x000fc400078e0017 */
[----:B------:R-:W-:Y:S01]  /*59fb0*/  IMAD.MOV.U32 R25, RZ, RZ, R22 ;  /* 0x000000ffff197224 */ /* 0x000fe200078e0016 */
[----:B---3--:R-:W-:Y:S01]  /*59fc0*/  HMMA.16816.F32 R16, R8, R12, R16 ;  /* 0x0000000c0810723c */ /* 0x008fe20000001810 */
[----:B------:R0:W-:Y:S11]  /*59fd0*/  STL.64 [R1+0x2bd0], R12 ;  /* 0x002bd00c01007387 */ /* 0x0001f60000100a00 */
[----:B------:R-:W-:Y:S11]  /*59fe0*/  @!UPT UIADD3 URZ, URZ, URZ, URZ ;  /* 0x0000003f3f3ff290 */ /* 0x000ff6000fffe03f */
[----:B------:R-:W-:Y:S01]  /*59ff0*/  STL.64 [R1+0xb0], R16 ;  /* 0x0000b01001007387 */ /* 0x000fe20000100a00 */
[----:B------:R-:W-:Y:S02]  /*5a000*/  STL.64 [R1+0xb8], R18 ;  /* 0x0000b81201007387 */ /* 0x000fe40000100a00 */
[----:B--2---:R-:W1:Y:S04]  /*5a010*/  LDSM.16.MT88.4 R16, [R28+0x25800] ;  /* 0x025800001c10783b */ /* 0x004e680000004200 */
[----:B0-----:R-:W-:Y:S02]  /*5a020*/  IMAD.MOV.U32 R12, RZ, RZ, R5 ;  /* 0x000000ffff0c7224 */ /* 0x001fe400078e0005 */
[----:B------:R-:W-:-:S05]  /*5a030*/  IMAD.MOV.U32 R13, RZ, RZ, R4 ;  /* 0x000000ffff0d7224 */ /* 0x000fca00078e0004 */
[----:B------:R-:W-:Y:S04]  /*5a040*/  STL.64 [R1+0x2be8], R12 ;  /* 0x002be80c01007387 */ /* 0x000fe80000100a00 */
[----:B-1----:R-:W-:Y:S01]  /*5a050*/  STL.64 [R1+0x2b18], R18 ;  /* 0x002b181201007387 */ /* 0x002fe20000100a00 */
[----:B------:R0:W-:Y:S03]  /*5a060*/  STL.64 [R1+0x2b10], R16 ;  /* 0x002b101001007387 */ /* 0x0001e60000100a00 */
[----:B0-----:R-:W2:Y:S01]  /*5a070*/  LDL.LU R16, [R1+0x2c0] ;  /* 0x0002c00001107983 */ /* 0x001ea20000300800 */
[----:B------:R-:W2:Y:S02]  /*5a080*/  LDL.LU R17, [R1+0x2c4] ;  /* 0x0002c40001117983 */ /* 0x000ea40000300800 */
[----:B------:R-:W3:Y:S02]  /*5a090*/  LDL.LU R18, [R1+0x2c8] ;  /* 0x0002c80001127983 */ /* 0x000ee40000300800 */
[----:B------:R-:W3:Y:S01]  /*5a0a0*/  LDL.LU R19, [R1+0x2cc] ;  /* 0x0002cc0001137983 */ /* 0x000ee20000300800 */
[----:B------:R0:W-:Y:S01]  /*5a0b0*/  STL.64 [R1+0x2c10], R24 ;  /* 0x002c101801007387 */ /* 0x0001e20000100a00 */
[----:B------:R-:W4:Y:S02]  /*5a0c0*/  LDL.LU R12, [R1+0x2e0] ;  /* 0x0002e000010c7983 */ /* 0x000f240000300800 */
[----:B------:R-:W4:Y:S02]  /*5a0d0*/  LDL.LU R13, [R1+0x2e4] ;  /* 0x0002e400010d7983 */ /* 0x000f240000300800 */
[----:B------:R-:W2:Y:S01]  /*5a0e0*/  LDL.LU R14, [R1+0x2e8] ;  /* 0x0002e800010e7983 */ /* 0x000ea20000300800 */
[----:B------:R-:W2:Y:S01]  /*5a0f0*/  LDL.LU R15, [R1+0x2ec] ;  /* 0x0002ec00010f7983 */ /* 0x000ea20000300800 */
[----:B------:R-:W2:Y:S02]  /*5a100*/  LDL R4, [R1+0x100] ;  /* 0x0001000001047983 */ /* 0x000ea40000100800 */
[----:B------:R-:W2:Y:S02]  /*5a110*/  LDL R5, [R1+0x104] ;  /* 0x0001040001057983 */ /* 0x000ea40000100800 */
[----:B--2---:R1:W-:Y:S01]  /*5a120*/  STL.64 [R1+0x2c58], R4 ;  /* 0x002c580401007387 */ /* 0x0043e20000100a00 */
[----:B------:R-:W2:Y:S02]  /*5a130*/  LDL R23, [R1+0x3a0] ;  /* 0x0003a00001177983 */ /* 0x000ea40000100800 */
[----:B0-----:R-:W-:-:S02]  /*5a140*/  IMAD.MOV.U32 R24, RZ, RZ, R21 ;  /* 0x000000ffff187224 */ /* 0x001fc400078e0015 */
[----:B------:R-:W-:Y:S01]  /*5a150*/  IMAD.MOV.U32 R25, RZ, RZ, R20 ;  /* 0x000000ffff197224 */ /* 0x000fe200078e0014 */
[----:B-1----:R-:W3:Y:S04]  /*5a160*/  LDL R4, [R1+0xe0] ;  /* 0x0000e00001047983 */ /* 0x002ee80000100800 */
[----:B------:R-:W3:Y:S04]  /*5a170*/  LDL R5, [R1+0xe4] ;  /* 0x0000e40001057983 */ /* 0x000ee80000100800 */
[----:B--2---:R0:W-:Y:S01]  /*5a180*/  STL [R1+0x2c60], R23 ;  /* 0x002c601701007387 */ /* 0x0041e20000100800 */
[----:B------:R-:W3:Y:S02]  /*5a190*/  LDL.LU R20, [R1+0x340] ;  /* 0x0003400001147983 */ /* 0x000ee40000300800 */
[----:B------:R-:W3:Y:S02]  /*5a1a0*/  LDL.LU R21, [R1+0x344] ;  /* 0x0003440001157983 */ /* 0x000ee40000300800 */
[----:B------:R-:W3:Y:S01]  /*5a1b0*/  LDL.LU R22, [R1+0x348] ;  /* 0x0003480001167983 */ /* 0x000ee20000300800 */
[----:B0-----:R-:W3:Y:S01]  /*5a1c0*/  LDL.LU R23, [R1+0x34c] ;  /* 0x00034c0001177983 */ /* 0x001ee20000300800 */
[----:B------:R-:W-:Y:S02]  /*5a1d0*/  STL.64 [R1+0x2c28], R24 ;  /* 0x002c281801007387 */ /* 0x000fe40000100a00 */
[----:B------:R-:W-:Y:S02]  /*5a1e0*/  STL.64 [R1+0x2c08], R14 ;  /* 0x002c080e01007387 */ /* 0x000fe40000100a00 */
[----:B----4-:R0:W-:Y:S02]  /*5a1f0*/  STL.64 [R1+0x2c00], R12 ;  /* 0x002c000c01007387 */ /* 0x0101e40000100a00 */
[----:B0-----:R-:W2:Y:S01]  /*5a200*/  LDL.LU R12, [R1+0x2f0] ;  /* 0x0002f000010c7983 */ /* 0x001ea20000300800 */
[----:B------:R-:W2:Y:S02]  /*5a210*/  LDL.LU R13, [R1+0x2f4] ;  /* 0x0002f400010d7983 */ /* 0x000ea40000300800 */
[----:B------:R-:W4:Y:S02]  /*5a220*/  LDL.LU R14, [R1+0x2f8] ;  /* 0x0002f800010e7983 */ /* 0x000f240000300800 */
[----:B------:R-:W4:Y:S01]  /*5a230*/  LDL.LU R15, [R1+0x2fc] ;  /* 0x0002fc00010f7983 */ /* 0x000f220000300800 */
[----:B------:R-:W2:Y:S01]  /*5a240*/  LDL.LU R24, [R1+0x320] ;  /* 0x0003200001187983 */ /* 0x000ea20000300800 */
        /* <DEDUP_REMOVED lines=9> */
[----:B------:R-:W2:Y:S01]  /*5a2e0*/  LDL.LU R27, [R1+0x33c] ;  /* 0x00033c00011b7983 */ /* 0x000ea20000300800 */
[----:B----4-:R-:W-:Y:S01]  /*5a2f0*/  STL.64 [R1+0x2c20], R14 ;  /* 0x002c200e01007387 */ /* 0x010fe20000100a00 */
[----:B------:R0:W-:Y:S03]  /*5a300*/  STL.64 [R1+0x2c18], R12 ;  /* 0x002c180c01007387 */ /* 0x0001e60000100a00 */
[----:B0-----:R-:W3:Y:S01]  /*5a310*/  LDL.LU R12, [R1+0x300] ;  /* 0x00030000010c7983 */ /* 0x001ee20000300800 */
[----:B------:R-:W3:Y:S02]  /*5a320*/  LDL.LU R13, [R1+0x304] ;  /* 0x00030400010d7983 */ /* 0x000ee40000300800 */
[----:B------:R-:W3:Y:S02]  /*5a330*/  LDL.LU R14, [R1+0x308] ;  /* 0x00030800010e7983 */ /* 0x000ee40000300800 */
[----:B------:R-:W3:Y:S01]  /*5a340*/  LDL.LU R15, [R1+0x30c] ;  /* 0x00030c00010f7983 */ /* 0x000ee20000300800 */
[----:B------:R-:W-:Y:S01]  /*5a350*/  STL.64 [R1+0x2be0], R18 ;  /* 0x002be01201007387 */ /* 0x000fe20000100a00 */
[----:B------:R0:W-:Y:S03]  /*5a360*/  STL.64 [R1+0x2bd8], R16 ;  /* 0x002bd81001007387 */ /* 0x0001e60000100a00 */
[----:B0-----:R-:W4:Y:S01]  /*5a370*/  LDL.LU R16, [R1+0x2d0] ;  /* 0x0002d00001107983 */ /* 0x001f220000300800 */
[----:B------:R-:W4:Y:S02]  /*5a380*/  LDL.LU R17, [R1+0x2d4] ;  /* 0x0002d40001117983 */ /* 0x000f240000300800 */
[----:B------:R-:W4:Y:S02]  /*5a390*/  LDL.LU R18, [R1+0x2d8] ;  /* 0x0002d80001127983 */ /* 0x000f240000300800 */
[----:B------:R-:W4:Y:S01]  /*5a3a0*/  LDL.LU R19, [R1+0x2dc] ;  /* 0x0002dc0001137983 */ /* 0x000f220000300800 */
[----:B------:R-:W-:Y:S01]  /*5a3b0*/  STL [R1+0x291c], R28 ;  /* 0x00291c1c01007387 */ /* 0x000fe20000100800 */
[----:B------:R-:W2:Y:S02]  /*5a3c0*/  LDL.LU R23, [R1+0x2c60] ;  /* 0x002c600001177983 */ /* 0x000ea40000300800 */
[----:B------:R0:W-:Y:S02]  /*5a3d0*/  STL.64 [R1+0xa0], R4 ;  /* 0x0000a00401007387 */ /* 0x0001e40000100a00 */
[----:B------:R-:W-:Y:S01]  /*5a3e0*/  STL.64 [R1+0xa8], R6 ;  /* 0x0000a80601007387 */ /* 0x000fe20000100a00 */
[----:B0-----:R-:W3:Y:S04]  /*5a3f0*/  LDL.LU.64 R4, [R1+0x2c58] ;  /* 0x002c580001047983 */ /* 0x001ee80000300a00 */
[----:B--2---:R-:W0:Y:S01]  /*5a400*/  LDSM.16.MT88.4 R20, [R23+0x25800] ;  /* 0x025800001714783b */ /* 0x004e220000004200 */
[----:B---3--:R-:W-:Y:S03]  /*5a410*/  HMMA.16816.F32 R8, R8, R4, R24 ;  /* 0x000000040808723c */ /* 0x008fe60000001818 */
[----:B0-----:R-:W-:Y:S01]  /*5a420*/  STL.64 [R1+0x2aa8], R22 ;  /* 0x002aa81601007387 */ /* 0x001fe20000100a00 */
[----:B------:R0:W-:Y:S02]  /*5a430*/  STL.64 [R1+0x2aa0], R20 ;  /* 0x002aa01401007387 */ /* 0x0001e40000100a00 */
[----:B0-----:R-:W-:-:S02]  /*5a440*/  IMAD.MOV.U32 R20, RZ, RZ, R0 ;  /* 0x000000ffff147224 */ /* 0x001fc400078e0000 */
[----:B------:R-:W-:Y:S01]  /*5a450*/  IMAD.MOV.U32 R21, RZ, RZ, R3 ;  /* 0x000000ffff157224 */ /* 0x000fe200078e0003 */
[----:B------:R-:W2:Y:S01]  /*5a460*/  LDL.LU R0, [R1+0x2c54] ;  /* 0x002c540001007983 */ /* 0x000ea20000300800 */
[----:B------:R-:W3:Y:S02]  /*5a470*/  LDL.LU R3, [R1+0x2c50] ;  /* 0x002c500001037983 */ /* 0x000ee40000300800 */
[----:B------:R-:W2:Y:S02]  /*5a480*/  LDL R22, [R1+0x28] ;  /* 0x0000280001167983 */ /* 0x000ea40000100800 */
[----:B------:R-:W2:Y:S01]  /*5a490*/  LDL R23, [R1+0x2c] ;  /* 0x00002c0001177983 */ /* 0x000ea20000100800 */
[----:B------:R-:W2:Y:S01]  /*5a4a0*/  LDL.LU.64 R26, [R1+0x2c48] ;  /* 0x002c4800011a7983 */ /* 0x000ea20000300a00 */
[----:B------:R-:W2:Y:S02]  /*5a4b0*/  LDL.LU.64 R24, [R1+0x2c40] ;  /* 0x002c400001187983 */ /* 0x000ea40000300a00 */
[----:B------:R-:W2:Y:S02]  /*5a4c0*/  LDL.LU.64 R6, [R1+0x2c38] ;  /* 0x002c380001067983 */ /* 0x000ea40000300a00 */
[----:B------:R-:W2:Y:S03]  /*5a4d0*/  LDL.LU.64 R4, [R1+0x2c30] ;  /* 0x002c300001047983 */ /* 0x000ea60000300a00 */
[----:B------:R-:W-:Y:S01]  /*5a4e0*/  STL.64 [R1+0x90], R8 ;  /* 0x0000900801007387 */ /* 0x000fe20000100a00 */
[----:B------:R-:W-:Y:S02]  /*5a4f0*/  STL.64 [R1+0x98], R10 ;  /* 0x0000980a01007387 */ /* 0x000fe40000100a00 */
[----:B------:R-:W0:Y:S02]  /*5a500*/  LDSM.16.MT88.4 R8, [R29+0x25800] ;  /* 0x025800001d08783b */ /* 0x000e240000004200 */
[----:B0-----:R-:W-:Y:S02]  /*5a510*/  STL.64 [R1+0x2a08], R10 ;  /* 0x002a080a01007387 */ /* 0x001fe40000100a00 */
[----:B------:R0:W-:Y:S02]  /*5a520*/  STL.64 [R1+0x2a00], R8 ;  /* 0x002a000801007387 */ /* 0x0001e40000100a00 */
[----:B0-----:R-:W3:Y:S01]  /*5a530*/  LDL.LU.64 R8, [R1+0x100] ;  /* 0x0001000001087983 */ /* 0x001ee20000300a00 */
[----:B------:R-:W3:Y:S01]  /*5a540*/  LDL.LU.64 R10, [R1+0x108] ;  /* 0x00010800010a7983 */ /* 0x000ee20000300a00 */
[C---:B--2---:R-:W-:Y:S02]  /*5a550*/  HMMA.16816.F32 R24, R4.reuse, R20, R24 ;  /* 0x000000140418723c */ /* 0x044fe40000001818 */
[----:B---3--:R-:W-:Y:S01]  /*5a560*/  STL.64 [R1+0x2bc0], R10 ;  /* 0x002bc00a01007387 */ /* 0x008fe20000100a00 */
[----:B------:R0:W-:Y:S03]  /*5a570*/  STL.64 [R1+0x2bb8], R8 ;  /* 0x002bb80801007387 */ /* 0x0001e60000100a00 */
[----:B0-----:R-:W2:Y:S01]  /*5a580*/  LDL.LU R8, [R1+0x2b0] ;  /* 0x0002b00001087983 */ /* 0x001ea20000300800 */
[----:B------:R-:W2:Y:S02]  /*5a590*/  LDL.LU R9, [R1+0x2b4] ;  /* 0x0002b40001097983 */ /* 0x000ea40000300800 */
[----:B------:R-:W2:Y:S02]  /*5a5a0*/  LDL.LU R10, [R1+0x2b8] ;  /* 0x0002b800010a7983 */ /* 0x000ea40000300800 */
[----:B------:R-:W2:Y:S11]  /*5a5b0*/  LDL.LU R11, [R1+0x2bc] ;  /* 0x0002bc00010b7983 */ /* 0x000eb60000300800 */
[----:B------:R-:W-:Y:S01]  /*5a5c0*/  @!UPT UIADD3 URZ, URZ, URZ, URZ ;  /* 0x0000003f3f3ff290 */ /* 0x000fe2000fffe03f */
[----:B------:R0:W-:Y:S01]  /*5a5d0*/  STL.64 [R1+0x80], R24 ;  /* 0x0000801801007387 */ /* 0x0001e20000100a00 */
[----:B------:R1:W-:Y:S03]  /*5a5e0*/  STL.64 [R1+0x88], R26 ;  /* 0x0000881a01007387 */ /* 0x0003e60000100a00 */
[----:B0-----:R-:W1:Y:S02]  /*5a5f0*/  LDL.LU.64 R24, [R1+0x2c28] ;  /* 0x002c280001187983 */ /* 0x001e640000300a00 */
[C---:B-1----:R-:W-:Y:S02]  /*5a600*/  HMMA.16816.F32 R24, R4.reuse, R24, R12 ;  /* 0x000000180418723c */ /* 0x042fe4000000180c */
        /* <DEDUP_REMOVED lines=11> */
[----:B------:R0:W-:Y:S02]  /*5a6c0*/  STL [R1+0x48], R26 ;  /* 0x0000481a01007387 */ /* 0x0001e40000100800 */
[----:B------:R-:W-:Y:S02]  /*5a6d0*/  IMAD.MOV.U32 R29, RZ, RZ, R27 ;  /* 0x000000ffff1d7224 */ /* 0x000fe400078e001b */
[----:B0-----:R-:W2:Y:S01]  /*5a6e0*/  LDL.LU.64 R26, [R1+0x2bf8] ;  /* 0x002bf800011a7983 */ /* 0x001ea20000300a00 */
[----:B------:R-:W3:Y:S02]  /*5a6f0*/  LDL.LU.64 R24, [R1+0x2bf0] ;  /* 0x002bf00001187983 */ /* 0x000ee40000300a00 */
[C---:B---3--:R-:W-:Y:S11]  /*5a700*/  HMMA.16816.F32 R12, R4.reuse, R24, R12 ;  /* 0x00000018040c723c */ /* 0x048ff6000000180c */
[----:B------:R-:W-:Y:S11]  /*5a710*/  @!UPT UIADD3 URZ, URZ, URZ, URZ ;  /* 0x0000003f3f3ff290 */ /* 0x000ff6000fffe03f */
[----:B------:R-:W-:Y:S01]  /*5a720*/  @!UPT UIADD3 URZ, URZ, URZ, URZ ;  /* 0x0000003f3f3ff290 */ /* 0x000fe2000fffe03f */
[----:B------:R0:W-:Y:S01]  /*5a730*/  STL.64 [R1+0x30], R12 ;  /* 0x0000300c01007387 */ /* 0x0001e20000100a00 */
[----:B------:R4:W-:Y:S03]  /*5a740*/  STL.64 [R1+0x38], R14 ;  /* 0x0000380e01007387 */ /* 0x0009e60000100a00 */
[----:B0-----:R-:W4:Y:S02]  /*5a750*/  LDL.LU.64 R12, [R1+0x2be8] ;  /* 0x002be800010c7983 */ /* 0x001f240000300a00 */
[C---:B----4-:R-:W-:Y:S02]  /*5a760*/  HMMA.16816.F32 R12, R4.reuse, R12, R16 ;  /* 0x0000000c040c723c */ /* 0x050fe40000001810 */
[----:B------:R-:W3:Y:S01]  /*5a770*/  LDL.LU.64 R18, [R1+0x2be0] ;  /* 0x002be00001127983 */ /* 0x000ee20000300a00 */
[----:B------:R-:W3:Y:S11]  /*5a780*/  LDL.LU.64 R16, [R1+0x2bd8] ;  /* 0x002bd80001107983 */ /* 0x000ef60000300a00 */
[----:B------:R-:W-:Y:S09]  /*5a790*/  @!UPT UIADD3 URZ, URZ, URZ, URZ ;  /* 0x0000003f3f3ff290 */ /* 0x000ff2000fffe03f */
[----:B------:R0:W-:Y:S01]  /*5a7a0*/  STL.64 [R1+0x120], R12 ;  /* 0x0001200c01007387 */ /* 0x0001e20000100a00 */
[----:B------:R3:W-:Y:S03]  /*5a7b0*/  STL.64 [R1+0x128], R14 ;  /* 0x0001280e01007387 */ /* 0x0007e60000100a00 */
[----:B0-----:R-:W3:Y:S02]  /*5a7c0*/  LDL.LU.64 R12, [R1+0x2bd0] ;  /* 0x002bd000010c7983 */ /* 0x001ee40000300a00 */
[C---:B---3--:R-:W-:Y:S11]  /*5a7d0*/  HMMA.16816.F32 R12, R4.reuse, R12, R16 ;  /* 0x0000000c040c723c */ /* 0x048ff60000001810 */
[----:B------:R-:W-:Y:S11]  /*5a7e0*/  @!UPT UIADD3 URZ, URZ, URZ, URZ ;  /* 0x0000003f3f3ff290 */ /* 0x000ff6000fffe03f */
[----:B------:R-:W-:Y:S01]  /*5a7f0*/  @!UPT UIADD3 URZ, URZ, URZ, URZ ;  /* 0x0000003f3f3ff290 */ /* 0x000fe2000fffe03f */
[----:B------:R0:W-:Y:S01]  /*5a800*/  STL.64 [R1+0x140], R12 ;  /* 0x0001400c01007387 */ /* 0x0001e20000100a00 */
[----:B------:R1:W-:Y:S02]  /*5a810*/  STL [R1+0x148], R14 ;  /* 0x0001480e01007387 */ /* 0x0003e40000100800 */
[----:B------:R-:W3:Y:S02]  /*5a820*/  LDL.LU R16, [R1+0x210] ;  /* 0x0002100001107983 */ /* 0x000ee40000300800 */
[----:B------:R-:W3:Y:S02]  /*5a830*/  LDL.LU R17, [R1+0x214] ;  /* 0x0002140001117983 */ /* 0x000ee40000300800 */
[----:B--2---:R-:W-:Y:S02]  /*5a840*/  IMAD.MOV.U32 R18, RZ, RZ, R27 ;  /* 0x000000ffff127224 */ /* 0x004fe400078e001b */
[----:B------:R-:W-:Y:S01]  /*5a850*/  IMAD.MOV.U32 R19, RZ, RZ, R26 ;  /* 0x000000ffff137224 */ /* 0x000fe200078e001a */
[----:B------:R-:W2:Y:S01]  /*5a860*/  LDL.LU R27, [R1+0x2bcc] ;  /* 0x002bcc00011b7983 */ /* 0x000ea20000300800 */
[----:B------:R-:W4:Y:S02]  /*5a870*/  LDL.LU R26, [R1+0x2bc8] ;  /* 0x002bc800011a7983 */ /* 0x000f240000300800 */
[----:B------:R-:W-:Y:S01]  /*5a880*/  IMAD.MOV.U32 R2, RZ, RZ, R15 ;  /* 0x000000ffff027224 */ /* 0x000fe200078e000f */
[----:B0-----:R-:W2:Y:S01]  /*5a890*/  LDL.LU R12, [R1+0x290] ;  /* 0x00029000010c7983 */ /* 0x001ea20000300800 */
[----:B------:R-:W2:Y:S02]  /*5a8a0*/  LDL.LU R13, [R1+0x294] ;  /* 0x00029400010d7983 */ /* 0x000ea40000300800 */
[----:B-1----:R-:W2:Y:S02]  /*5a8b0*/  LDL.LU R14, [R1+0x298] ;  /* 0x00029800010e7983 */ /* 0x002ea40000300800 */
[----:B------:R-:W2:Y:S01]  /*5a8c0*/  LDL.LU R15, [R1+0x29c] ;  /* 0x00029c00010f7983 */ /* 0x000ea20000300800 */
[----:B------:R-:W-:Y:S04]  /*5a8d0*/  STL.64 [R1+0x2b28], R18 ;  /* 0x002b281201007387 */ /* 0x000fe80000100a00 */
[----:B---3--:R0:W-:Y:S04]  /*5a8e0*/  STL.64 [R1+0x2b20], R16 ;  /* 0x002b201001007387 */ /* 0x0081e80000100a00 */
[----:B0-----:R-:W3:Y:S01]  /*5a8f0*/  LDL.LU.64 R16, [R1+0xe0] ;  /* 0x0000e00001107983 */ /* 0x001ee20000300a00 */
[----:B------:R-:W2:Y:S02]  /*5a900*/  LDL.64 R18, [R1+0xe8] ;  /* 0x0000e80001127983 */ /* 0x000ea40000100a00 */
[----:B------:R-:W-:Y:S01]  /*5a910*/  STL [R1+0x2ad0], R2 ;  /* 0x002ad00201007387 */ /* 0x000fe20000100800 */
[C---:B---3--:R-:W-:Y:S11]  /*5a920*/  HMMA.16816.F32 R8, R4.reuse, R16, R8 ;  /* 0x000000100408723c */ /* 0x048ff60000001808 */
[----:B------:R-:W-:Y:S11]  /*5a930*/  @!UPT UIADD3 URZ, URZ, URZ, URZ ;  /* 0x0000003f3f3ff290 */ /* 0x000ff6000fffe03f */
[----:B------:R-:W-:Y:S01]  /*5a940*/  @!UPT UIADD3 URZ, URZ, URZ, URZ ;  /* 0x0000003f3f3ff290 */ /* 0x000fe2000fffe03f */
[----:B------:R0:W-:Y:S01]  /*5a950*/  STL.64 [R1+0x180], R8 ;  /* 0x0001800801007387 */ /* 0x0001e20000100a00 */
[----:B------:R-:W-:Y:S02]  /*5a960*/  IMAD.MOV.U32 R25, RZ, RZ, R10 ;  /* 0x000000ffff197224 */ /* 0x000fe400078e000a */
[----:B------:R-:W-:Y:S02]  /*5a970*/  IMAD.MOV.U32 R24, RZ, RZ, R11 ;  /* 0x000000ffff187224 */ /* 0x000fe400078e000b */
[----:B------:R-:W3:Y:S04]  /*5a980*/  LDL.LU.64 R10, [R1+0x2bc0] ;  /* 0x002bc000010a7983 */ /* 0x000ee80000300a00 */
[----:B0-----:R-:W3:Y:S01]  /*5a990*/  LDL.LU.64 R8, [R1+0x2bb8] ;  /* 0x002bb80001087983 */ /* 0x001ee20000300a00 */
[----:B--2---:R0:W-:Y:S03]  /*5a9a0*/  STL.64 [R1+0x2b38], R18 ;  /* 0x002b381201007387 */ /* 0x0041e60000100a00 */
[----:B0-----:R-:W2:Y:S04]  /*5a9b0*/  LDL R18, [R1+0x68] ;  /* 0x0000680001127983 */ /* 0x001ea80000100800 */
[----:B------:R-:W2:Y:S04]  /*5a9c0*/  LDL R19, [R1+0x6c] ;  /* 0x00006c0001137983 */ /* 0x000ea80000100800 */
[----:B--2---:R0:W-:Y:S04]  /*5a9d0*/  STL.64 [R1+0x2b50], R18 ;  /* 0x002b501201007387 */ /* 0x0041e80000100a00 */
[----:B0-----:R-:W2:Y:S04]  /*5a9e0*/  LDL.64 R18, [R1+0x78] ;  /* 0x0000780001127983 */ /* 0x001ea80000100a00 */
[----:B--2---:R0:W-:Y:S01]  /*5a9f0*/  STL.64 [R1+0x2b60], R18 ;  /* 0x002b601201007387 */ /* 0x0041e20000100a00 */
[----:B------:R-:W2:Y:S02]  /*5aa00*/  LDL.LU R16, [R1+0x250] ;  /* 0x0002500001107983 */ /* 0x000ea40000300800 */
[----:B------:R-:W2:Y:S01]  /*5aa10*/  LDL.LU R17, [R1+0x254] ;  /* 0x0002540001117983 */ /* 0x000ea20000300800 */
[----:B0-----:R-:W2:Y:S01]  /*5aa20*/  LDL.LU R18, [R1+0x258] ;  /* 0x0002580001127983 */ /* 0x001ea20000300800 */
[----:B------:R-:W2:Y:S03]  /*5aa30*/  LDL.LU R19, [R1+0x25c] ;  /* 0x00025c0001137983 */ /* 0x000ea60000300800 */
[----:B--2---:R0:W-:Y:S01]  /*5aa40*/  STL.64 [R1+0x2b70], R18 ;  /* 0x002b701201007387 */ /* 0x0041e20000100a00 */
[----:B------:R1:W-:Y:S03]  /*5aa50*/  STL.64 [R1+0x2b68], R16 ;  /* 0x002b681001007387 */ /* 0x0003e60000100a00 */
[----:B0-----:R-:W2:Y:S04]  /*5aa60*/  LDL.64 R18, [R1+0x8] ;  /* 0x0000080001127983 */ /* 0x001ea80000100a00 */
[----:B--2---:R0:W-:Y:S01]  /*5aa70*/  STL.64 [R1+0x2b88], R18 ;  /* 0x002b881201007387 */ /* 0x0041e20000100a00 */
[----:B-1----:R-:W2:Y:S02]  /*5aa80*/  LDL.LU R16, [R1+0x270] ;  /* 0x0002700001107983 */ /* 0x002ea40000300800 */
[----:B------:R-:W2:Y:S01]  /*5aa90*/  LDL.LU R17, [R1+0x274] ;  /* 0x0002740001117983 */ /* 0x000ea20000300800 */
[----:B0-----:R-:W2:Y:S01]  /*5aaa0*/  LDL.LU R18, [R1+0x278] ;  /* 0x0002780001127983 */ /* 0x001ea20000300800 */
[----:B------:R-:W2:Y:S01]  /*5aab0*/  LDL.LU R19, [R1+0x27c] ;  /* 0x00027c0001137983 */ /* 0x000ea20000300800 */
[----:B---3--:R-:W-:Y:S02]  /*5aac0*/  HMMA.16816.F32 R4, R4, R8, R12 ;  /* 0x000000080404723c */ /* 0x008fe4000000180c */
[----:B--2---:R-:W-:Y:S01]  /*5aad0*/  STL.64 [R1+0x2ba0], R18 ;  /* 0x002ba01201007387 */ /* 0x004fe20000100a00 */
[----:B------:R0:W-:Y:S03]  /*5aae0*/  STL.64 [R1+0x2b98], R16 ;  /* 0x002b981001007387 */ /* 0x0001e60000100a00 */
[----:B0-----:R-:W2:Y:S01]  /*5aaf0*/  LDL.LU R16, [R1+0x280] ;  /* 0x0002800001107983 */ /* 0x001ea20000300800 */
[----:B------:R-:W2:Y:S02]  /*5ab00*/  LDL.LU R17, [R1+0x284] ;  /* 0x0002840001117983 */ /* 0x000ea40000300800 */
[----:B------:R-:W2:Y:S02]  /*5ab10*/  LDL.LU R18, [R1+0x288] ;  /* 0x0002880001127983 */ /* 0x000ea40000300800 */
[----:B------:R-:W2:Y:S01]  /*5ab20*/  LDL.LU R19, [R1+0x28c] ;  /* 0x00028c0001137983 */ /* 0x000ea20000300800 */
[----:B------:R-:W-:Y:S01]  /*5ab30*/  STL [R1+0x298c], R24 ;  /* 0x00298c1801007387 */ /* 0x000fe20000100800 */
[----:B------:R-:W-:Y:S02]  /*5ab40*/  STL [R1+0x2988], R25 ;  /* 0x0029881901007387 */ /* 0x000fe40000100800 */
[----:B------:R-:W2:Y:S02]  /*5ab50*/  LDL.LU.64 R14, [R1+0x2bb0] ;  /* 0x002bb000010e7983 */ /* 0x000ea40000300a00 */
[----:B------:R-:W2:Y:S01]  /*5ab60*/  LDL.LU.64 R12, [R1+0x2ba8] ;  /* 0x002ba800010c7983 */ /* 0x000ea20000300a00 */
[----:B------:R0:W-:Y:S01]  /*5ab70*/  STL.64 [R1+0x2b58], R10 ;  /* 0x002b580a01007387 */ /* 0x0001e20000100a00 */
[----:B------:R-:W3:Y:S04]  /*5ab80*/  LDL.LU R8, [R1+0x240] ;  /* 0x0002400001087983 */ /* 0x000ee80000300800 */
[----:B------:R-:W-:Y:S02]  /*5ab90*/  STL.64 [R1+0x190], R4 ;  /* 0x0001900401007387 */ /* 0x000fe40000100a00 */
[----:B------:R-:W-:Y:S01]  /*5aba0*/  STL.64 [R1+0x198], R6 ;  /* 0x0001980601007387 */ /* 0x000fe20000100a00 */
[----:B------:R-:W3:Y:S04]  /*5abb0*/  LDL.LU R9, [R1+0x244] ;  /* 0x0002440001097983 */ /* 0x000ee80000300800 */
[----:B0-----:R-:W3:Y:S01]  /*5abc0*/  LDL.LU R10, [R1+0x248] ;  /* 0x00024800010a7983 */ /* 0x001ee20000300800 */
[----:B------:R-:W3:Y:S01]  /*5abd0*/  LDL.LU R11, [R1+0x24c] ;  /* 0x00024c00010b7983 */ /* 0x000ee20000300800 */
[C---:B--2---:R-:W-:Y:S02]  /*5abe0*/  HMMA.16816.F32 R16, R12.reuse, R22, R16 ;  /* 0x000000160c10723c */ /* 0x044fe40000001810 */
[----:B---3--:R-:W-:Y:S01]  /*5abf0*/  STL.64 [R1+0x2b80], R10 ;  /* 0x002b800a01007387 */ /* 0x008fe20000100a00 */
[----:B------:R0:W-:Y:S03]  /*5ac00*/  STL.64 [R1+0x2b78], R8 ;  /* 0x002b780801007387 */ /* 0x0001e60000100a00 */
[----:B0-----:R-:W2:Y:S01]  /*5ac10*/  LDL.LU R8, [R1+0x260] ;  /* 0x0002600001087983 */ /* 0x001ea20000300800 */
[----:B------:R-:W2:Y:S02]  /*5ac20*/  LDL.LU R9, [R1+0x264] ;  /* 0x0002640001097983 */ /* 0x000ea40000300800 */
[----:B------:R-:W2:Y:S02]  /*5ac30*/  LDL.LU R10, [R1+0x268] ;  /* 0x00026800010a7983 */ /* 0x000ea40000300800 */
[----:B------:R-:W2:Y:S01]  /*5ac40*/  LDL.LU R11, [R1+0x26c] ;  /* 0x00026c00010b7983 */ /* 0x000ea20000300800 */
[----:B------:R-:W3:Y:S11]  /*5ac50*/  LDL.LU.64 R6, [R1+0x18] ;  /* 0x0000180001067983 */ /* 0x000ef60000300a00 */
[----:B------:R-:W-:Y:S01]  /*5ac60*/  @!UPT UIADD3 URZ, URZ, URZ, URZ ;  /* 0x0000003f3f3ff290 */ /* 0x000fe2000fffe03f */
[----:B------:R-:W-:Y:S02]  /*5ac70*/  IMAD.MOV.U32 R24, RZ, RZ, R18 ;  /* 0x000000ffff187224 */ /* 0x000fe400078e0012 */
[----:B------:R0:W-:Y:S02]  /*5ac80*/  STL.64 [R1+0x200], R16 ;  /* 0x0002001001007387 */ /* 0x0001e40000100a00 */
[----:B------:R-:W-:Y:S02]  /*5ac90*/  IMAD.MOV.U32 R25, RZ, RZ, R19 ;  /* 0x000000ffff197224 */ /* 0x000fe400078e0013 */
[----:B------:R-:W3:Y:S04]  /*5aca0*/  LDL.LU.64 R18, [R1+0x2ba0] ;  /* 0x002ba00001127983 */ /* 0x000ee80000300a00 */
[----:B0-----:R-:W3:Y:S01]  /*5acb0*/  LDL.LU.64 R16, [R1+0x2b98] ;  /* 0x002b980001107983 */ /* 0x001ee20000300a00 */
[----:B------:R0:W-:Y:S02]  /*5acc0*/  STL.64 [R1+0x2b30], R22 ;  /* 0x002b301601007387 */ /* 0x0001e40000100a00 */
[----:B------:R-:W2:Y:S02]  /*5acd0*/  LDL.LU R20, [R1+0x220] ;  /* 0x0002200001147983 */ /* 0x000ea40000300800 */
[----:B------:R-:W2:Y:S01]  /*5ace0*/  LDL.LU R21, [R1+0x224] ;  /* 0x0002240001157983 */ /* 0x000ea20000300800 */
[----:B0-----:R-:W2:Y:S01]  /*5acf0*/  LDL.LU R22, [R1+0x228] ;  /* 0x0002280001167983 */ /* 0x001ea20000300800 */
[----:B------:R-:W2:Y:S01]  /*5ad00*/  LDL.LU R23, [R1+0x22c] ;  /* 0x00022c0001177983 */ /* 0x000ea20000300800 */
[----:B---3--:R-:W-:Y:S02]  /*5ad10*/  HMMA.16816.F32 R16, R12, R6, R16 ;  /* 0x000000060c10723c */ /* 0x008fe40000001810 */
[----:B--2---:R4:W-:Y:S01]  /*5ad20*/  STL.64 [R1+0x2b48], R22 ;  /* 0x002b481601007387 */ /* 0x0049e20000100a00 */
[----:B------:R0:W-:Y:S02]  /*5ad30*/  STL.64 [R1+0x2b40], R20 ;  /* 0x002b401401007387 */ /* 0x0001e40000100a00 */
[----:B----4-:R-:W-:Y:S01]  /*5ad40*/  IMAD.MOV.U32 R22, RZ, RZ, R26 ;  /* 0x000000ffff167224 */ /* 0x010fe200078e001a */
[----:B0-----:R-:W2:Y:S01]  /*5ad50*/  LDL.LU R20, [R1+0x230] ;  /* 0x0002300001147983 */ /* 0x001ea20000300800 */
[----:B------:R-:W2:Y:S02]  /*5ad60*/  LDL.LU R21, [R1+0x234] ;  /* 0x0002340001157983 */ /* 0x000ea40000300800 */
[----:B------:R-:W3:Y:S02]  /*5ad70*/  LDL.LU R26, [R1+0x2b94] ;  /* 0x002b9400011a7983 */ /* 0x000ee40000300800 */
[----:B------:R-:W-:-:S02]  /*5ad80*/  IMAD.MOV.U32 R23, RZ, RZ, R27 ;  /* 0x000000ffff177224 */ /* 0x000fc400078e001b */
[----:B------:R-:W3:Y:S10]  /*5ad90*/  LDL.LU R27, [R1+0x2b90] ;  /* 0x002b9000011b7983 */ /* 0x000ef40000300800 */
[----:B------:R-:W-:Y:S02]  /*5ada0*/  STL.64 [R1+0x270], R16 ;  /* 0x0002701001007387 */ /* 0x000fe40000100a00 */
[----:B------:R0:W-:Y:S02]  /*5adb0*/  STL.64 [R1+0x278], R18 ;  /* 0x0002781201007387 */ /* 0x0001e40000100a00 */
[----:B0-----:R-:W4:Y:S02]  /*5adc0*/  LDL.LU.64 R18, [R1+0x2b88] ;  /* 0x002b880001127983 */ /* 0x001f240000300a00 */
[----:B----4-:R-:W-:Y:S01]  /*5add0*/  HMMA.16816.F32 R8, R12, R18, R8 ;  /* 0x000000120c08723c */ /* 0x010fe20000001808 */
[----:B------:R-:W-:-:S02]  /*5ade0*/  IMAD.MOV.U32 R5, RZ, RZ, R18 ;  /* 0x000000ffff057224 */ /* 0x000fc400078e0012 */
[----:B------:R-:W-:Y:S11]  /*5adf0*/  IMAD.MOV.U32 R4, RZ, RZ, R19 ;  /* 0x000000ffff047224 */ /* 0x000ff600078e0013 */
[----:B------:R-:W-:Y:S09]  /*5ae00*/  @!UPT UIADD3 URZ, URZ, URZ, URZ ;  /* 0x0000003f3f3ff290 */ /* 0x000ff2000fffe03f */
[----:B------:R-:W-:Y:S01]  /*5ae10*/  STL.64 [R1+0x280], R8 ;  /* 0x0002800801007387 */ /* 0x000fe20000100a00 */
[----:B------:R0:W-:Y:S03]  /*5ae20*/  STL.64 [R1+0x288], R10 ;  /* 0x0002880a01007387 */ /* 0x0001e60000100a00 */
[----:B0-----:R-:W4:Y:S01]  /*5ae30*/  LDL.LU.64 R10, [R1+0x2b80] ;  /* 0x002b8000010a7983 */ /* 0x001f220000300a00 */
[----:B------:R-:W4:Y:S02]  /*5ae40*/  LDL.LU.64 R8, [R1+0x2b78] ;  /* 0x002b780001087983 */ /* 0x000f240000300a00 */
[----:B------:R-:W3:Y:S02]  /*5ae50*/  LDL.LU.64 R18, [R1+0x2b70] ;  /* 0x002b700001127983 */ /* 0x000ee40000300a00 */
[----:B------:R-:W3:Y:S02]  /*5ae60*/  LDL.LU.64 R16, [R1+0x2b68] ;  /* 0x002b680001107983 */ /* 0x000ee40000300a00 */
[C---:B---3--:R-:W-:Y:S11]  /*5ae70*/  HMMA.16816.F32 R16, R12.reuse, R26, R16 ;  /* 0x0000001a0c10723c */ /* 0x048ff60000001810 */
[----:B------:R-:W-:Y:S11]  /*5ae80*/  @!UPT UIADD3 URZ, URZ, URZ, URZ ;  /* 0x0000003f3f3ff290 */ /* 0x000ff6000fffe03f */
[----:B------:R-:W-:Y:S01]  /*5ae90*/  @!UPT UIADD3 URZ, URZ, URZ, URZ ;  /* 0x0000003f3f3ff290 */ /* 0x000fe2000fffe03f */
[----:B------:R-:W-:Y:S01]  /*5aea0*/  STL.64 [R1+0x260], R16 ;  /* 0x0002601001007387 */ /* 0x000fe20000100a00 */
[----:B------:R0:W-:Y:S03]  /*5aeb0*/  STL.64 [R1+0x268], R18 ;  /* 0x0002681201007387 */ /* 0x0001e60000100a00 */
[----:B0-----:R-:W4:Y:S01]  /*5aec0*/  LDL.LU.64 R18, [R1+0x2b60] ;  /* 0x002b600001127983 */ /* 0x001f220000300a00 */
[----:B------:R-:W-:Y:S02]  /*5aed0*/  STL.64 [R1+0x2ae8], R26 ;  /* 0x002ae81a01007387 */ /* 0x000fe40000100a00 */
[----:B------:R0:W-:Y:S02]  /*5aee0*/  STL.64 [R1+0x2ae0], R24 ;  /* 0x002ae01801007387 */ /* 0x0001e40000100a00 */
[----:B0-----:R-:W3:Y:S01]  /*5aef0*/  LDL.LU R24, [R1+0x1f0] ;  /* 0x0001f00001187983 */ /* 0x001ee20000300800 */
[----:B------:R-:W3:Y:S01]  /*5af00*/  LDL.LU R25, [R1+0x1f4] ;  /* 0x0001f40001197983 */ /* 0x000ee20000300800 */
        /* <DEDUP_REMOVED lines=8> */
[----:B------:R-:W2:Y:S02]  /*5af90*/  LDL.LU.64 R18, [R1+0x2b50] ;  /* 0x002b500001127983 */ /* 0x000ea40000300a00 */
[C---:B--2---:R-:W-:Y:S01]  /*5afa0*/  HMMA.16816.F32 R16, R12.reuse, R18, R20 ;  /* 0x000000120c10723c */ /* 0x044fe20000001814 */
[----:B------:R-:W2:Y:S01]  /*5afb0*/  LDL.LU.64 R22, [R1+0x2b48] ;  /* 0x002b480001167983 */ /* 0x000ea20000300a00 */
[----:B------:R-:W2:Y:S11]  /*5afc0*/  LDL.LU.64 R20, [R1+0x2b40] ;  /* 0x002b400001147983 */ /* 0x000eb60000300a00 */
[----:B------:R-:W-:Y:S10]  /*5afd0*/  @!UPT UIADD3 URZ, URZ, URZ, URZ ;  /* 0x0000003f3f3ff290 */ /* 0x000ff4000fffe03f */
[----:B------:R-:W-:Y:S01]  /*5afe0*/  STL [R1+0x2c0], R16 ;  /* 0x0002c01001007387 */ /* 0x000fe20000100800 */
[----:B------:R0:W-:Y:S03]  /*5aff0*/  STL.64 [R1+0x2c8], R18 ;  /* 0x0002c81201007387 */ /* 0x0001e60000100a00 */
[----:B0-----:R-:W2:Y:S01]  /*5b000*/  LDL.LU.64 R18, [R1+0x2b38] ;  /* 0x002b380001127983 */ /* 0x001ea20000300a00 */
[----:B------:R-:W-:Y:S02]  /*5b010*/  IMAD.MOV.U32 R26, RZ, RZ, R3 ;  /* 0x000000ffff1a7224 */ /* 0x000fe400078e0003 */
[----:B------:R-:W-:Y:S01]  /*5b020*/  IMAD.MOV.U32 R28, RZ, RZ, R17 ;  /* 0x000000ffff1c7224 */ /* 0x000fe200078e0011 */
[C---:B--2---:R-:W-:Y:S01]  /*5b030*/  HMMA.16816.F32 R20, R12.reuse, R18, R20 ;  /* 0x000000120c14723c */ /* 0x044fe20000001814 */
[----:B------:R-:W-:Y:S02]  /*5b040*/  IMAD.MOV.U32 R2, RZ, RZ, R18 ;  /* 0x000000ffff027224 */ /* 0x000fe400078e0012 */
[----:B------:R-:W-:Y:S11]  /*5b050*/  IMAD.MOV.U32 R3, RZ, RZ, R19 ;  /* 0x000000ffff037224 */ /* 0x000ff600078e0013 */
[----:B------:R-:W-:Y:S09]  /*5b060*/  @!UPT UIADD3 URZ, URZ, URZ, URZ ;  /* 0x0000003f3f3ff290 */ /* 0x000ff2000fffe03f */
[----:B------:R-:W-:Y:S01]  /*5b070*/  STL.64 [R1+0x2e0], R20 ;  /* 0x0002e01401007387 */ /* 0x000fe20000100a00 */
[----:B------:R0:W-:Y:S03]  /*5b080*/  STL.64 [R1+0x2e8], R22 ;  /* 0x0002e81601007387 */ /* 0x0001e60000100a00 */
[----:B0-----:R-:W3:Y:S01]  /*5b090*/  LDL.LU.64 R22, [R1+0x2b30] ;  /* 0x002b300001167983 */ /* 0x001ee20000300a00 */
[----:B------:R-:W4:Y:S02]  /*5b0a0*/  LDL.LU.64 R18, [R1+0x2b28] ;  /* 0x002b280001127983 */ /* 0x000f240000300a00 */
[----:B------:R-:W4:Y:S02]  /*5b0b0*/  LDL.LU.64 R16, [R1+0x2b20] ;  /* 0x002b200001107983 */ /* 0x000f240000300a00 */
[----:B------:R-:W-:Y:S01]  /*5b0c0*/  IMAD.MOV.U32 R27, RZ, RZ, R0 ;  /* 0x000000ffff1b7224 */ /* 0x000fe200078e0000 */
[----:B----4-:R-:W-:Y:S01]  /*5b0d0*/  HMMA.16816.F32 R12, R12, R10, R16 ;  /* 0x0000000a0c0c723c */ /* 0x010fe20000001810 */
[----:B------:R-:W3:Y:S01]  /*5b0e0*/  LDL.LU.64 R18, [R1+0x2b18] ;  /* 0x002b180001127983 */ /* 0x000ee20000300a00 */
[----:B------:R-:W3:Y:S02]  /*5b0f0*/  LDL.LU.64 R16, [R1+0x2b10] ;  /* 0x002b100001107983 */ /* 0x000ee40000300a00 */
[----:B------:R-:W-:Y:S11]  /*5b100*/  STL.64 [R1+0x2ab0], R10 ;  /* 0x002ab00a01007387 */ /* 0x000ff60000100a00 */
[----:B------:R-:W-:Y:S08]  /*5b110*/  @!UPT UIADD3 URZ, URZ, URZ, URZ ;  /* 0x0000003f3f3ff290 */ /* 0x000ff0000fffe03f */
[----:B------:R-:W-:Y:S01]  /*5b120*/  STL.64 [R1+0x2d0], R12 ;  /* 0x0002d00c01007387 */ /* 0x000fe20000100a00 */
[----:B------:R0:W-:Y:S03]  /*5b130*/  STL.64 [R1+0x2d8], R14 ;  /* 0x0002d80e01007387 */ /* 0x0001e60000100a00 */
[----:B0-----:R-:W2:Y:S01]  /*5b140*/  LDL R14, [R1+0x38c] ;  /* 0x00038c00010e7983 */ /* 0x001ea20000100800 */
[----:B---3--:R-:W-:Y:S11]  /*5b150*/  HMMA.16816.F32 R20, R16, R22, R24 ;  /* 0x000000161014723c */ /* 0x008ff60000001818 */
[----:B------:R-:W-:Y:S11]  /*5b160*/  @!UPT UIADD3 URZ, URZ, URZ, URZ ;  /* 0x0000003f3f3ff290 */ /* 0x000ff6000fffe03f */
[----:B------:R-:W-:Y:S02]  /*5b170*/  @!UPT UIADD3 URZ, URZ, URZ, URZ ;  /* 0x0000003f3f3ff290 */ /* 0x000fe4000fffe03f */
[----:B------:R-:W-:Y:S01]  /*5b180*/  IMAD.MOV.U32 R0, RZ, RZ, R23 ;  /* 0x000000ffff007224 */ /* 0x000fe200078e0017 */
[----:B--2---:R-:W-:Y:S01]  /*5b190*/  STL [R1+0x2a10], R14 ;  /* 0x002a100e01007387 */ /* 0x004fe20000100800 */
[----:B------:R0:W-:Y:S02]  /*5b1a0*/  STL.64 [R1+0x350], R20 ;  /* 0x0003501401007387 */ /* 0x0001e40000100a00 */
[----:B------:R1:W-:Y:S01]  /*5b1b0*/  STL [R1+0x358], R22 ;  /* 0x0003581601007387 */ /* 0x0003e20000100800 */
[----:B0-----:R-:W2:Y:S01]  /*5b1c0*/  LDL.LU R20, [R1+0x170] ;  /* 0x0001700001147983 */ /* 0x001ea20000300800 */
[----:B------:R-:W2:Y:S02]  /*5b1d0*/  LDL.LU R21, [R1+0x174] ;  /* 0x0001740001157983 */ /* 0x000ea40000300800 */
[----:B-1----:R-:W3:Y:S02]  /*5b1e0*/  LDL.LU R22, [R1+0x178] ;  /* 0x0001780001167983 */ /* 0x002ee40000300800 */
[----:B------:R-:W3:Y:S02]  /*5b1f0*/  LDL.LU R23, [R1+0x17c] ;  /* 0x00017c0001177983 */ /* 0x000ee40000300800 */
[----:B---3--:R0:W-:Y:S01]  /*5b200*/  STL.64 [R1+0x2ac0], R22 ;  /* 0x002ac01601007387 */ /* 0x0081e20000100a00 */
[----:B--2---:R1:W-:Y:S02]  /*5b210*/  STL.64 [R1+0x2ab8], R20 ;  /* 0x002ab81401007387 */ /* 0x0043e40000100a00 */
[----:B0-----:R-:W-:-:S02]  /*5b220*/  IMAD.MOV.U32 R22, RZ, RZ, R9 ;  /* 0x000000ffff167224 */ /* 0x001fc400078e0009 */
[----:B------:R-:W-:-:S05]  /*5b230*/  IMAD.MOV.U32 R23, RZ, RZ, R8 ;  /* 0x000000ffff177224 */ /* 0x000fca00078e0008 */
[----:B------:R0:W-:Y:S01]  /*5b240*/  STL.64 [R1+0x2ad8], R22 ;  /* 0x002ad81601007387 */ /* 0x0001e20000100a00 */
[----:B-1----:R-:W2:Y:S02]  /*5b250*/  LDL.LU R20, [R1+0x1c0] ;  /* 0x0001c00001147983 */ /* 0x002ea40000300800 */
[----:B------:R-:W2:Y:S01]  /*5b260*/  LDL.LU R21, [R1+0x1c4] ;  /* 0x0001c40001157983 */ /* 0x000ea20000300800 */
[----:B0-----:R-:W3:Y:S01]  /*5b270*/  LDL.LU R22, [R1+0x1c8] ;  /* 0x0001c80001167983 */ /* 0x001ee20000300800 */
[----:B------:R-:W3:Y:S02]  /*5b280*/  LDL.LU R23, [R1+0x1cc] ;  /* 0x0001cc0001177983 */ /* 0x000ee40000300800 */
[----:B------:R-:W-:Y:S02]  /*5b290*/  IMAD.MOV.U32 R26, RZ, RZ, R5 ;  /* 0x000000ffff1a7224 */ /* 0x000fe400078e0005 */
[----:B------:R-:W-:Y:S01]  /*5b2a0*/  IMAD.MOV.U32 R27, RZ, RZ, R4 ;  /* 0x000000ffff1b7224 */ /* 0x000fe200078e0004 */
[----:B---3--:R-:W-:Y:S01]  /*5b2b0*/  STL.64 [R1+0x2af8], R22 ;  /* 0x002af81601007387 */ /* 0x008fe20000100a00 */
[----:B--2---:R-:W-:Y:S03]  /*5b2c0*/  STL.64 [R1+0x2af0], R20 ;  /* 0x002af01401007387 */ /* 0x004fe60000100a00 */
        /* <DEDUP_REMOVED lines=9> */
[----:B------:R-:W4:Y:S01]  /*5b360*/  LDL.LU.64 R10, [R1+0x68] ;  /* 0x00006800010a7983 */ /* 0x000f220000300a00 */
[----:B--2---:R-:W-:Y:S01]  /*5b370*/  HMMA.16816.F32 R24, R16, R6, R24 ;  /* 0x000000061018723c */ /* 0x004fe20000001818 */
[----:B----4-:R0:W-:Y:S01]  /*5b380*/  STL.64 [R1+0x2ac8], R10 ;  /* 0x002ac80a01007387 */ /* 0x0101e20000100a00 */
[----:B------:R-:W2:Y:S02]  /*5b390*/  LDL.LU R8, [R1+0x1b0] ;  /* 0x0001b00001087983 */ /* 0x000ea40000300800 */
[----:B------:R-:W2:Y:S01]  /*5b3a0*/  LDL.LU R9, [R1+0x1b4] ;  /* 0x0001b40001097983 */ /* 0x000ea20000300800 */
[----:B0-----:R-:W2:Y:S01]  /*5b3b0*/  LDL.LU R10, [R1+0x1b8] ;  /* 0x0001b800010a7983 */ /* 0x001ea20000300800 */
[----:B------:R-:W2:Y:S02]  /*5b3c0*/  LDL.LU R11, [R1+0x1bc] ;  /* 0x0001bc00010b7983 */ /* 0x000ea40000300800 */
[----:B------:R-:W4:Y:S02]  /*5b3d0*/  LDL.LU R12, [R1+0x150] ;  /* 0x00015000010c7983 */ /* 0x000f240000300800 */
[----:B------:R-:W4:Y:S01]  /*5b3e0*/  LDL.LU R13, [R1+0x154] ;  /* 0x00015400010d7983 */ /* 0x000f220000300800 */
[----:B------:R-:W4:Y:S01]  /*5b3f0*/  LDL.LU R14, [R1+0x158] ;  /* 0x00015800010e7983 */ /* 0x000f220000300800 */
[----:B------:R-:W4:Y:S02]  /*5b400*/  LDL.LU R15, [R1+0x15c] ;  /* 0x00015c00010f7983 */ /* 0x000f240000300800 */
[----:B------:R0:W-:Y:S09]  /*5b410*/  STL [R1+0x2910], R0 ;  /* 0x0029100001007387 */ /* 0x0001f20000100800 */
[----:B------:R-:W-:Y:S01]  /*5b420*/  STL.64 [R1+0x340], R24 ;  /* 0x0003401801007387 */ /* 0x000fe20000100a00 */
[----:B------:R1:W-:Y:S01]  /*5b430*/  STL.64 [R1+0x348], R26 ;  /* 0x0003481a01007387 */ /* 0x0003e20000100a00 */
[----:B0-----:R-:W-:-:S03]  /*5b440*/  IMAD.MOV.U32 R0, RZ, RZ, R7 ;  /* 0x000000ffff007224 */ /* 0x001fc600078e0007 */
[----:B-1----:R-:W3:Y:S01]  /*5b450*/  LDL.LU.64 R26, [R1+0x2b08] ;  /* 0x002b0800011a7983 */ /* 0x002ee20000300a00 */
[----:B------:R-:W2:Y:S02]  /*5b460*/  LDL.LU R4, [R1+0x30] ;  /* 0x0000300001047983 */ /* 0x000ea40000300800 */
[----:B------:R-:W-:Y:S02]  /*5b470*/  IMAD.MOV.U32 R24, RZ, RZ, R6 ;  /* 0x000000ffff187224 */ /* 0x000fe400078e0006 */
        /* <DEDUP_REMOVED lines=8> */
[----:B------:R-:W-:-:S02]  /*5b500*/  IMAD.MOV.U32 R7, RZ, RZ, R29 ;  /* 0x000000ffff077224 */ /* 0x000fc400078e001d */
[----:B------:R-:W3:Y:S04]  /*5b510*/  LDL.LU R29, [R1+0x2b00] ;  /* 0x002b0000011d7983 */ /* 0x000ee80000300800 */
[----:B--2---:R0:W-:Y:S02]  /*5b520*/  STL.64 [R1+0x29d0], R6 ;  /* 0x0029d00601007387 */ /* 0x0041e40000100a00 */
[----:B0-----:R-:W-:Y:S02]  /*5b530*/  IMAD.MOV.U32 R6, RZ, RZ, R24 ;  /* 0x000000ffff067224 */ /* 0x001fe400078e0018 */
[----:B---3--:R-:W-:Y:S01]  /*5b540*/  HMMA.16816.F32 R24, R16, R26, R20 ;  /* 0x0000001a1018723c */ /* 0x008fe20000001814 */
[----:B------:R-:W-:Y:S01]  /*5b550*/  IMAD.MOV.U32 R7, RZ, RZ, R0 ;  /* 0x000000ffff077224 */ /* 0x000fe200078e0000 */
[----:B------:R0:W-:Y:S04]  /*5b560*/  STL.64 [R1+0x29c8], R4 ;  /* 0x0029c80401007387 */ /* 0x0001e80000100a00 */
[----:B------:R1:W-:Y:S04]  /*5b570*/  STL.64 [R1+0x2a88], R6 ;  /* 0x002a880601007387 */ /* 0x0003e80000100a00 */
[----:B0-----:R-:W2:Y:S01]  /*5b580*/  LDL.LU R4, [R1+0x1a0] ;  /* 0x0001a00001047983 */ /* 0x001ea20000300800 */
[----:B------:R-:W2:Y:S03]  /*5b590*/  LDL.LU R5, [R1+0x1a4] ;  /* 0x0001a40001057983 */ /* 0x000ea60000300800 */
[----:B-1----:R-:W2:Y:S01]  /*5b5a0*/  LDL.LU R6, [R1+0x1a8] ;  /* 0x0001a80001067983 */ /* 0x002ea20000300800 */
[----:B------:R-:W3:Y:S02]  /*5b5b0*/  LDL.LU.64 R22, [R1+0x2af8] ;  /* 0x002af80001167983 */ /* 0x000ee40000300a00 */
[----:B------:R-:W3:Y:S02]  /*5b5c0*/  LDL.LU.64 R20, [R1+0x2af0] ;  /* 0x002af00001147983 */ /* 0x000ee40000300a00 */
[----:B------:R-:W-:-:S04]  /*5b5d0*/  IMAD.MOV.U32 R7, RZ, RZ, R29 ;  /* 0x000000ffff077224 */ /* 0x000fc800078e001d */
[----:B------:R-:W-:Y:S01]  /*5b5e0*/  STL.64 [R1+0x330], R24 ;  /* 0x0003301801007387 */ /* 0x000fe20000100a00 */
[----:B------:R0:W-:Y:S02]  /*5b5f0*/  STL [R1+0x338], R26 ;  /* 0x0003381a01007387 */ /* 0x0001e40000100800 */
[----:B------:R-:W-:Y:S02]  /*5b600*/  IMAD.MOV.U32 R29, RZ, RZ, R27 ;  /* 0x000000ffff1d7224 */ /* 0x000fe400078e001b */
[----:B0-----:R-:W3:Y:S01]  /*5b610*/  LDL.LU.64 R26, [R1+0x2ae8] ;  /* 0x002ae800011a7983 */ /* 0x001ee20000300a00 */
[----:B------:R-:W2:Y:S02]  /*5b620*/  LDL.LU.64 R24, [R1+0x2ae0] ;  /* 0x002ae00001187983 */ /* 0x000ea40000300a00 */
[----:B------:R-:W-:Y:S01]  /*5b630*/  STL [R1+0x2914], R29 ;  /* 0x0029141d01007387 */ /* 0x000fe20000100800 */
[C---:B---3--:R-:W-:Y:S11]  /*5b640*/  HMMA.16816.F32 R20, R16.reuse, R26, R20 ;  /* 0x0000001a1014723c */ /* 0x048ff60000001814 */
[----:B------:R-:W-:Y:S11]  /*5b650*/  @!UPT UIADD3 URZ, URZ, URZ, URZ ;  /* 0x0000003f3f3ff290 */ /* 0x000ff6000fffe03f */
[----:B------:R-:W-:Y:S01]  /*5b660*/  @!UPT UIADD3 URZ, URZ, URZ, URZ ;  /* 0x0000003f3f3ff290 */ /* 0x000fe2000fffe03f */
[----:B------:R-:W-:Y:S01]  /*5b670*/  STL.64 [R1+0x320], R20 ;  /* 0x0003201401007387 */ /* 0x000fe20000100a00 */
[----:B------:R0:W-:Y:S03]  /*5b680*/  STL.64 [R1+0x328], R22 ;  /* 0x0003281601007387 */ /* 0x0001e60000100a00 */
[----:B0-----:R-:W3:Y:S01]  /*5b690*/  LDL.LU.64 R22, [R1+0x2ad8] ;  /* 0x002ad80001167983 */ /* 0x001ee20000300a00 */
[----:B------:R0:W-:Y:S02]  /*5b6a0*/  STL.64 [R1+0x2a68], R26 ;  /* 0x002a681a01007387 */ /* 0x0001e40000100a00 */
[----:B--2---:R-:W-:Y:S02]  /*5b6b0*/  STL.64 [R1+0x2a60], R24 ;  /* 0x002a601801007387 */ /* 0x004fe40000100a00 */
[----:B0-----:R-:W-:Y:S02]  /*5b6c0*/  IMAD.MOV.U32 R26, RZ, RZ, R2 ;  /* 0x000000ffff1a7224 */ /* 0x001fe400078e0002 */
[----:B------:R-:W2:Y:S01]  /*5b6d0*/  LDL.LU R2, [R1+0x2ad0] ;  /* 0x002ad00001027983 */ /* 0x000ea20000300800 */
[C---:B---3--:R-:W-:Y:S03]  /*5b6e0*/  HMMA.16816.F32 R20, R16.reuse, R22, R8 ;  /* 0x000000161014723c */ /* 0x048fe60000001808 */
[----:B------:R-:W3:Y:S11]  /*5b6f0*/  LDL.LU.64 R10, [R1+0x2ac8] ;  /* 0x002ac800010a7983 */ /* 0x000ef60000300a00 */
[----:B------:R-:W-:Y:S09]  /*5b700*/  @!UPT UIADD3 URZ, URZ, URZ, URZ ;  /* 0x0000003f3f3ff290 */ /* 0x000ff2000fffe03f */
[----:B------:R-:W-:Y:S01]  /*5b710*/  STL.64 [R1+0x310], R20 ;  /* 0x0003101401007387 */ /* 0x000fe20000100a00 */
[----:B------:R0:W-:Y:S03]  /*5b720*/  STL.64 [R1+0x318], R22 ;  /* 0x0003181601007387 */ /* 0x0001e60000100a00 */
[----:B0-----:R-:W2:Y:S01]  /*5b730*/  LDL.LU.64 R22, [R1+0x2ac0] ;  /* 0x002ac00001167983 */ /* 0x001ea20000300a00 */
[----:B------:R-:W2:Y:S01]  /*5b740*/  LDL.LU.64 R20, [R1+0x2ab8] ;  /* 0x002ab80001147983 */ /* 0x000ea20000300a00 */
[----:B---3--:R-:W-:Y:S01]  /*5b750*/  HMMA.16816.F32 R4, R16, R10, R4 ;  /* 0x0000000a1004723c */ /* 0x008fe20000001804 */
[----:B------:R-:W-:Y:S11]  /*5b760*/  IMAD.MOV.U32 R0, RZ, RZ, R11 ;  /* 0x000000ffff007224 */ /* 0x000ff600078e000b */
[----:B------:R-:W-:Y:S11]  /*5b770*/  @!UPT UIADD3 URZ, URZ, URZ, URZ ;  /* 0x0000003f3f3ff290 */ /* 0x000ff6000fffe03f */
[----:B------:R0:W-:Y:S01]  /*5b780*/  STL.64 [R1+0x300], R4 ;  /* 0x0003000401007387 */ /* 0x0001e20000100a00 */
[----:B------:R-:W-:Y:S02]  /*5b790*/  STL.64 [R1+0x308], R6 ;  /* 0x0003080601007387 */ /* 0x000fe40000100a00 */
[----:B0-----:R-:W-:Y:S02]  /*5b7a0*/  IMAD.MOV.U32 R4, RZ, RZ, R10 ;  /* 0x000000ffff047224 */ /* 0x001fe400078e000a */
[----:B------:R-:W4:Y:S01]  /*5b7b0*/  LDL.LU.64 R10, [R1+0x2ab0] ;  /* 0x002ab000010a7983 */ /* 0x000f220000300a00 */
[----:B------:R-:W-:-:S07]  /*5b7c0*/  IMAD.MOV.U32 R27, RZ, RZ, R3 ;  /* 0x000000ffff1b7224 */ /* 0x000fce00078e0003 */
[C---:B--2---:R-:W-:Y:S01]  /*5b7d0*/  HMMA.16816.F32 R24, R16.reuse, R26, R20 ;  /* 0x0000001a1018723c */ /* 0x044fe20000001814 */
[----:B------:R-:W2:Y:S01]  /*5b7e0*/  LDL.LU.64 R22, [R1+0x2aa8] ;  /* 0x002aa80001167983 */ /* 0x000ea20000300a00 */
[----:B------:R-:W2:Y:S11]  /*5b7f0*/  LDL.LU.64 R20, [R1+0x2aa0] ;  /* 0x002aa00001147983 */ /* 0x000eb60000300a00 */
[----:B------:R-:W-:Y:S11]  /*5b800*/  @!UPT UIADD3 URZ, URZ, URZ, URZ ;  /* 0x0000003f3f3ff290 */ /* 0x000ff6000fffe03f */
[----:B------:R-:W-:Y:S01]  /*5b810*/  IMAD.MOV.U32 R3, RZ, RZ, R27 ;  /* 0x000000ffff037224 */ /* 0x000fe200078e001b */
[----:B------:R-:W-:Y:S01]  /*5b820*/  STL.64 [R1+0x2f0], R24 ;  /* 0x0002f01801007387 */ /* 0x000fe20000100a00 */
[----:B------:R-:W-:Y:S03]  /*5b830*/  STL [R1+0x2f8], R26 ;  /* 0x0002f81a01007387 */ /* 0x000fe60000100800 */
[----:B------:R-:W-:Y:S01]  /*5b840*/  STL [R1+0x28a0], R3 ;  /* 0x0028a00301007387 */ /* 0x000fe20000100800 */
[----:B----4-:R-:W-:Y:S03]  /*5b850*/  HMMA.16816.F32 R12, R16, R10, R12 ;  /* 0x0000000a100c723c */ /* 0x010fe6000000180c */
[----:B------:R0:W-:Y:S04]  /*5b860*/  STL.64 [R1+0x2a18], R10 ;  /* 0x002a180a01007387 */ /* 0x0001e80000100a00 */
[----:B0-----:R-:W3:Y:S11]  /*5b870*/  LDL.LU.64 R10, [R1+0xe8] ;  /* 0x0000e800010a7983 */ /* 0x001ef60000300a00 */
[----:B------:R-:W-:Y:S05]  /*5b880*/  @!UPT UIADD3 URZ, URZ, URZ, URZ ;  /* 0x0000003f3f3ff290 */ /* 0x000fea000fffe03f */
[----:B------:R0:W-:Y:S01]  /*5b890*/  STL.64 [R1+0x2b0], R12 ;  /* 0x0002b00c01007387 */ /* 0x0001e20000100a00 */
[----:B------:R1:W-:Y:S03]  /*5b8a0*/  STL.64 [R1+0x2b8], R14 ;  /* 0x0002b80e01007387 */ /* 0x0003e60000100a00 */
[----:B---3--:R3:W-:Y:S01]  /*5b8b0*/  STL.64 [R1+0x2a30], R10 ;  /* 0x002a300a01007387 */ /* 0x0087e20000100a00 */
[----:B0-----:R-:W4:Y:S02]  /*5b8c0*/  LDL.LU R12, [R1+0x90] ;  /* 0x00009000010c7983 */ /* 0x001f240000300800 */
[----:B------:R-:W4:Y:S02]  /*5b8d0*/  LDL.LU R13, [R1+0x94] ;  /* 0x00009400010d7983 */ /* 0x000f240000300800 */
[----:B-1----:R-:W2:Y:S01]  /*5b8e0*/  LDL.LU R14, [R1+0x98] ;  /* 0x00009800010e7983 */ /* 0x002ea20000300800 */
[----:B------:R-:W2:Y:S01]  /*5b8f0*/  LDL.LU R15, [R1+0x9c] ;  /* 0x00009c00010f7983 */ /* 0x000ea20000300800 */
[----:B------:R-:W2:Y:S03]  /*5b900*/  LDL.LU.64 R26, [R1+0x8] ;  /* 0x00000800011a7983 */ /* 0x000ea60000300a00 */
[----:B--2---:R0:W-:Y:S01]  /*5b910*/  STL.64 [R1+0x2a80], R26 ;  /* 0x002a801a01007387 */ /* 0x0041e20000100a00 */
[----:B------:R-:W2:Y:S02]  /*5b920*/  LDL.LU R8, [R1+0xb0] ;  /* 0x0000b00001087983 */ /* 0x000ea40000300800 */
[----:B------:R-:W2:Y:S02]  /*5b930*/  LDL.LU R9, [R1+0xb4] ;  /* 0x0000b40001097983 */ /* 0x000ea40000300800 */
[----:B---3--:R-:W3:Y:S01]  /*5b940*/  LDL.LU R10, [R1+0xb8] ;  /* 0x0000b800010a7983 */ /* 0x008ee20000300800 */
[----:B------:R-:W3:Y:S01]  /*5b950*/  LDL.LU R11, [R1+0xbc] ;  /* 0x0000bc00010b7983 */ /* 0x000ee20000300800 */
[----:B------:R-:W2:Y:S02]  /*5b960*/  LDL.LU.64 R6, [R1+0x28] ;  /* 0x0000280001067983 */ /* 0x000ea40000300a00 */
        /* <DEDUP_REMOVED lines=10> */
[----:B---3--:R0:W-:Y:S01]  /*5ba10*/  STL.64 [R1+0x2a40], R10 ;  /* 0x002a400a01007387 */ /* 0x0081e20000100a00 */
[----:B------:R1:W-:Y:S03]  /*5ba20*/  STL.64 [R1+0x2a38], R8 ;  /* 0x002a380801007387 */ /* 0x0003e60000100a00 */
[----:B0-----:R-:W3:Y:S04]  /*5ba30*/  LDL.LU.64 R10, [R1+0x78] ;  /* 0x00007800010a7983 */ /* 0x001ee80000300a00 */
[----:B---3--:R0:W-:Y:S01]  /*5ba40*/  STL.64 [R1+0x2a58], R10 ;  /* 0x002a580a01007387 */ /* 0x0081e20000100a00 */
[----:B-1----:R-:W3:Y:S02]  /*5ba50*/  LDL.LU R8, [R1+0xd0] ;  /* 0x0000d00001087983 */ /* 0x002ee40000300800 */
[----:B------:R-:W3:Y:S01]  /*5ba60*/  LDL.LU R9, [R1+0xd4] ;  /* 0x0000d40001097983 */ /* 0x000ee20000300800 */
[----:B0-----:R-:W3:Y:S01]  /*5ba70*/  LDL.LU R10, [R1+0xd8] ;  /* 0x0000d800010a7983 */ /* 0x001ee20000300800 */
[----:B------:R-:W3:Y:S01]  /*5ba80*/  LDL.LU R11, [R1+0xdc] ;  /* 0x0000dc00010b7983 */ /* 0x000ee20000300800 */
[----:B--2---:R-:W-:Y:S02]  /*5ba90*/  HMMA.16816.F32 R24, R20, R6, R24 ;  /* 0x000000061418723c */ /* 0x004fe40000001818 */
[----:B---3--:R-:W-:Y:S01]  /*5baa0*/  STL.64 [R1+0x2a78], R10 ;  /* 0x002a780a01007387 */ /* 0x008fe20000100a00 */
[----:B------:R0:W-:Y:S03]  /*5bab0*/  STL.64 [R1+0x2a70], R8 ;  /* 0x002a700801007387 */ /* 0x0001e60000100a00 */
[----:B0-----:R-:W2:Y:S01]  /*5bac0*/  LDL.LU R8, [R1+0xf0] ;  /* 0x0000f00001087983 */ /* 0x001ea20000300800 */
[----:B------:R-:W2:Y:S02]  /*5bad0*/  LDL.LU R9, [R1+0xf4] ;  /* 0x0000f40001097983 */ /* 0x000ea40000300800 */
[----:B------:R-:W2:Y:S02]  /*5bae0*/  LDL.LU R10, [R1+0xf8] ;  /* 0x0000f800010a7983 */ /* 0x000ea40000300800 */
[----:B------:R-:W2:Y:S01]  /*5baf0*/  LDL.LU R11, [R1+0xfc] ;  /* 0x0000fc00010b7983 */ /* 0x000ea20000300800 */
[----:B------:R-:W-:Y:S01]  /*5bb00*/  STL.64 [R1+0x2a28], R14 ;  /* 0x002a280e01007387 */ /* 0x000fe20000100a00 */
[----:B----4-:R0:W-:Y:S03]  /*5bb10*/  STL.64 [R1+0x2a20], R12 ;  /* 0x002a200c01007387 */ /* 0x0101e60000100a00 */
[----:B0-----:R-:W3:Y:S01]  /*5bb20*/  LDL.LU R12, [R1+0xa0] ;  /* 0x0000a000010c7983 */ /* 0x001ee20000300800 */
[----:B------:R-:W3:Y:S02]  /*5bb30*/  LDL.LU R13, [R1+0xa4] ;  /* 0x0000a400010d7983 */ /* 0x000ee40000300800 */
[----:B------:R-:W4:Y:S02]  /*5bb40*/  LDL.LU R14, [R1+0xa8] ;  /* 0x0000a800010e7983 */ /* 0x000f240000300800 */
[----:B------:R-:W4:Y:S02]  /*5bb50*/  LDL.LU R15, [R1+0xac] ;  /* 0x0000ac00010f7983 */ /* 0x000f240000300800 */
[----:B------:R-:W-:-:S02]  /*5bb60*/  IMAD.MOV.U32 R19, RZ, RZ, R0 ;  /* 0x000000ffff137224 */ /* 0x000fc400078e0000 */
[----:B------:R-:W-:Y:S02]  /*5bb70*/  IMAD.MOV.U32 R3, RZ, RZ, R6 ;  /* 0x000000ffff037224 */ /* 0x000fe400078e0006 */
[----:B------:R-:W-:Y:S01]  /*5bb80*/  IMAD.MOV.U32 R0, RZ, RZ, R7 ;  /* 0x000000ffff007224 */ /* 0x000fe200078e0007 */
[----:B----4-:R-:W-:Y:S01]  /*5bb90*/  STL.64 [R1+0x2a50], R14 ;  /* 0x002a500e01007387 */ /* 0x010fe20000100a00 */
[----:B---3--:R0:W-:Y:S03]  /*5bba0*/  STL.64 [R1+0x2a48], R12 ;  /* 0x002a480c01007387 */ /* 0x0081e60000100a00 */
[----:B0-----:R-:W3:Y:S01]  /*5bbb0*/  LDL.LU R12, [R1+0xc0] ;  /* 0x0000c000010c7983 */ /* 0x001ee20000300800 */
[----:B------:R-:W3:Y:S02]  /*5bbc0*/  LDL.LU R13, [R1+0xc4] ;  /* 0x0000c400010d7983 */ /* 0x000ee40000300800 */
[----:B------:R-:W3:Y:S02]  /*5bbd0*/  LDL.LU R14, [R1+0xc8] ;  /* 0x0000c800010e7983 */ /* 0x000ee40000300800 */
[----:B------:R-:W3:Y:S01]  /*5bbe0*/  LDL.LU R15, [R1+0xcc] ;  /* 0x0000cc00010f7983 */ /* 0x000ee20000300800 */
[----:B------:R-:W-:Y:S01]  /*5bbf0*/  STL.64 [R1+0x290], R24 ;  /* 0x0002901801007387 */ /* 0x000fe20000100a00 */
[----:B------:R0:W-:Y:S03]  /*5bc00*/  STL.64 [R1+0x298], R26 ;  /* 0x0002981a01007387 */ /* 0x0001e60000100a00 */
[----:B0-----:R-:W4:Y:S01]  /*5bc10*/  LDL.LU.64 R26, [R1+0x2a98] ;  /* 0x002a9800011a7983 */ /* 0x001f220000300a00 */
[----:B------:R-:W4:Y:S02]  /*5bc20*/  LDL.LU.64 R24, [R1+0x2a90] ;  /* 0x002a900001187983 */ /* 0x000f240000300a00 */
[----:B------:R-:W4:Y:S02]  /*5bc30*/  LDL.LU.64 R6, [R1+0x2a88] ;  /* 0x002a880001067983 */ /* 0x000f240000300a00 */
[C---:B----4-:R-:W-:Y:S11]  /*5bc40*/  HMMA.16816.F32 R24, R20.reuse, R6, R24 ;  /* 0x000000061418723c */ /* 0x050ff60000001818 */
[----:B------:R-:W-:Y:S11]  /*5bc50*/  @!UPT UIADD3 URZ, URZ, URZ, URZ ;  /* 0x0000003f3f3ff290 */ /* 0x000ff6000fffe03f */
[----:B------:R-:W-:Y:S01]  /*5bc60*/  @!UPT UIADD3 URZ, URZ, URZ, URZ ;  /* 0x0000003f3f3ff290 */ /* 0x000fe2000fffe03f */
[----:B------:R-:W-:Y:S01]  /*5bc70*/  STL.64 [R1+0x250], R24 ;  /* 0x0002501801007387 */ /* 0x000fe20000100a00 */
[----:B------:R0:W-:Y:S03]  /*5bc80*/  STL.64 [R1+0x258], R26 ;  /* 0x0002581a01007387 */ /* 0x0001e60000100a00 */
[----:B0-----:R-:W2:Y:S01]  /*5bc90*/  LDL.LU.64 R26, [R1+0x2a80] ;  /* 0x002a8000011a7983 */ /* 0x001ea20000300a00 */
[----:B------:R-:W-:Y:S02]  /*5bca0*/  STL.64 [R1+0x29e8], R6 ;  /* 0x0029e80601007387 */ /* 0x000fe40000100a00 */
[----:B------:R-:W-:Y:S01]  /*5bcb0*/  IMAD.MOV.U32 R18, RZ, RZ, R4 ;  /* 0x000000ffff127224 */ /* 0x000fe200078e0004 */
[C---:B--2---:R-:W-:Y:S01]  /*5bcc0*/  HMMA.16816.F32 R8, R20.reuse, R26, R8 ;  /* 0x0000001a1408723c */ /* 0x044fe20000001808 */
[----:B------:R-:W-:Y:S02]  /*5bcd0*/  IMAD.MOV.U32 R5, RZ, RZ, R26 ;  /* 0x000000ffff057224 */ /* 0x000fe400078e001a */
[----:B------:R-:W-:Y:S11]  /*5bce0*/  IMAD.MOV.U32 R4, RZ, RZ, R27 ;  /* 0x000000ffff047224 */ /* 0x000ff600078e001b */
[----:B------:R-:W-:Y:S09]  /*5bcf0*/  @!UPT UIADD3 URZ, URZ, URZ, URZ ;  /* 0x0000003f3f3ff290 */ /* 0x000ff2000fffe03f */
[----:B------:R-:W-:Y:S01]  /*5bd00*/  STL.64 [R1+0x240], R8 ;  /* 0x0002400801007387 */ /* 0x000fe20000100a00 */
[----:B------:R0:W-:Y:S03]  /*5bd10*/  STL.64 [R1+0x248], R10 ;  /* 0x0002480a01007387 */ /* 0x0001e60000100a00 */
[----:B0-----:R-:W2:Y:S01]  /*5bd20*/  LDL.LU.64 R10, [R1+0x2a78] ;  /* 0x002a7800010a7983 */ /* 0x001ea20000300a00 */
[----:B------:R-:W2:Y:S02]  /*5bd30*/  LDL.LU.64 R8, [R1+0x2a70] ;  /* 0x002a700001087983 */ /* 0x000ea40000300a00 */
[----:B------:R-:W2:Y:S02]  /*5bd40*/  LDL.LU.64 R26, [R1+0x2a68] ;  /* 0x002a6800011a7983 */ /* 0x000ea40000300a00 */
[----:B------:R-:W4:Y:S01]  /*5bd50*/  LDL.LU.64 R24, [R1+0x2a60] ;  /* 0x002a600001187983 */ /* 0x000f220000300a00 */
[----:B--2---:R-:W-:Y:S11]  /*5bd60*/  HMMA.16816.F32 R8, R20, R26, R8 ;  /* 0x0000001a1408723c */ /* 0x004ff60000001808 */
[----:B------:R-:W-:Y:S11]  /*5bd70*/  @!UPT UIADD3 URZ, URZ, URZ, URZ ;  /* 0x0000003f3f3ff290 */ /* 0x000ff6000fffe03f */
[----:B------:R-:W-:Y:S01]  /*5bd80*/  @!UPT UIADD3 URZ, URZ, URZ, URZ ;  /* 0x0000003f3f3ff290 */ /* 0x000fe2000fffe03f */
[----:B------:R-:W-:Y:S01]  /*5bd90*/  STL.64 [R1+0x230], R8 ;  /* 0x0002300801007387 */ /* 0x000fe20000100a00 */
[----:B------:R0:W-:Y:S03]  /*5bda0*/  STL.64 [R1+0x238], R10 ;  /* 0x0002380a01007387 */ /* 0x0001e60000100a00 */
[----:B0-----:R-:W3:Y:S01]  /*5bdb0*/  LDL.LU.64 R10, [R1+0x2a58] ;  /* 0x002a5800010a7983 */ /* 0x001ee20000300a00 */
[----:B------:R-:W-:Y:S02]  /*5bdc0*/  STL.64 [R1+0x29e0], R26 ;  /* 0x0029e01a01007387 */ /* 0x000fe40000100a00 */
[----:B----4-:R0:W-:Y:S02]  /*5bdd0*/  STL.64 [R1+0x29d8], R24 ;  /* 0x0029d81801007387 */ /* 0x0101e40000100a00 */
[----:B0-----:R-:W2:Y:S01]  /*5bde0*/  LDL.LU R24, [R1+0x50] ;  /* 0x0000500001187983 */ /* 0x001ea20000300800 */
[----:B------:R-:W2:Y:S02]  /*5bdf0*/  LDL.LU R25, [R1+0x54] ;  /* 0x0000540001197983 */ /* 0x000ea40000300800 */
[----:B------:R-:W4:Y:S02]  /*5be00*/  LDL.LU R26, [R1+0x58] ;  /* 0x00005800011a7983 */ /* 0x000f240000300800 */
[----:B------:R-:W4:Y:S02]  /*5be10*/  LDL.LU R27, [R1+0x5c] ;  /* 0x00005c00011b7983 */ /* 0x000f240000300800 */
[----:B------:R-:W-:-:S02]  /*5be20*/  IMAD.MOV.U32 R6, RZ, RZ, R3 ;  /* 0x000000ffff067224 */ /* 0x000fc400078e0003 */
[----:B------:R-:W-:Y:S01]  /*5be30*/  IMAD.MOV.U32 R7, RZ, RZ, R0 ;  /* 0x000000ffff077224 */ /* 0x000fe200078e0000 */
[C---:B---3--:R-:W-:Y:S01]  /*5be40*/  HMMA.16816.F32 R12, R20.reuse, R10, R12 ;  /* 0x0000000a140c723c */ /* 0x048fe2000000180c */
[----:B------:R-:W-:Y:S02]  /*5be50*/  IMAD.MOV.U32 R3, RZ, RZ, R10 ;  /* 0x000000ffff037224 */ /* 0x000fe400078e000a */
[----:B------:R-:W-:Y:S01]  /*5be60*/  IMAD.MOV.U32 R0, RZ, RZ, R11 ;  /* 0x000000ffff007224 */ /* 0x000fe200078e000b */
[----:B----4-:R-:W-:Y:S01]  /*5be70*/  STL.64 [R1+0x29f8], R26 ;  /* 0x0029f81a01007387 */ /* 0x010fe20000100a00 */
[----:B--2---:R0:W-:Y:S03]  /*5be80*/  STL.64 [R1+0x29f0], R24 ;  /* 0x0029f01801007387 */ /* 0x0041e60000100a00 */
[----:B0-----:R-:W2:Y:S01]  /*5be90*/  LDL.LU R24, [R1+0x80] ;  /* 0x0000800001187983 */ /* 0x001ea20000300800 */
[----:B------:R-:W2:Y:S02]  /*5bea0*/  LDL.LU R25, [R1+0x84] ;  /* 0x0000840001197983 */ /* 0x000ea40000300800 */
[----:B------:R-:W2:Y:S02]  /*5beb0*/  LDL.LU R26, [R1+0x88] ;  /* 0x00008800011a7983 */ /* 0x000ea40000300800 */
[----:B------:R-:W2:Y:S10]  /*5bec0*/  LDL.LU R27, [R1+0x8c] ;  /* 0x00008c00011b7983 */ /* 0x000eb40000300800 */
[----:B------:R-:W-:Y:S01]  /*5bed0*/  STL.64 [R1+0x220], R12 ;  /* 0x0002200c01007387 */ /* 0x000fe20000100a00 */
[----:B------:R0:W-:Y:S03]  /*5bee0*/  STL.64 [R1+0x228], R14 ;  /* 0x0002280e01007387 */ /* 0x0001e60000100a00 */
[----:B0-----:R-:W3:Y:S01]  /*5bef0*/  LDL.LU.64 R14, [R1+0x2a50] ;  /* 0x002a5000010e7983 */ /* 0x001ee20000300a00 */
[----:B------:R-:W3:Y:S02]  /*5bf00*/  LDL.LU.64 R12, [R1+0x2a48] ;  /* 0x002a4800010c7983 */ /* 0x000ee40000300a00 */
[----:B------:R-:W4:Y:S02]  /*5bf10*/  LDL.LU.64 R10, [R1+0x2a40] ;  /* 0x002a4000010a7983 */ /* 0x000f240000300a00 */
[----:B------:R-:W4:Y:S02]  /*5bf20*/  LDL.LU.64 R8, [R1+0x2a38] ;  /* 0x002a380001087983 */ /* 0x000f240000300a00 */
[C---:B----4-:R-:W-:Y:S11]  /*5bf30*/  HMMA.16816.F32 R8, R20.reuse, R18, R8 ;  /* 0x000000121408723c */ /* 0x050ff60000001808 */
[----:B------:R-:W-:Y:S11]  /*5bf40*/  @!UPT UIADD3 URZ, URZ, URZ, URZ ;  /* 0x0000003f3f3ff290 */ /* 0x000ff6000fffe03f */
[----:B------:R-:W-:Y:S01]  /*5bf50*/  @!UPT UIADD3 URZ, URZ, URZ, URZ ;  /* 0x0000003f3f3ff290 */ /* 0x000fe2000fffe03f */
[----:B------:R-:W-:Y:S01]  /*5bf60*/  STL.64 [R1+0x210], R8 ;  /* 0x0002100801007387 */ /* 0x000fe20000100a00 */
[----:B------:R0:W-:Y:S03]  /*5bf70*/  STL.64 [R1+0x218], R10 ;  /* 0x0002180a01007387 */ /* 0x0001e60000100a00 */
[----:B0-----:R-:W3:Y:S01]  /*5bf80*/  LDL.LU.64 R10, [R1+0x2a30] ;  /* 0x002a3000010a7983 */ /* 0x001ee20000300a00 */
[----:B------:R0:W-:Y:S02]  /*5bf90*/  STL.64 [R1+0x2998], R18 ;  /* 0x0029981201007387 */ /* 0x0001e40000100a00 */
[----:B0-----:R-:W-:Y:S02]  /*5bfa0*/  IMAD.MOV.U32 R18, RZ, RZ, R3 ;  /* 0x000000ffff127224 */ /* 0x001fe400078e0003 */
[----:B------:R-:W-:Y:S01]  /*5bfb0*/  IMAD.MOV.U32 R19, RZ, RZ, R0 ;  /* 0x000000ffff137224 */ /* 0x000fe200078e0000 */
        /* <DEDUP_REMOVED lines=10> */
[----:B------:R-:W3:Y:S06]  /*5c060*/  LDL.LU R14, [R1+0x2a10] ;  /* 0x002a1000010e7983 */ /* 0x000eec0000300800 */
[----:B------:R-:W-:-:S02]  /*5c070*/  IMAD.MOV.U32 R13, RZ, RZ, R10 ;  /* 0x000000ffff0d7224 */ /* 0x000fc400078e000a */
[----:B------:R-:W-:Y:S11]  /*5c080*/  IMAD.MOV.U32 R12, RZ, RZ, R11 ;  /* 0x000000ffff0c7224 */ /* 0x000ff600078e000b */
[----:B------:R-:W-:Y:S03]  /*5c090*/  @!UPT UIADD3 URZ, URZ, URZ, URZ ;  /* 0x0000003f3f3ff290 */ /* 0x000fe6000fffe03f */
[----:B------:R-:W-:Y:S01]  /*5c0a0*/  STL.64 [R1+0x1e0], R20 ;  /* 0x0001e01401007387 */ /* 0x000fe20000100a00 */
[----:B------:R0:W-:Y:S02]  /*5c0b0*/  STL.64 [R1+0x1e8], R22 ;  /* 0x0001e81601007387 */ /* 0x0001e40000100a00 */
[----:B------:R-:W2:Y:S02]  /*5c0c0*/  LDL.LU.64 R10, [R1+0x2a08] ;  /* 0x002a0800010a7983 */ /* 0x000ea40000300a00 */
[----:B------:R-:W2:Y:S02]  /*5c0d0*/  LDL.LU.64 R8, [R1+0x2a00] ;  /* 0x002a000001087983 */ /* 0x000ea40000300a00 */
[----:B0-----:R-:W-:Y:S02]  /*5c0e0*/  IMAD.MOV.U32 R22, RZ, RZ, R5 ;  /* 0x000000ffff167224 */ /* 0x001fe400078e0005 */
        /* <DEDUP_REMOVED lines=10> */
[----:B------:R-:W4:Y:S11]  /*5c190*/  LDL.LU.64 R24, [R1+0x29d8] ;  /* 0x0029d80001187983 */ /* 0x000f360000300a00 */
[----:B------:R-:W-:Y:S09]  /*5c1a0*/  @!UPT UIADD3 URZ, URZ, URZ, URZ ;  /* 0x0000003f3f3ff290 */ /* 0x000ff2000fffe03f */
[----:B------:R-:W-:Y:S01]  /*5c1b0*/  STL.64 [R1+0x1c0], R4 ;  /* 0x0001c00401007387 */ /* 0x000fe20000100a00 */
[----:B------:R0:W-:Y:S03]  /*5c1c0*/  STL.64 [R1+0x1c8], R6 ;  /* 0x0001c80601007387 */ /* 0x0001e60000100a00 */
[----:B0-----:R-:W2:Y:S01]  /*5c1d0*/  LDL.LU.64 R6, [R1+0x29d0] ;  /* 0x0029d00001067983 */ /* 0x001ea20000300a00 */
[----:B------:R-:W2:Y:S02]  /*5c1e0*/  LDL.LU.64 R4, [R1+0x29c8] ;  /* 0x0029c80001047983 */ /* 0x000ea40000300a00 */
[C---:B--2---:R-:W-:Y:S01]  /*5c1f0*/  HMMA.16816.F32 R20, R8.reuse, R22, R4 ;  /* 0x000000160814723c */ /* 0x044fe20000001804 */
[----:B------:R-:W2:Y:S01]  /*5c200*/  LDL.LU.64 R6, [R1+0x29c0] ;  /* 0x0029c00001067983 */ /* 0x000ea20000300a00 */
[----:B------:R-:W2:Y:S02]  /*5c210*/  LDL.LU.64 R4, [R1+0x29b8] ;  /* 0x0029b80001047983 */ /* 0x000ea40000300a00 */
[----:B----4-:R0:W-:Y:S11]  /*5c220*/  STL.64 [R1+0x2990], R24 ;  /* 0x0029901801007387 */ /* 0x0101f60000100a00 */
[----:B------:R-:W-:Y:S08]  /*5c230*/  @!UPT UIADD3 URZ, URZ, URZ, URZ ;  /* 0x0000003f3f3ff290 */ /* 0x000ff0000fffe03f */
[----:B------:R-:W-:Y:S01]  /*5c240*/  STL.64 [R1+0x1b0], R20 ;  /* 0x0001b01401007387 */ /* 0x000fe20000100a00 */
[----:B------:R-:W-:Y:S02]  /*5c250*/  STL.64 [R1+0x1b8], R22 ;  /* 0x0001b81601007387 */ /* 0x000fe40000100a00 */
[----:B0-----:R-:W4:Y:S02]  /*5c260*/  LDL.LU R24, [R1+0x140] ;  /* 0x0001400001187983 */ /* 0x001f240000300800 */
[----:B---3--:R-:W-:Y:S01]  /*5c270*/  LDSM.16.M88.4 R20, [R14+0x180] ;  /* 0x000180000e14783b */ /* 0x008fe20000000200 */
[----:B--2---:R-:W-:Y:S11]  /*5c280*/  HMMA.16816.F32 R4, R8, R26, R4 ;  /* 0x0000001a0804723c */ /* 0x004ff60000001804 */
[----:B------:R-:W-:Y:S11]  /*5c290*/  @!UPT UIADD3 URZ, URZ, URZ, URZ ;  /* 0x0000003f3f3ff290 */ /* 0x000ff6000fffe03f */
[----:B------:R-:W-:Y:S01]  /*5c2a0*/  @!UPT UIADD3 URZ, URZ, URZ, URZ ;  /* 0x0000003f3f3ff290 */ /* 0x000fe2000fffe03f */
[----:B------:R-:W-:Y:S01]  /*5c2b0*/  STL.64 [R1+0x1a0], R4 ;  /* 0x0001a00401007387 */ /* 0x000fe20000100a00 */
[----:B------:R-:W-:Y:S02]  /*5c2c0*/  STL.64 [R1+0x1a8], R6 ;  /* 0x0001a80601007387 */ /* 0x000fe40000100a00 */
[----:B------:R-:W4:Y:S02]  /*5c2d0*/  LDL.LU R25, [R1+0x144] ;  /* 0x0001440001197983 */ /* 0x000f240000300800 */
[----:B------:R-:W2:Y:S02]  /*5c2e0*/  LDL.LU R26, [R1+0x148] ;  /* 0x00014800011a7983 */ /* 0x000ea40000300800 */
[----:B------:R-:W-:Y:S02]  /*5c2f0*/  IMAD.MOV.U32 R27, RZ, RZ, R2 ;  /* 0x000000ffff1b7224 */ /* 0x000fe400078e0002 */
[----:B------:R-:W3:Y:S04]  /*5c300*/  LDL.LU R2, [R1+0x29b0] ;  /* 0x0029b00001027983 */ /* 0x000ee80000300800 */
[----:B--2---:R-:W-:Y:S01]  /*5c310*/  STL.64 [R1+0x29a8], R26 ;  /* 0x0029a81a01007387 */ /* 0x004fe20000100a00 */
[----:B----4-:R0:W-:Y:S03]  /*5c320*/  STL.64 [R1+0x29a0], R24 ;  /* 0x0029a01801007387 */ /* 0x0101e60000100a00 */
[----:B---3--:R-:W1:Y:S04]  /*5c330*/  LDSM.16.MT88.4 R4, [R2+0x26000] ;  /* 0x026000000204783b */ /* 0x008e680000004200 */
[----:B0-----:R-:W2:Y:S01]  /*5c340*/  LDL.LU R24, [R1+0x120] ;  /* 0x0001200001187983 */ /* 0x001ea20000300800 */
[----:B------:R-:W2:Y:S02]  /*5c350*/  LDL.LU R25, [R1+0x124] ;  /* 0x0001240001197983 */ /* 0x000ea40000300800 */
[----:B------:R-:W2:Y:S02]  /*5c360*/  LDL.LU R26, [R1+0x128] ;  /* 0x00012800011a7983 */ /* 0x000ea40000300800 */
[----:B------:R-:W2:Y:S01]  /*5c370*/  LDL.LU R27, [R1+0x12c] ;  /* 0x00012c00011b7983 */ /* 0x000ea20000300800 */
[----:B-1----:R0:W-:Y:S01]  /*5c380*/  STL.64 [R1+0x2958], R6 ;  /* 0x0029580601007387 */ /* 0x0021e20000100a00 */
[----:B------:R-:W-:Y:S02]  /*5c390*/  STL.64 [R1+0x2950], R4 ;  /* 0x0029500401007387 */ /* 0x000fe40000100a00 */
[----:B0-----:R-:W-:-:S02]  /*5c3a0*/  IMAD.MOV.U32 R6, RZ, RZ, R13 ;  /* 0x000000ffff067224 */ /* 0x001fc400078e000d */
[----:B------:R-:W-:-:S05]  /*5c3b0*/  IMAD.MOV.U32 R7, RZ, RZ, R12 ;  /* 0x000000ffff077224 */ /* 0x000fca00078e000c */
[----:B------:R-:W-:Y:S01]  /*5c3c0*/  STL.64 [R1+0x2970], R6 ;  /* 0x0029700601007387 */ /* 0x000fe20000100a00 */
[----:B------:R-:W-:Y:S01]  /*5c3d0*/  STL [R1+0x2918], R2 ;  /* 0x0029180201007387 */ /* 0x000fe20000100800 */
[C---:B--2---:R-:W-:Y:S02]  /*5c3e0*/  HMMA.16816.F32 R16, R8.reuse, R18, R24 ;  /* 0x000000120810723c */ /* 0x044fe40000001818 */
[----:B------:R-:W2:Y:S01]  /*5c3f0*/  LDL.LU.64 R26, [R1+0x29a8] ;  /* 0x0029a800011a7983 */ /* 0x000ea20000300a00 */
[----:B------:R-:W2:Y:S11]  /*5c400*/  LDL.LU.64 R24, [R1+0x29a0] ;  /* 0x0029a00001187983 */ /* 0x000eb60000300a00 */
[----:B------:R-:W-:Y:S09]  /*5c410*/  @!UPT UIADD3 URZ, URZ, URZ, URZ ;  /* 0x0000003f3f3ff290 */ /* 0x000ff2000fffe03f */
[----:B------:R-:W-:Y:S01]  /*5c420*/  STL.64 [R1+0x170], R16 ;  /* 0x0001701001007387 */ /* 0x000fe20000100a00 */
[----:B------:R-:W-:Y:S02]  /*5c430*/  STL.64 [R1+0x178], R18 ;  /* 0x0001781201007387 */ /* 0x000fe40000100a00 */
[----:B------:R-:W0:Y:S02]  /*5c440*/  LDSM.16.M88.4 R16, [R14+0x4180] ;  /* 0x004180000e10783b */ /* 0x000e240000000200 */
[----:B0-----:R-:W-:Y:S02]  /*5c450*/  STL.64 [R1+0xd0], R16 ;  /* 0x0000d01001007387 */ /* 0x001fe40000100a00 */
[----:B------:R0:W-:Y:S02]  /*5c460*/  STL.64 [R1+0xd8], R18 ;  /* 0x0000d81201007387 */ /* 0x0001e40000100a00 */
[----:B0-----:R-:W2:Y:S02]  /*5c470*/  LDL.LU.64 R18, [R1+0x2998] ;  /* 0x0029980001127983 */ /* 0x001ea40000300a00 */
[----:B--2---:R-:W-:Y:S02]  /*5c480*/  HMMA.16816.F32 R16, R8, R18, R24 ;  /* 0x000000120810723c */ /* 0x004fe40000001818 */
[----:B------:R-:W2:Y:S11]  /*5c490*/  LDL.LU.64 R24, [R1+0x2990] ;  /* 0x0029900001187983 */ /* 0x000eb60000300a00 */
[----:B------:R-:W-:Y:S10]  /*5c4a0*/  @!UPT UIADD3 URZ, URZ, URZ, URZ ;  /* 0x0000003f3f3ff290 */ /* 0x000ff4000fffe03f */
[----:B------:R0:W-:Y:S01]  /*5c4b0*/  STL.64 [R1+0x160], R16 ;  /* 0x0001601001007387 */ /* 0x0001e20000100a00 */
[----:B------:R2:W-:Y:S03]  /*5c4c0*/  STL.64 [R1+0x168], R18 ;  /* 0x0001681201007387 */ /* 0x0005e60000100a00 */
[----:B0-----:R-:W3:Y:S01]  /*5c4d0*/  LDL.LU R16, [R1+0x200] ;  /* 0x0002000001107983 */ /* 0x001ee20000300800 */
[----:B------:R-:W3:Y:S02]  /*5c4e0*/  LDL.LU R17, [R1+0x204] ;  /* 0x0002040001117983 */ /* 0x000ee40000300800 */
[----:B--2---:R-:W-:Y:S02]  /*5c4f0*/  IMAD.MOV.U32 R18, RZ, RZ, R24 ;  /* 0x000000ffff127224 */ /* 0x004fe400078e0018 */
[----:B------:R-:W-:Y:S01]  /*5c500*/  IMAD.MOV.U32 R19, RZ, RZ, R25 ;  /* 0x000000ffff137224 */ /* 0x000fe200078e0019 */
[----:B------:R-:W2:Y:S01]  /*5c510*/  LDL.LU R24, [R1+0x298c] ;  /* 0x00298c0001187983 */ /* 0x000ea20000300800 */
[----:B------:R-:W4:Y:S03]  /*5c520*/  LDL.LU R25, [R1+0x2988] ;  /* 0x0029880001197983 */ /* 0x000f260000300800 */
[----:B------:R-:W-:Y:S04]  /*5c530*/  STL.64 [R1+0x2968], R18 ;  /* 0x0029681201007387 */ /* 0x000fe80000100a00 */
[----:B---3--:R0:W-:Y:S04]  /*5c540*/  STL.64 [R1+0x2960], R16 ;  /* 0x0029601001007387 */ /* 0x0081e80000100a00 */
[----:B0-----:R-:W3:Y:S01]  /*5c550*/  LDL.LU R16, [R1+0x190] ;  /* 0x0001900001107983 */ /* 0x001ee20000300800 */
[----:B------:R-:W3:Y:S02]  /*5c560*/  LDL.LU R17, [R1+0x194] ;  /* 0x0001940001117983 */ /* 0x000ee40000300800 */
[----:B------:R-:W2:Y:S02]  /*5c570*/  LDL.LU R18, [R1+0x198] ;  /* 0x0001980001127983 */ /* 0x000ea40000300800 */
[----:B------:R-:W2:Y:S02]  /*5c580*/  LDL.LU R19, [R1+0x19c] ;  /* 0x00019c0001137983 */ /* 0x000ea40000300800 */
[----:B------:R-:W-:-:S02]  /*5c590*/  IMAD.MOV.U32 R6, RZ, RZ, R3 ;  /* 0x000000ffff067224 */ /* 0x000fc400078e0003 */
[----:B------:R-:W-:Y:S01]  /*5c5a0*/  IMAD.MOV.U32 R7, RZ, RZ, R0 ;  /* 0x000000ffff077224 */ /* 0x000fe200078e0000 */
[----:B--2---:R-:W-:Y:S01]  /*5c5b0*/  STL.64 [R1+0x2980], R18 ;  /* 0x0029801201007387 */ /* 0x004fe20000100a00 */
[----:B---3--:R0:W-:Y:S03]  /*5c5c0*/  STL.64 [R1+0x2978], R16 ;  /* 0x0029781001007387 */ /* 0x0081e60000100a00 */
[----:B0-----:R-:W2:Y:S01]  /*5c5d0*/  LDL.LU R16, [R1+0x180] ;  /* 0x0001800001107983 */ /* 0x001ea20000300800 */
[----:B------:R-:W2:Y:S02]  /*5c5e0*/  LDL.LU R17, [R1+0x184] ;  /* 0x0001840001117983 */ /* 0x000ea40000300800 */
[----:B----4-:R-:W-:Y:S02]  /*5c5f0*/  IMAD.MOV.U32 R18, RZ, RZ, R25 ;  /* 0x000000ffff127224 */ /* 0x010fe400078e0019 */
[----:B------:R-:W-:-:S02]  /*5c600*/  IMAD.MOV.U32 R19, RZ, RZ, R24 ;  /* 0x000000ffff137224 */ /* 0x000fc400078e0018 */
[----:B------:R-:W0:Y:S04]  /*5c610*/  LDSM.16.M88.4 R24, [R14+0x8180] ;  /* 0x008180000e18783b */ /* 0x000e280000000200 */
[----:B------:R-:W-:Y:S01]  /*5c620*/  STL.64 [R1+0xf0], R20 ;  /* 0x0000f01401007387 */ /* 0x000fe20000100a00 */
[----:B------:R-:W-:Y:S03]  /*5c630*/  STL.64 [R1+0xf8], R22 ;  /* 0x0000f81601007387 */ /* 0x000fe60000100a00 */
[----:B0-----:R-:W-:Y:S01]  /*5c640*/  STL.64 [R1+0xc0], R24 ;  /* 0x0000c01801007387 */ /* 0x001fe20000100a00 */
[----:B------:R-:W-:Y:S01]  /*5c650*/  STL.64 [R1+0xc8], R26 ;  /* 0x0000c81a01007387 */ /* 0x000fe20000100a00 */
[----:B--2---:R-:W-:Y:S02]  /*5c660*/  HMMA.16816.F32 R4, R8, R6, R16 ;  /* 0x000000060804723c */ /* 0x004fe40000001810 */
        /* <DEDUP_REMOVED lines=8> */
[----:B0-----:R-:W2:Y:S01]  /*5c6f0*/  LDL.LU.64 R6, [R1+0x2970] ;  /* 0x0029700001067983 */ /* 0x001ea20000300a00 */
[----:B------:R-:W-:-:S02]  /*5c700*/  IMAD.MOV.U32 R13, RZ, RZ, R4 ;  /* 0x000000ffff0d7224 */ /* 0x000fc400078e0004 */
[----:B------:R-:W-:Y:S02]  /*5c710*/  IMAD.MOV.U32 R12, RZ, RZ, R5 ;  /* 0x000000ffff0c7224 */ /* 0x000fe400078e0005 */
[----:B------:R-:W-:Y:S02]  /*5c720*/  IMAD.MOV.U32 R2, RZ, RZ, R24 ;  /* 0x000000ffff027224 */ /* 0x000fe400078e0018 */
[----:B------:R-:W-:Y:S02]  /*5c730*/  IMAD.MOV.U32 R0, RZ, RZ, R25 ;  /* 0x000000ffff007224 */ /* 0x000fe400078e0019 */
[----:B------:R-:W0:Y:S01]  /*5c740*/  LDSM.16.M88.4 R24, [R14+0xc180] ;  /* 0x00c180000e18783b */ /* 0x000e220000000200 */
[----:B--2---:R-:W-:Y:S03]  /*5c750*/  HMMA.16816.F32 R4, R8, R6, R16 ;  /* 0x000000060804723c */ /* 0x004fe60000001810 */
[----:B------:R-:W2:Y:S01]  /*5c760*/  LDL.LU.64 R18, [R1+0x2968] ;  /* 0x0029680001127983 */ /* 0x000ea20000300a00 */
[----:B------:R-:W2:Y:S02]  /*5c770*/  LDL.LU.64 R16, [R1+0x2960] ;  /* 0x0029600001107983 */ /* 0x000ea40000300a00 */
[----:B------:R-:W3:Y:S11]  /*5c780*/  LDL.LU R8, [R1+0x260] ;  /* 0x0002600001087983 */ /* 0x000ef60000300800 */
[----:B------:R-:W-:Y:S06]  /*5c790*/  @!UPT UIADD3 URZ, URZ, URZ, URZ ;  /* 0x0000003f3f3ff290 */ /* 0x000fec000fffe03f */
[----:B------:R-:W-:Y:S01]  /*5c7a0*/  STL.64 [R1+0x140], R4 ;  /* 0x0001400401007387 */ /* 0x000fe20000100a00 */
[----:B------:R-:W-:Y:S02]  /*5c7b0*/  STL.64 [R1+0x148], R6 ;  /* 0x0001480601007387 */ /* 0x000fe40000100a00 */
[----:B------:R-:W3:Y:S02]  /*5c7c0*/  LDL.LU R9, [R1+0x264] ;  /* 0x0002640001097983 */ /* 0x000ee40000300800 */
[----:B------:R-:W4:Y:S01]  /*5c7d0*/  LDL.LU R10, [R1+0x268] ;  /* 0x00026800010a7983 */ /* 0x000f220000300800 */
[----:B------:R-:W4:Y:S04]  /*5c7e0*/  LDL.LU R11, [R1+0x26c] ;  /* 0x00026c00010b7983 */ /* 0x000f280000300800 */
[----:B------:R-:W1:Y:S04]  /*5c7f0*/  LDSM.16.M88.4 R4, [R14+0x14180] ;  /* 0x014180000e04783b */ /* 0x000e680000000200 */
[----:B----4-:R-:W-:Y:S01]  /*5c800*/  STL.64 [R1+0x2928], R10 ;  /* 0x0029280a01007387 */ /* 0x010fe20000100a00 */
[----:B---3--:R3:W-:Y:S02]  /*5c810*/  STL.64 [R1+0x2920], R8 ;  /* 0x0029200801007387 */ /* 0x0087e40000100a00 */
[----:B---3--:R-:W-:-:S02]  /*5c820*/  IMAD.MOV.U32 R8, RZ, RZ, R2 ;  /* 0x000000ffff087224 */ /* 0x008fc400078e0002 */
[----:B------:R-:W-:-:S05]  /*5c830*/  IMAD.MOV.U32 R9, RZ, RZ, R0 ;  /* 0x000000ffff097224 */ /* 0x000fca00078e0000 */
[----:B------:R3:W-:Y:S04]  /*5c840*/  STL.64 [R1+0x2938], R8 ;  /* 0x0029380801007387 */ /* 0x0007e80000100a00 */
[----:B---3--:R-:W3:Y:S01]  /*5c850*/  LDL.64 R8, [R1+0xd0] ;  /* 0x0000d00001087983 */ /* 0x008ee20000100a00 */
        /* <DEDUP_REMOVED lines=15> */
[----:B0-----:R-:W2:Y:S01]  /*5c950*/  LDL.LU.64 R6, [R1+0x2958] ;  /* 0x0029580001067983 */ /* 0x001ea20000300a00 */
[----:B------:R-:W2:Y:S02]  /*5c960*/  LDL.LU.64 R4, [R1+0x2950] ;  /* 0x0029500001047983 */ /* 0x000ea40000300a00 */
[----:B---3--:R-:W-:-:S02]  /*5c970*/  IMAD.MOV.U32 R2, RZ, RZ, R9 ;  /* 0x000000ffff027224 */ /* 0x008fc400078e0009 */
[----:B------:R-:W3:Y:S01]  /*5c980*/  LDL R15, [R1+0x3a0] ;  /* 0x0003a000010f7983 */ /* 0x000ee20000100800 */
[C---:B--2---:R-:W-:Y:S01]  /*5c990*/  HMMA.16816.F32 R24, R4.reuse, R8, R24 ;  /* 0x000000080418723c */ /* 0x044fe20000001818 */
[----:B------:R-:W0:Y:S07]  /*5c9a0*/  LDSM.16.M88.4 R8, [R14+0x1c180] ;  /* 0x01c180000e08783b */ /* 0x000e2e0000000200 */
[----:B------:R-:W-:Y:S11]  /*5c9b0*/  HMMA.16816.F32 R16, R4, R20, R16 ;  /* 0x000000140410723c */ /* 0x000ff60000001810 */
[----:B------:R-:W-:Y:S11]  /*5c9c0*/  @!UPT UIADD3 URZ, URZ, URZ, URZ ;  /* 0x0000003f3f3ff290 */ /* 0x000ff6000fffe03f */
[----:B------:R-:W-:Y:S01]  /*5c9d0*/  @!UPT UIADD3 URZ, URZ, URZ, URZ ;  /* 0x0000003f3f3ff290 */ /* 0x000fe2000fffe03f */
[----:B------:R-:W-:Y:S01]  /*5c9e0*/  STL.64 [R1+0x130], R16 ;  /* 0x0001301001007387 */ /* 0x000fe20000100a00 */
[----:B------:R-:W-:Y:S02]  /*5c9f0*/  STL.64 [R1+0x138], R18 ;  /* 0x0001381201007387 */ /* 0x000fe40000100a00 */
[----:B------:R-:W-:Y:S02]  /*5ca00*/  STL.64 [R1+0x120], R24 ;  /* 0x0001201801007387 */ /* 0x000fe40000100a00 */
[----:B------:R1:W-:Y:S02]  /*5ca10*/  STL.64 [R1+0x128], R26 ;  /* 0x0001281a01007387 */ /* 0x0003e40000100a00 */
[----:B-1----:R-:W2:Y:S01]  /*5ca20*/  LDL.LU.64 R26, [R1+0x2948] ;  /* 0x00294800011a7983 */ /* 0x002ea20000300a00 */
[----:B------:R-:W2:Y:S02]  /*5ca30*/  LDL.LU.64 R24, [R1+0x2940] ;  /* 0x0029400001187983 */ /* 0x000ea40000300a00 */
[----:B0-----:R0:W-:Y:S02]  /*5ca40*/  STL.64 [R1+0x70], R8 ;  /* 0x0000700801007387 */ /* 0x0011e40000100a00 */
[----:B------:R-:W-:Y:S01]  /*5ca50*/  IMAD.MOV.U32 R29, RZ, RZ, R8 ;  /* 0x000000ffff1d7224 */ /* 0x000fe200078e0008 */
[----:B------:R2:W-:Y:S01]  /*5ca60*/  STL.64 [R1+0x78], R10 ;  /* 0x0000780a01007387 */ /* 0x0005e20000100a00 */
[----:B------:R-:W-:-:S03]  /*5ca70*/  IMAD.MOV.U32 R0, RZ, RZ, R9 ;  /* 0x000000ffff007224 */ /* 0x000fc600078e0009 */
[----:B0-----:R-:W2:Y:S01]  /*5ca80*/  LDL.LU.64 R8, [R1+0x2938] ;  /* 0x0029380001087983 */ /* 0x001ea20000300a00 */
[----:B------:R-:W4:Y:S02]  /*5ca90*/  LDL R19, [R1+0x39c] ;  /* 0x00039c0001137983 */ /* 0x000f240000100800 */
[----:B------:R-:W-:Y:S02]  /*5caa0*/  IMAD.MOV.U32 R18, RZ, RZ, R20 ;  /* 0x000000ffff127224 */ /* 0x000fe400078e0014 */
[----:B------:R-:W-:Y:S02]  /*5cab0*/  IMAD.MOV.U32 R3, RZ, RZ, R21 ;  /* 0x000000ffff037224 */ /* 0x000fe400078e0015 */
[----:B------:R-:W0:Y:S01]  /*5cac0*/  LDSM.16.M88.4 R20, [R14+0x18180] ;  /* 0x018180000e14783b */ /* 0x000e220000000200 */
[----:B--2---:R-:W-:Y:S03]  /*5cad0*/  HMMA.16816.F32 R8, R4, R8, R24 ;  /* 0x000000080408723c */ /* 0x004fe60000001818 */
[----:B----4-:R-:W-:Y:S01]  /*5cae0*/  STL [R1+0x2900], R19 ;  /* 0x0029001301007387 */ /* 0x010fe20000100800 */
[----:B------:R-:W2:Y:S02]  /*5caf0*/  LDL.64 R16, [R1+0x90] ;  /* 0x0000900001107983 */ /* 0x000ea40000100a00 */
[----:B------:R-:W4:Y:S11]  /*5cb00*/  LDL.LU.64 R24, [R1+0x2930] ;  /* 0x0029300001187983 */ /* 0x000f360000300a00 */
[----:B------:R-:W-:Y:S06]  /*5cb10*/  @!UPT UIADD3 URZ, URZ, URZ, URZ ;  /* 0x0000003f3f3ff290 */ /* 0x000fec000fffe03f */
[----:B------:R-:W-:Y:S01]  /*5cb20*/  STL.64 [R1+0x110], R8 ;  /* 0x0001100801007387 */ /* 0x000fe20000100a00 */
[----:B------:R1:W-:Y:S03]  /*5cb30*/  STL.64 [R1+0x118], R10 ;  /* 0x0001180a01007387 */ /* 0x0003e60000100a00 */
[----:B-1----:R-:W2:Y:S01]  /*5cb40*/  LDL.LU.64 R10, [R1+0x2928] ;  /* 0x00292800010a7983 */ /* 0x002ea20000300a00 */
[----:B------:R-:W2:Y:S02]  /*5cb50*/  LDL.LU.64 R8, [R1+0x2920] ;  /* 0x0029200001087983 */ /* 0x000ea40000300a00 */
[----:B0-----:R-:W-:Y:S02]  /*5cb60*/  STL.64 [R1+0x80], R20 ;  /* 0x0000801401007387 */ /* 0x001fe40000100a00 */
[----:B------:R-:W-:Y:S01]  /*5cb70*/  STL.64 [R1+0x88], R22 ;  /* 0x0000881601007387 */ /* 0x000fe20000100a00 */
[----:B------:R0:W-:Y:S04]  /*5cb80*/  STL.64 [R1+0x2908], R20 ;  /* 0x0029081401007387 */ /* 0x0001e80000100a00 */
[----:B0-----:R-:W3:Y:S01]  /*5cb90*/  LDL.LU R20, [R1+0x2c0] ;  /* 0x0002c00001147983 */ /* 0x001ee20000300800 */
[----:B------:R-:W-:-:S02]  /*5cba0*/  IMAD.MOV.U32 R21, RZ, RZ, R28 ;  /* 0x000000ffff157224 */ /* 0x000fc400078e001c */
[----:B------:R-:W3:Y:S02]  /*5cbb0*/  LDL.LU R28, [R1+0x291c] ;  /* 0x00291c00011c7983 */ /* 0x000ee40000300800 */
[----:B------:R-:W3:Y:S01]  /*5cbc0*/  LDL.LU R22, [R1+0x2c8] ;  /* 0x0002c80001167983 */ /* 0x000ee20000300800 */
[----:B------:R-:W3:Y:S04]  /*5cbd0*/  LDL.LU R23, [R1+0x2cc] ;  /* 0x0002cc0001177983 */ /* 0x000ee80000300800 */
[----:B----4-:R-:W-:Y:S01]  /*5cbe0*/  STL.64 [R1+0x28c8], R24 ;  /* 0x0028c81801007387 */ /* 0x010fe20000100a00 */
[----:B--2---:R-:W-:Y:S11]  /*5cbf0*/  HMMA.16816.F32 R8, R4, R24, R8 ;  /* 0x000000180408723c */ /* 0x004ff60000001808 */
[----:B------:R-:W-:Y:S11]  /*5cc00*/  @!UPT UIADD3 URZ, URZ, URZ, URZ ;  /* 0x0000003f3f3ff290 */ /* 0x000ff6000fffe03f */
[----:B------:R-:W-:Y:S01]  /*5cc10*/  @!UPT UIADD3 URZ, URZ, URZ, URZ ;  /* 0x0000003f3f3ff290 */ /* 0x000fe2000fffe03f */
[----:B------:R-:W-:Y:S01]  /*5cc20*/  STL.64 [R1+0x100], R8 ;  /* 0x0001000801007387 */ /* 0x000fe20000100a00 */
[----:B------:R-:W-:Y:S02]  /*5cc30*/  STL.64 [R1+0x108], R10 ;  /* 0x0001080a01007387 */ /* 0x000fe40000100a00 */
[----:B---3--:R-:W0:Y:S02]  /*5cc40*/  LDSM.16.MT88.4 R8, [R28+0x26000] ;  /* 0x026000001c08783b */ /* 0x008e240000004200 */
[----:B0-----:R-:W-:Y:S02]  /*5cc50*/  STL.64 [R1+0x28f0], R10 ;  /* 0x0028f00a01007387 */ /* 0x001fe40000100a00 */
[----:B------:R0:W-:Y:S02]  /*5cc60*/  STL.64 [R1+0x28e8], R8 ;  /* 0x0028e80801007387 */ /* 0x0001e40000100a00 */
[----:B0-----:R-:W2:Y:S01]  /*5cc70*/  LDL.LU R8, [R1+0x2a0] ;  /* 0x0002a00001087983 */ /* 0x001ea20000300800 */
[----:B------:R-:W2:Y:S02]  /*5cc80*/  LDL.LU R9, [R1+0x2a4] ;  /* 0x0002a40001097983 */ /* 0x000ea40000300800 */
[----:B------:R-:W2:Y:S02]  /*5cc90*/  LDL.LU R10, [R1+0x2a8] ;  /* 0x0002a800010a7983 */ /* 0x000ea40000300800 */
[----:B------:R-:W2:Y:S02]  /*5cca0*/  LDL.LU R11, [R1+0x2ac] ;  /* 0x0002ac00010b7983 */ /* 0x000ea40000300800 */
[----:B------:R-:W-:-:S02]  /*5ccb0*/  IMAD.MOV.U32 R24, RZ, RZ, R13 ;  /* 0x000000ffff187224 */ /* 0x000fc400078e000d */
[----:B------:R-:W-:Y:S02]  /*5ccc0*/  IMAD.MOV.U32 R25, RZ, RZ, R12 ;  /* 0x000000ffff197224 */ /* 0x000fe400078e000c */
[----:B------:R-:W0:Y:S05]  /*5ccd0*/  LDSM.16.MT88.4 R12, [R15+0x26000] ;  /* 0x026000000f0c783b */ /* 0x000e2a0000004200 */
[C---:B--2---:R-:W-:Y:S01]  /*5cce0*/  HMMA.16816.F32 R8, R4.reuse, R24, R8 ;  /* 0x000000180408723c */ /* 0x044fe20000001808 */
[----:B------:R-:W2:Y:S11]  /*5ccf0*/  LDL.LU R24, [R1+0x2e0] ;  /* 0x0002e00001187983 */ /* 0x000eb60000300800 */
[----:B------:R-:W-:Y:S11]  /*5cd00*/  @!UPT UIADD3 URZ, URZ, URZ, URZ ;  /* 0x0000003f3f3ff290 */ /* 0x000ff6000fffe03f */
[----:B------:R-:W-:Y:S01]  /*5cd10*/  STL.64 [R1+0xe0], R8 ;  /* 0x0000e00801007387 */ /* 0x000fe20000100a00 */
[----:B------:R-:W-:Y:S02]  /*5cd20*/  STL.64 [R1+0xe8], R10 ;  /* 0x0000e80a01007387 */ /* 0x000fe40000100a00 */
[----:B------:R-:W2:Y:S02]  /*5cd30*/  LDL.LU R25, [R1+0x2e4] ;  /* 0x0002e40001197983 */ /* 0x000ea40000300800 */
[----:B------:R-:W2:Y:S01]  /*5cd40*/  LDL.LU R26, [R1+0x2e8] ;  /* 0x0002e800011a7983 */ /* 0x000ea20000300800 */
[----:B------:R-:W2:Y:S01]  /*5cd50*/  LDL.LU R27, [R1+0x2ec] ;  /* 0x0002ec00011b7983 */ /* 0x000ea20000300800 */
[----:B0-----:R-:W-:Y:S02]  /*5cd60*/  STL.64 [R1+0x2898], R14 ;  /* 0x0028980e01007387 */ /* 0x001fe40000100a00 */
[----:B------:R0:W-:Y:S02]  /*5cd70*/  STL.64 [R1+0x2890], R12 ;  /* 0x0028900c01007387 */ /* 0x0001e40000100a00 */
[----:B0-----:R-:W3:Y:S01]  /*5cd80*/  LDL R12, [R1+0xd0] ;  /* 0x0000d000010c7983 */ /* 0x001ee20000100800 */
[----:B------:R-:W-:Y:S01]  /*5cd90*/  HMMA.16816.F32 R20, R4, R16, R20 ;  /* 0x000000100414723c */ /* 0x000fe20000001814 */
[----:B------:R-:W-:-:S02]  /*5cda0*/  IMAD.MOV.U32 R13, RZ, RZ, R2 ;  /* 0x000000ffff0d7224 */ /* 0x000fc400078e0002 */
[----:B------:R-:W-:Y:S01]  /*5cdb0*/  IMAD.MOV.U32 R8, RZ, RZ, R29 ;  /* 0x000000ffff087224 */ /* 0x000fe200078e001d */
[----:B------:R-:W4:Y:S01]  /*5cdc0*/  LDL.LU R2, [R1+0x2918] ;  /* 0x0029180001027983 */ /* 0x000f220000300800 */
[----:B------:R-:W2:Y:S02]  /*5cdd0*/  LDL.LU R29, [R1+0x2914] ;  /* 0x00291400011d7983 */ /* 0x000ea40000300800 */
[----:B------:R-:W-:Y:S02]  /*5cde0*/  IMAD.MOV.U32 R9, RZ, RZ, R0 ;  /* 0x000000ffff097224 */ /* 0x000fe400078e0000 */
[----:B------:R-:W2:Y:S04]  /*5cdf0*/  LDL.LU R0, [R1+0x2910] ;  /* 0x0029100001007983 */ /* 0x000ea80000300800 */
[----:B---3--:R0:W-:Y:S02]  /*5ce00*/  STL.64 [R1+0x28d0], R12 ;  /* 0x0028d00c01007387 */ /* 0x0081e40000100a00 */
[----:B0-----:R-:W-:-:S02]  /*5ce10*/  IMAD.MOV.U32 R12, RZ, RZ, R18 ;  /* 0x000000ffff0c7224 */ /* 0x001fc400078e0012 */
[----:B------:R-:W-:-:S05]  /*5ce20*/  IMAD.MOV.U32 R13, RZ, RZ, R3 ;  /* 0x000000ffff0d7224 */ /* 0x000fca00078e0003 */
[----:B------:R0:W-:Y:S04]  /*5ce30*/  STL.64 [R1+0x28f8], R12 ;  /* 0x0028f80c01007387 */ /* 0x0001e80000100a00 */
[----:B0-----:R-:W3:Y:S01]  /*5ce40*/  LDL.LU R12, [R1+0x2d0] ;  /* 0x0002d000010c7983 */ /* 0x001ee20000300800 */
[----:B------:R-:W3:Y:S02]  /*5ce50*/  LDL.LU R13, [R1+0x2d4] ;  /* 0x0002d400010d7983 */ /* 0x000ee40000300800 */
[----:B------:R-:W3:Y:S02]  /*5ce60*/  LDL.LU R14, [R1+0x2d8] ;  /* 0x0002d800010e7983 */ /* 0x000ee40000300800 */
[----:B------:R-:W3:Y:S01]  /*5ce70*/  LDL.LU R15, [R1+0x2dc] ;  /* 0x0002dc00010f7983 */ /* 0x000ee20000300800 */
[----:B------:R0:W-:Y:S01]  /*5ce80*/  STL.64 [R1+0x60], R20 ;  /* 0x0000601401007387 */ /* 0x0001e20000100a00 */
[----:B------:R-:W-:Y:S03]  /*5ce90*/  STL.64 [R1+0x68], R22 ;  /* 0x0000681601007387 */ /* 0x000fe60000100a00 */
[----:B0-----:R-:W2:Y:S01]  /*5cea0*/  LDL.LU.64 R20, [R1+0x2908] ;  /* 0x0029080001147983 */ /* 0x001ea20000300a00 */
[----:B------:R-:W2:Y:S02]  /*5ceb0*/  LDL.LU R19, [R1+0x2900] ;  /* 0x0029000001137983 */ /* 0x000ea40000300800 */
[----:B------:R-:W-:-:S02]  /*5cec0*/  IMAD.MOV.U32 R3, RZ, RZ, R17 ;  /* 0x000000ffff037224 */ /* 0x000fc400078e0011 */
[----:B--2---:R-:W0:Y:S04]  /*5ced0*/  LDSM.16.MT88.4 R16, [R19+0x26000] ;  /* 0x026000001310783b */ /* 0x004e280000004200 */
[----:B0-----:R-:W-:Y:S01]  /*5cee0*/  STL.64 [R1+0x2818], R18 ;  /* 0x0028181201007387 */ /* 0x001fe20000100a00 */
[----:B------:R0:W-:Y:S03]  /*5cef0*/  STL.64 [R1+0x2810], R16 ;  /* 0x0028101001007387 */ /* 0x0001e60000100a00 */
[----:B0-----:R-:W2:Y:S01]  /*5cf00*/  LDL.LU R16, [R1+0x340] ;  /* 0x0003400001107983 */ /* 0x001ea20000300800 */
[----:B------:R-:W2:Y:S02]  /*5cf10*/  LDL.LU R17, [R1+0x344] ;  /* 0x0003440001117983 */ /* 0x000ea40000300800 */
[----:B------:R-:W2:Y:S02]  /*5cf20*/  LDL.LU R18, [R1+0x348] ;  /* 0x0003480001127983 */ /* 0x000ea40000300800 */
[----:B------:R-:W2:Y:S01]  /*5cf30*/  LDL.LU R19, [R1+0x34c] ;  /* 0x00034c0001137983 */ /* 0x000ea20000300800 */
[C---:B------:R-:W-:Y:S08]  /*5cf40*/  HMMA.16816.F32 R24, R4.reuse, R20, R24 ;  /* 0x000000140418723c */ /* 0x040ff00000001818 */
[----:B---3--:R-:W-:Y:S01]  /*5cf50*/  HMMA.16816.F32 R4, R4, R8, R12 ;  /* 0x000000080404723c */ /* 0x008fe2000000180c */
[----:B--2---:R0:W-:Y:S02]  /*5cf60*/  STL.64 [R1+0x28e0], R18 ;  /* 0x0028e01201007387 */ /* 0x0041e40000100a00 */
[----:B0-----:R-:W-:-:S02]  /*5cf70*/  IMAD.MOV.U32 R19, RZ, RZ, R0 ;  /* 0x000000ffff137224 */ /* 0x001fc400078e0000 */
[----:B------:R-:W-:Y:S02]  /*5cf80*/  IMAD.MOV.U32 R0, RZ, RZ, R21 ;  /* 0x000000ffff007224 */ /* 0x000fe400078e0015 */
[----:B----4-:R-:W0:Y:S04]  /*5cf90*/  LDSM.16.MT88.4 R20, [R2+0x26800] ;  /* 0x026800000214783b */ /* 0x010e280000004200 */
[----:B------:R1:W-:Y:S04]  /*5cfa0*/  STL.64 [R1+0x28d8], R16 ;  /* 0x0028d81001007387 */ /* 0x0003e80000100a00 */
[----:B-1----:R-:W2:Y:S01]  /*5cfb0*/  LDL.LU R16, [R1+0x350] ;  /* 0x0003500001107983 */ /* 0x002ea20000300800 */
[----:B------:R-:W2:Y:S02]  /*5cfc0*/  LDL.LU R17, [R1+0x354] ;  /* 0x0003540001117983 */ /* 0x000ea40000300800 */
[----:B------:R-:W2:Y:S02]  /*5cfd0*/  LDL.LU R18, [R1+0x358] ;  /* 0x0003580001127983 */ /* 0x000ea40000300800 */
[----:B------:R1:W-:Y:S01]  /*5cfe0*/  STL.64 [R1+0x50], R24 ;  /* 0x0000501801007387 */ /* 0x0003e20000100a00 */
[----:B------:R3:W-:Y:S04]  /*5cff0*/  STL.64 [R1+0x58], R26 ;  /* 0x0000581a01007387 */ /* 0x0007e80000100a00 */
[----:B-1----:R-:W4:Y:S01]  /*5d000*/  LDL.LU R24, [R1+0x330] ;  /* 0x0003300001187983 */ /* 0x002f220000300800 */
[----:B------:R-:W4:Y:S02]  /*5d010*/  LDL.LU R25, [R1+0x334] ;  /* 0x0003340001197983 */ /* 0x000f240000300800 */
[----:B---3--:R-:W4:Y:S01]  /*5d020*/  LDL.LU R26, [R1+0x338] ;  /* 0x00033800011a7983 */ /* 0x008f220000300800 */
[----:B0-----:R-:W-:Y:S01]  /*5d030*/  STL [R1+0x276c], R20 ;  /* 0x00276c1401007387 */ /* 0x001fe20000100800 */
[----:B------:R0:W-:Y:S02]  /*5d040*/  STL [R1+0x2768], R21 ;  /* 0x0027681501007387 */ /* 0x0001e40000100800 */
[----:B------:R-:W-:Y:S02]  /*5d050*/  STL [R1+0x2764], R22 ;  /* 0x0027641601007387 */ /* 0x000fe40000100800 */
[----:B------:R-:W-:Y:S01]  /*5d060*/  STL [R1+0x2760], R23 ;  /* 0x0027601701007387 */ /* 0x000fe20000100800 */
[----:B0-----:R-:W4:Y:S01]  /*5d070*/  LDL.LU.64 R20, [R1+0xc0] ;  /* 0x0000c00001147983 */ /* 0x001f220000300a00 */
[----:B------:R-:W-:Y:S02]  /*5d080*/  STL [R1+0x26b0], R2 ;  /* 0x0026b00201007387 */ /* 0x000fe40000100800 */
[----:B------:R-:W2:Y:S02]  /*5d090*/  LDL.LU.64 R12, [R1+0x28f8] ;  /* 0x0028f800010c7983 */ /* 0x000ea40000300a00 */
[----:B------:R-:W2:Y:S01]  /*5d0a0*/  LDL.LU.64 R10, [R1+0x28f0] ;  /* 0x0028f000010a7983 */ /* 0x000ea20000300a00 */
[----:B------:R-:W2:Y:S01]  /*5d0b0*/  LDL.LU.64 R8, [R1+0x28e8] ;  /* 0x0028e80001087983 */ /* 0x000ea20000300a00 */
[----:B------:R-:W-:Y:S02]  /*5d0c0*/  STL.64 [R1+0x30], R4 ;  /* 0x0000300401007387 */ /* 0x000fe40000100a00 */
[----:B------:R-:W-:Y:S02]  /*5d0d0*/  STL.64 [R1+0x38], R6 ;  /* 0x0000380601007387 */ /* 0x000fe40000100a00 */
[----:B------:R-:W0:Y:S04]  /*5d0e0*/  LDSM.16.MT88.4 R4, [R28+0x26800] ;  /* 0x026800001c04783b */ /* 0x000e280000004200 */
[----:B0-----:R-:W-:Y:S01]  /*5d0f0*/  STL.64 [R1+0x2708], R6 ;  /* 0x0027080601007387 */ /* 0x001fe20000100a00 */
[----:B------:R0:W-:Y:S03]  /*5d100*/  STL.64 [R1+0x2700], R4 ;  /* 0x0027000401007387 */ /* 0x0001e60000100a00 */
[----:B0-----:R-:W3:Y:S01]  /*5d110*/  LDL.LU.64 R4, [R1+0x70] ;  /* 0x0000700001047983 */ /* 0x001ee20000300a00 */
[----:B------:R-:W3:Y:S01]  /*5d120*/  LDL.64 R6, [R1+0x78] ;  /* 0x0000780001067983 */ /* 0x000ee20000100a00 */
[----:B--2---:R-:W-:Y:S02]  /*5d130*/  HMMA.16816.F32 R12, R8, R12, R16 ;  /* 0x0000000c080c723c */ /* 0x004fe40000001810 */
[----:B---3--:R-:W-:Y:S01]  /*5d140*/  STL.64 [R1+0x28b0], R6 ;  /* 0x0028b00601007387 */ /* 0x008fe20000100a00 */
[----:B------:R0:W-:Y:S03]  /*5d150*/  STL.64 [R1+0x28a8], R4 ;  /* 0x0028a80401007387 */ /* 0x0001e60000100a00 */
[----:B0-----:R-:W2:Y:S01]  /*5d160*/  LDL.LU.64 R4, [R1+0xa0] ;  /* 0x0000a00001047983 */ /* 0x001ea20000300a00 */
[----:B------:R-:W3:Y:S02]  /*5d170*/  LDL.LU.64 R18, [R1+0x28e0] ;  /* 0x0028e00001127983 */ /* 0x000ee40000300a00 */
[----:B------:R-:W3:Y:S11]  /*5d180*/  LDL.LU.64 R16, [R1+0x28d8] ;  /* 0x0028d80001107983 */ /* 0x000ef60000300a00 */
[----:B------:R-:W-:Y:S03]  /*5d190*/  @!UPT UIADD3 URZ, URZ, URZ, URZ ;  /* 0x0000003f3f3ff290 */ /* 0x000fe6000fffe03f */
[----:B------:R0:W-:Y:S02]  /*5d1a0*/  STL.64 [R1+0x20], R12 ;  /* 0x0000200c01007387 */ /* 0x0001e40000100a00 */
[----:B0-----:R-:W3:Y:S01]  /*5d1b0*/  LDL.LU.64 R12, [R1+0x28d0] ;  /* 0x0028d000010c7983 */ /* 0x001ee20000300a00 */
[----:B------:R-:W-:Y:S02]  /*5d1c0*/  IMAD.MOV.U32 R27, RZ, RZ, R29 ;  /* 0x000000ffff1b7224 */ /* 0x000fe400078e001d */
[----:B------:R-:W-:Y:S02]  /*5d1d0*/  IMAD.MOV.U32 R29, RZ, RZ, R14 ;  /* 0x000000ffff1d7224 */ /* 0x000fe400078e000e */
[----:B------:R-:W-:-:S03]  /*5d1e0*/  IMAD.MOV.U32 R28, RZ, RZ, R15 ;  /* 0x000000ffff1c7224 */ /* 0x000fc600078e000f */
[----:B------:R-:W-:Y:S01]  /*5d1f0*/  STL [R1+0x2888], R29 ;  /* 0x0028881d01007387 */ /* 0x000fe20000100800 */
[C---:B---3--:R-:W-:Y:S03]  /*5d200*/  HMMA.16816.F32 R12, R8.reuse, R12, R16 ;  /* 0x0000000c080c723c */ /* 0x048fe60000001810 */
[----:B------:R-:W3:Y:S11]  /*5d210*/  LDL.LU R16, [R1+0x2b0] ;  /* 0x0002b00001107983 */ /* 0x000ef60000300800 */
[----:B------:R-:W-:Y:S09]  /*5d220*/  @!UPT UIADD3 URZ, URZ, URZ, URZ ;  /* 0x0000003f3f3ff290 */ /* 0x000ff2000fffe03f */
[----:B------:R-:W-:Y:S01]  /*5d230*/  STL.64 [R1+0x10], R12 ;  /* 0x0000100c01007387 */ /* 0x000fe20000100a00 */
[----:B------:R-:W-:Y:S02]  /*5d240*/  STL.64 [R1+0x18], R14 ;  /* 0x0000180e01007387 */ /* 0x000fe40000100a00 */
[----:B------:R-:W3:Y:S02]  /*5d250*/  LDL.LU R17, [R1+0x2b4] ;  /* 0x0002b40001117983 */ /* 0x000ee40000300800 */
[----:B------:R-:W2:Y:S01]  /*5d260*/  LDL.LU R18, [R1+0x2b8] ;  /* 0x0002b80001127983 */ /* 0x000ea20000300800 */
[----:B------:R-:W2:Y:S01]  /*5d270*/  LDL.LU R19, [R1+0x2bc] ;  /* 0x0002bc0001137983 */ /* 0x000ea20000300800 */
[----:B----4-:R-:W-:Y:S01]  /*5d280*/  HMMA.16816.F32 R24, R8, R20, R24 ;  /* 0x000000140818723c */ /* 0x010fe20000001818 */
[----:B------:R-:W-:Y:S02]  /*5d290*/  IMAD.MOV.U32 R6, RZ, RZ, R20 ;  /* 0x000000ffff067224 */ /* 0x000fe400078e0014 */
[----:B------:R-:W-:Y:S11]  /*5d2a0*/  IMAD.MOV.U32 R2, RZ, RZ, R21 ;  /* 0x000000ffff027224 */ /* 0x000ff600078e0015 */
[----:B------:R-:W-:Y:S10]  /*5d2b0*/  @!UPT UIADD3 URZ, URZ, URZ, URZ ;  /* 0x0000003f3f3ff290 */ /* 0x000ff4000fffe03f */
[----:B------:R-:W-:Y:S02]  /*5d2c0*/  IMAD.MOV.U32 R20, RZ, RZ, R24 ;  /* 0x000000ffff147224 */ /* 0x000fe400078e0018 */
[----:B------:R-:W-:Y:S01]  /*5d2d0*/  IMAD.MOV.U32 R21, RZ, RZ, R25 ;  /* 0x000000ffff157224 */ /* 0x000fe200078e0019 */
[----:B--2---:R-:W-:Y:S01]  /*5d2e0*/  STL.64 [R1+0x28c0], R18 ;  /* 0x0028c01201007387 */ /* 0x004fe20000100a00 */
[----:B---3--:R0:W-:Y:S03]  /*5d2f0*/  STL.64 [R1+0x28b8], R16 ;  /* 0x0028b81001007387 */ /* 0x0081e60000100a00 */
        /* <DEDUP_REMOVED lines=8> */
[----:B------:R-:W2:Y:S01]  /*5d380*/  LDL.LU.64 R24, [R1+0x28c8] ;  /* 0x0028c80001187983 */ /* 0x000ea20000300a00 */
[----:B------:R-:W-:-:S02]  /*5d390*/  IMAD.MOV.U32 R22, RZ, RZ, R26 ;  /* 0x000000ffff167224 */ /* 0x000fc400078e001a */
[----:B------:R-:W-:-:S05]  /*5d3a0*/  IMAD.MOV.U32 R23, RZ, RZ, R27 ;  /* 0x000000ffff177224 */ /* 0x000fca00078e001b */
[----:B------:R-:W-:Y:S01]  /*5d3b0*/  STL.64 [R1+0x2778], R22 ;  /* 0x0027781601007387 */ /* 0x000fe20000100a00 */
[----:B------:R0:W-:Y:S03]  /*5d3c0*/  STL.64 [R1+0x2770], R20 ;  /* 0x0027701401007387 */ /* 0x0001e60000100a00 */
[----:B0-----:R-:W4:Y:S01]  /*5d3d0*/  LDL.LU R20, [R1+0x310] ;  /* 0x0003100001147983 */ /* 0x001f220000300800 */
[----:B------:R-:W4:Y:S02]  /*5d3e0*/  LDL.LU R21, [R1+0x314] ;  /* 0x0003140001157983 */ /* 0x000f240000300800 */
[----:B------:R-:W4:Y:S02]  /*5d3f0*/  LDL.LU R22, [R1+0x318] ;  /* 0x0003180001167983 */ /* 0x000f240000300800 */
[----:B------:R-:W4:Y:S01]  /*5d400*/  LDL.LU R23, [R1+0x31c] ;  /* 0x00031c0001177983 */ /* 0x000f220000300800 */
[C---:B--2---:R-:W-:Y:S01]  /*5d410*/  HMMA.16816.F32 R24, R8.reuse, R24, R16 ;  /* 0x000000180818723c */ /* 0x044fe20000001810 */
[----:B------:R-:W2:Y:S01]  /*5d420*/  LDL.LU.64 R18, [R1+0x28c0] ;  /* 0x0028c00001127983 */ /* 0x000ea20000300a00 */
[----:B------:R-:W2:Y:S11]  /*5d430*/  LDL.LU.64 R16, [R1+0x28b8] ;  /* 0x0028b80001107983 */ /* 0x000eb60000300a00 */
[----:B------:R-:W-:Y:S10]  /*5d440*/  @!UPT UIADD3 URZ, URZ, URZ, URZ ;  /* 0x0000003f3f3ff290 */ /* 0x000ff4000fffe03f */
[----:B------:R0:W-:Y:S01]  /*5d450*/  STL.64 [R1+0x26c0], R26 ;  /* 0x0026c01a01007387 */ /* 0x0001e20000100a00 */
[----:B------:R1:W-:Y:S03]  /*5d460*/  STL.64 [R1+0x26b8], R24 ;  /* 0x0026b81801007387 */ /* 0x0003e60000100a00 */
[----:B0-----:R-:W2:Y:S04]  /*5d470*/  LDL R26, [R1+0xc8] ;  /* 0x0000c800011a7983 */ /* 0x001ea80000100800 */
[----:B------:R-:W2:Y:S01]  /*5d480*/  LDL R27, [R1+0xcc] ;  /* 0x0000cc00011b7983 */ /* 0x000ea20000100800 */
[----:B----4-:R-:W-:Y:S01]  /*5d490*/  HMMA.16816.F32 R20, R8, R4, R20 ;  /* 0x000000040814723c */ /* 0x010fe20000001814 */
[----:B-1----:R-:W-:-:S02]  /*5d4a0*/  IMAD.MOV.U32 R24, RZ, RZ, R6 ;  /* 0x000000ffff187224 */ /* 0x002fc400078e0006 */
[----:B------:R-:W-:Y:S02]  /*5d4b0*/  IMAD.MOV.U32 R25, RZ, RZ, R2 ;  /* 0x000000ffff197224 */ /* 0x000fe400078e0002 */
[----:B------:R-:W-:Y:S11]  /*5d4c0*/  IMAD.MOV.U32 R29, RZ, RZ, R4 ;  /* 0x000000ffff1d7224 */ /* 0x000ff600078e0004 */
[----:B------:R-:W-:Y:S08]  /*5d4d0*/  @!UPT UIADD3 URZ, URZ, URZ, URZ ;  /* 0x0000003f3f3ff290 */ /* 0x000ff0000fffe03f */
[----:B------:R-:W-:Y:S01]  /*5d4e0*/  IMAD.MOV.U32 R2, RZ, RZ, R23 ;  /* 0x000000ffff027224 */ /* 0x000fe200078e0017 */
[----:B--2---:R-:W-:Y:S01]  /*5d4f0*/  STL.64 [R1+0x2860], R26 ;  /* 0x0028601a01007387 */ /* 0x004fe20000100a00 */
[----:B------:R0:W-:Y:S03]  /*5d500*/  STL.64 [R1+0x2858], R24 ;  /* 0x0028581801007387 */ /* 0x0001e60000100a00 */
[----:B0-----:R-:W2:Y:S01]  /*5d510*/  LDL R24, [R1+0x80] ;  /* 0x0000800001187983 */ /* 0x001ea20000100800 */
[----:B------:R-:W-:Y:S02]  /*5d520*/  IMAD.MOV.U32 R25, RZ, RZ, R0 ;  /* 0x000000ffff197224 */ /* 0x000fe400078e0000 */
[----:B------:R-:W-:Y:S02]  /*5d530*/  IMAD.MOV.U32 R0, RZ, RZ, R5 ;  /* 0x000000ffff007224 */ /* 0x000fe400078e0005 */
[----:B------:R-:W4:Y:S01]  /*5d540*/  LDL.LU.64 R6, [R1+0x28b0] ;  /* 0x0028b00001067983 */ /* 0x000f220000300a00 */
[----:B------:R-:W2:Y:S01]  /*5d550*/  LDL.LU.64 R4, [R1+0x28a8] ;  /* 0x0028a80001047983 */ /* 0x000ea20000300a00 */
[----:B------:R0:W-:Y:S02]  /*5d560*/  STL.64 [R1+0x40], R20 ;  /* 0x0000401401007387 */ /* 0x0001e40000100a00 */
[----:B------:R1:W-:Y:S01]  /*5d570*/  STL [R1+0x48], R22 ;  /* 0x0000481601007387 */ /* 0x0003e20000100800 */
[----:B0-----:R-:W2:Y:S01]  /*5d580*/  LDL.LU R20, [R1+0x150] ;  /* 0x0001500001147983 */ /* 0x001ea20000300800 */
[----:B------:R-:W2:Y:S02]  /*5d590*/  LDL.LU R21, [R1+0x154] ;  /* 0x0001540001157983 */ /* 0x000ea40000300800 */
[----:B-1----:R-:W2:Y:S02]  /*5d5a0*/  LDL.LU R22, [R1+0x158] ;  /* 0x0001580001167983 */ /* 0x002ea40000300800 */
[----:B------:R-:W2:Y:S02]  /*5d5b0*/  LDL.LU R23, [R1+0x15c] ;  /* 0x00015c0001177983 */ /* 0x000ea40000300800 */
[----:B--2---:R-:W-:Y:S01]  /*5d5c0*/  STL.64 [R1+0x2788], R22 ;  /* 0x0027881601007387 */ /* 0x004fe20000100a00 */
[----:B------:R0:W-:Y:S03]  /*5d5d0*/  STL.64 [R1+0x2780], R20 ;  /* 0x0027801401007387 */ /* 0x0001e60000100a00 */
[----:B0-----:R-:W3:Y:S01]  /*5d5e0*/  LDL.LU R20, [R1+0x90] ;  /* 0x0000900001147983 */ /* 0x001ee20000300800 */
[----:B------:R-:W-:-:S02]  /*5d5f0*/  IMAD.MOV.U32 R21, RZ, RZ, R3 ;  /* 0x000000ffff157224 */ /* 0x000fc400078e0003 */
[----:B------:R-:W2:Y:S05]  /*5d600*/  LDL.LU R3, [R1+0x28a0] ;  /* 0x0028a00001037983 */ /* 0x000eaa0000300800 */
[----:B---3--:R-:W-:Y:S11]  /*5d610*/  HMMA.16816.F32 R12, R8, R20, R12 ;  /* 0x00000014080c723c */ /* 0x008ff6000000180c */
[----:B------:R-:W-:Y:S11]  /*5d620*/  @!UPT UIADD3 URZ, URZ, URZ, URZ ;  /* 0x0000003f3f3ff290 */ /* 0x000ff6000fffe03f */
[----:B------:R-:W-:Y:S01]  /*5d630*/  @!UPT UIADD3 URZ, URZ, URZ, URZ ;  /* 0x0000003f3f3ff290 */ /* 0x000fe2000fffe03f */
[----:B------:R-:W-:Y:S01]  /*5d640*/  STL.64 [R1+0x180], R12 ;  /* 0x0001800c01007387 */ /* 0x000fe20000100a00 */
[----:B------:R0:W-:Y:S03]  /*5d650*/  STL.64 [R1+0x188], R14 ;  /* 0x0001880e01007387 */ /* 0x0001e60000100a00 */
[----:B0-----:R-:W3:Y:S01]  /*5d660*/  LDL.LU.64 R14, [R1+0x2898] ;  /* 0x00289800010e7983 */ /* 0x001ee20000300a00 */
[----:B------:R-:W3:Y:S02]  /*5d670*/  LDL.LU.64 R12, [R1+0x2890] ;  /* 0x00289000010c7983 */ /* 0x000ee40000300a00 */
[----:B------:R0:W-:Y:S02]  /*5d680*/  STL.64 [R1+0x2848], R20 ;  /* 0x0028481401007387 */ /* 0x0001e40000100a00 */
[----:B0-----:R-:W3:Y:S01]  /*5d690*/  LDL.LU R20, [R1+0x2f0] ;  /* 0x0002f00001147983 */ /* 0x001ee20000300800 */
[----:B------:R-:W3:Y:S02]  /*5d6a0*/  LDL.LU R21, [R1+0x2f4] ;  /* 0x0002f40001157983 */ /* 0x000ee40000300800 */
[----:B------:R-:W3:Y:S02]  /*5d6b0*/  LDL.LU R22, [R1+0x2f8] ;  /* 0x0002f80001167983 */ /* 0x000ee40000300800 */
[----:B--2---:R-:W-:-:S07]  /*5d6c0*/  IMAD.MOV.U32 R23, RZ, RZ, R3 ;  /* 0x000000ffff177224 */ /* 0x004fce00078e0003 */
[C---:B---3--:R-:W-:Y:S08]  /*5d6d0*/  HMMA.16816.F32 R24, R8.reuse, R24, R20 ;  /* 0x000000180818723c */ /* 0x048ff00000001814 */
[----:B------:R-:W-:Y:S11]  /*5d6e0*/  HMMA.16816.F32 R8, R8, R4, R16 ;  /* 0x000000040808723c */ /* 0x000ff60000001810 */
[----:B------:R-:W-:Y:S04]  /*5d6f0*/  @!UPT UIADD3 URZ, URZ, URZ, URZ ;  /* 0x0000003f3f3ff290 */ /* 0x000fe8000fffe03f */
[----:B------:R0:W-:Y:S01]  /*5d700*/  STL.64 [R1+0x2e0], R24 ;  /* 0x0002e01801007387 */ /* 0x0001e20000100a00 */
[----:B------:R1:W-:Y:S02]  /*5d710*/  STL [R1+0x2e8], R26 ;  /* 0x0002e81a01007387 */ /* 0x0003e40000100800 */
[----:B------:R-:W-:Y:S01]  /*5d720*/  IMAD.MOV.U32 R3, RZ, RZ, R27 ;  /* 0x000000ffff037224 */ /* 0x000fe200078e001b */
[----:B0-----:R-:W2:Y:S04]  /*5d730*/  LDL.LU R24, [R1+0x250] ;  /* 0x0002500001187983 */ /* 0x001ea80000300800 */
[----:B------:R-:W-:Y:S02]  /*5d740*/  STL.64 [R1+0x280], R8 ;  /* 0x0002800801007387 */ /* 0x000fe40000100a00 */
[----:B------:R-:W-:Y:S02]  /*5d750*/  STL.64 [R1+0x288], R10 ;  /* 0x0002880a01007387 */ /* 0x000fe40000100a00 */
[----:B------:R-:W2:Y:S01]  /*5d760*/  LDL.LU R25, [R1+0x254] ;  /* 0x0002540001197983 */ /* 0x000ea20000300800 */
[----:B-1----:R-:W3:Y:S01]  /*5d770*/  LDL.LU R26, [R1+0x258] ;  /* 0x00025800011a7983 */ /* 0x002ee20000300800 */
[----:B------:R-:W3:Y:S03]  /*5d780*/  LDL.LU R27, [R1+0x25c] ;  /* 0x00025c00011b7983 */ /* 0x000ee60000300800 */
[----:B---3--:R-:W-:Y:S01]  /*5d790*/  STL.64 [R1+0x2880], R26 ;  /* 0x0028801a01007387 */ /* 0x008fe20000100a00 */
[----:B--2---:R0:W-:Y:S03]  /*5d7a0*/  STL.64 [R1+0x2878], R24 ;  /* 0x0028781801007387 */ /* 0x0041e60000100a00 */
[----:B0-----:R-:W2:Y:S01]  /*5d7b0*/  LDL.LU.64 R24, [R1+0xf0] ;  /* 0x0000f00001187983 */ /* 0x001ea20000300a00 */
[----:B------:R-:W3:Y:S03]  /*5d7c0*/  LDL.LU.64 R20, [R1+0xb0] ;  /* 0x0000b00001147983 */ /* 0x000ee60000300a00 */
[----:B---3--:R0:W-:Y:S04]  /*5d7d0*/  STL.64 [R1+0x2850], R20 ;  /* 0x0028501401007387 */ /* 0x0081e80000100a00 */
[----:B0-----:R-:W3:Y:S01]  /*5d7e0*/  LDL.LU R20, [R1+0x240] ;  /* 0x0002400001147983 */ /* 0x001ee20000300800 */
[----:B------:R-:W3:Y:S02]  /*5d7f0*/  LDL.LU R21, [R1+0x244] ;  /* 0x0002440001157983 */ /* 0x000ee40000300800 */
[----:B------:R-:W2:Y:S02]  /*5d800*/  LDL.LU R22, [R1+0x248] ;  /* 0x0002480001167983 */ /* 0x000ea40000300800 */
[----:B------:R-:W2:Y:S02]  /*5d810*/  LDL.LU R23, [R1+0x24c] ;  /* 0x00024c0001177983 */ /* 0x000ea40000300800 */
[----:B--2---:R-:W-:Y:S01]  /*5d820*/  STL.64 [R1+0x2870], R22 ;  /* 0x0028701601007387 */ /* 0x004fe20000100a00 */
[----:B---3--:R0:W-:Y:S03]  /*5d830*/  STL.64 [R1+0x2868], R20 ;  /* 0x0028681401007387 */ /* 0x0081e60000100a00 */
[----:B0-----:R-:W2:Y:S01]  /*5d840*/  LDL.LU.64 R20, [R1+0xd0] ;  /* 0x0000d00001147983 */ /* 0x001ea20000300a00 */
[----:B------:R-:W3:Y:S02]  /*5d850*/  LDL.LU R16, [R1+0x220] ;  /* 0x0002200001107983 */ /* 0x000ee40000300800 */
[----:B------:R-:W3:Y:S02]  /*5d860*/  LDL.LU R17, [R1+0x224] ;  /* 0x0002240001117983 */ /* 0x000ee40000300800 */
[----:B------:R-:W3:Y:S01]  /*5d870*/  LDL.LU R18, [R1+0x228] ;  /* 0x0002280001127983 */ /* 0x000ee20000300800 */
[----:B------:R-:W3:Y:S01]  /*5d880*/  LDL.LU R19, [R1+0x22c] ;  /* 0x00022c0001137983 */ /* 0x000ee20000300800 */
[----:B----4-:R-:W-:Y:S02]  /*5d890*/  STL.64 [R1+0x2828], R6 ;  /* 0x0028280601007387 */ /* 0x010fe40000100a00 */
[----:B------:R0:W-:Y:S02]  /*5d8a0*/  STL.64 [R1+0x2820], R4 ;  /* 0x0028200401007387 */ /* 0x0001e40000100a00 */
[----:B0-----:R-:W4:Y:S01]  /*5d8b0*/  LDL.LU R4, [R1+0x290] ;  /* 0x0002900001047983 */ /* 0x001f220000300800 */
[----:B------:R-:W4:Y:S02]  /*5d8c0*/  LDL.LU R5, [R1+0x294] ;  /* 0x0002940001057983 */ /* 0x000f240000300800 */
[----:B------:R-:W4:Y:S02]  /*5d8d0*/  LDL.LU R6, [R1+0x298] ;  /* 0x0002980001067983 */ /* 0x000f240000300800 */
[----:B------:R-:W4:Y:S01]  /*5d8e0*/  LDL.LU R7, [R1+0x29c] ;  /* 0x00029c0001077983 */ /* 0x000f220000300800 */
[----:B------:R-:W2:Y:S01]  /*5d8f0*/  LDL.LU R8, [R1+0x140] ;  /* 0x0001400001087983 */ /* 0x000ea20000300800 */
        /* <DEDUP_REMOVED lines=9> */
[----:B----4-:R-:W-:Y:S01]  /*5d990*/  HMMA.16816.F32 R4, R12, R24, R4 ;  /* 0x000000180c04723c */ /* 0x010fe20000001804 */
[----:B--2---:R-:W-:Y:S01]  /*5d9a0*/  STL.64 [R1+0x27a8], R10 ;  /* 0x0027a80a01007387 */ /* 0x004fe20000100a00 */
[----:B------:R0:W-:Y:S02]  /*5d9b0*/  STL.64 [R1+0x27a0], R8 ;  /* 0x0027a00801007387 */ /* 0x0001e40000100a00 */
[----:B0-----:R-:W-:-:S02]  /*5d9c0*/  IMAD.MOV.U32 R8, RZ, RZ, R29 ;  /* 0x000000ffff087224 */ /* 0x001fc400078e001d */
[----:B------:R-:W2:Y:S11]  /*5d9d0*/  LDL.LU R29, [R1+0x2888] ;  /* 0x00288800011d7983 */ /* 0x000eb60000300800 */
[----:B------:R-:W-:Y:S06]  /*5d9e0*/  @!UPT UIADD3 URZ, URZ, URZ, URZ ;  /* 0x0000003f3f3ff290 */ /* 0x000fec000fffe03f */
[----:B------:R-:W-:Y:S02]  /*5d9f0*/  STL.64 [R1+0x340], R4 ;  /* 0x0003400401007387 */ /* 0x000fe40000100a00 */
[----:B------:R0:W-:Y:S02]  /*5da00*/  STL.64 [R1+0x348], R6 ;  /* 0x0003480601007387 */ /* 0x0001e40000100a00 */
[----:B------:R-:W4:Y:S02]  /*5da10*/  LDL.LU.64 R26, [R1+0x2880] ;  /* 0x00288000011a7983 */ /* 0x000f240000300a00 */
[----:B0-----:R-:W-:Y:S02]  /*5da20*/  IMAD.MOV.U32 R7, RZ, RZ, R24 ;  /* 0x000000ffff077224 */ /* 0x001fe400078e0018 */
[----:B------:R-:W-:Y:S02]  /*5da30*/  IMAD.MOV.U32 R6, RZ, RZ, R25 ;  /* 0x000000ffff067224 */ /* 0x000fe400078e0019 */
[----:B------:R-:W4:Y:S01]  /*5da40*/  LDL.LU.64 R24, [R1+0x2878] ;  /* 0x0028780001187983 */ /* 0x000f220000300a00 */
[----:B------:R-:W-:-:S02]  /*5da50*/  IMAD.MOV.U32 R5, RZ, RZ, R20 ;  /* 0x000000ffff057224 */ /* 0x000fc400078e0014 */
[----:B------:R-:W-:Y:S02]  /*5da60*/  IMAD.MOV.U32 R4, RZ, RZ, R21 ;  /* 0x000000ffff047224 */ /* 0x000fe400078e0015 */
[----:B------:R-:W2:Y:S02]  /*5da70*/  LDL.LU.64 R22, [R1+0x2870] ;  /* 0x0028700001167983 */ /* 0x000ea40000300a00 */
[----:B------:R-:W-:Y:S01]  /*5da80*/  IMAD.MOV.U32 R9, RZ, RZ, R0 ;  /* 0x000000ffff097224 */ /* 0x000fe200078e0000 */
[C---:B----4-:R-:W-:Y:S01]  /*5da90*/  HMMA.16816.F32 R24, R12.reuse, R20, R24 ;  /* 0x000000140c18723c */ /* 0x050fe20000001818 */
[----:B------:R-:W2:Y:S11]  /*5daa0*/  LDL.LU.64 R20, [R1+0x2868] ;  /* 0x0028680001147983 */ /* 0x000eb60000300a00 */
[----:B------:R-:W-:Y:S11]  /*5dab0*/  @!UPT UIADD3 URZ, URZ, URZ, URZ ;  /* 0x0000003f3f3ff290 */ /* 0x000ff6000fffe03f */
[----:B------:R-:W-:Y:S01]  /*5dac0*/  STL.64 [R1+0x330], R24 ;  /* 0x0003301801007387 */ /* 0x000fe20000100a00 */
[----:B------:R0:W-:Y:S02]  /*5dad0*/  STL [R1+0x338], R26 ;  /* 0x0003381a01007387 */ /* 0x0001e40000100800 */
[----:B------:R-:W-:Y:S02]  /*5dae0*/  IMAD.MOV.U32 R0, RZ, RZ, R27 ;  /* 0x000000ffff007224 */ /* 0x000fe400078e001b */
[----:B0-----:R-:W4:Y:S01]  /*5daf0*/  LDL.LU.64 R26, [R1+0x2860] ;  /* 0x00286000011a7983 */ /* 0x001f220000300a00 */
[----:B------:R-:W2:Y:S02]  /*5db00*/  LDL.LU.64 R24, [R1+0x2858] ;  /* 0x0028580001187983 */ /* 0x000ea40000300a00 */
[----:B------:R-:W-:Y:S01]  /*5db10*/  STL [R1+0x2690], R0 ;  /* 0x0026900001007387 */ /* 0x000fe20000100800 */
[----:B--2---:R-:W-:Y:S11]  /*5db20*/  HMMA.16816.F32 R20, R12, R24, R20 ;  /* 0x000000180c14723c */ /* 0x004ff60000001814 */
[----:B------:R-:W-:Y:S11]  /*5db30*/  @!UPT UIADD3 URZ, URZ, URZ, URZ ;  /* 0x0000003f3f3ff290 */ /* 0x000ff6000fffe03f */
[----:B------:R-:W-:Y:S01]  /*5db40*/  @!UPT UIADD3 URZ, URZ, URZ, URZ ;  /* 0x0000003f3f3ff290 */ /* 0x000fe2000fffe03f */
[----:B------:R0:W-:Y:S01]  /*5db50*/  STL.64 [R1+0x320], R20 ;  /* 0x0003201401007387 */ /* 0x0001e20000100a00 */
[----:B------:R-:W-:Y:S03]  /*5db60*/  STL.64 [R1+0x328], R22 ;  /* 0x0003281601007387 */ /* 0x000fe60000100a00 */
[----:B0-----:R-:W2:Y:S01]  /*5db70*/  LDL.LU.64 R20, [R1+0x2850] ;  /* 0x0028500001147983 */ /* 0x001ea20000300a00 */
[----:B----4-:R-:W-:Y:S02]  /*5db80*/  STL.64 [R1+0x27e0], R26 ;  /* 0x0027e01a01007387 */ /* 0x010fe40000100a00 */
[----:B------:R0:W-:Y:S02]  /*5db90*/  STL.64 [R1+0x27d8], R24 ;  /* 0x0027d81801007387 */ /* 0x0001e40000100a00 */
[----:B0-----:R-:W-:Y:S02]  /*5dba0*/  IMAD.MOV.U32 R24, RZ, RZ, R5 ;  /* 0x000000ffff187224 */ /* 0x001fe400078e0005 */
[----:B------:R-:W-:-:S05]  /*5dbb0*/  IMAD.MOV.U32 R25, RZ, RZ, R4 ;  /* 0x000000ffff197224 */ /* 0x000fca00078e0004 */
[----:B------:R0:W-:Y:S04]  /*5dbc0*/  STL.64 [R1+0x27f8], R24 ;  /* 0x0027f81801007387 */ /* 0x0001e80000100a00 */
[----:B0-----:R-:W4:Y:S01]  /*5dbd0*/  LDL.LU R24, [R1+0x230] ;  /* 0x0002300001187983 */ /* 0x001f220000300800 */
[----:B------:R-:W4:Y:S02]  /*5dbe0*/  LDL.LU R25, [R1+0x234] ;  /* 0x0002340001197983 */ /* 0x000f240000300800 */
[----:B------:R-:W4:Y:S02]  /*5dbf0*/  LDL.LU R26, [R1+0x238] ;  /* 0x00023800011a7983 */ /* 0x000f240000300800 */
[----:B------:R-:W4:Y:S01]  /*5dc00*/  LDL.LU R27, [R1+0x23c] ;  /* 0x00023c00011b7983 */ /* 0x000f220000300800 */
[----:B---3--:R-:W-:Y:S01]  /*5dc10*/  HMMA.16816.F32 R16, R12, R8, R16 ;  /* 0x000000080c10723c */ /* 0x008fe20000001810 */
[----:B--2---:R-:W-:-:S02]  /*5dc20*/  IMAD.MOV.U32 R5, RZ, RZ, R20 ;  /* 0x000000ffff057224 */ /* 0x004fc400078e0014 */
[----:B------:R-:W-:-:S05]  /*5dc30*/  IMAD.MOV.U32 R4, RZ, RZ, R21 ;  /* 0x000000ffff047224 */ /* 0x000fca00078e0015 */
[----:B----4-:R-:W-:Y:S01]  /*5dc40*/  HMMA.16816.F32 R24, R12, R20, R24 ;  /* 0x000000140c18723c */ /* 0x010fe20000001818 */
[----:B------:R-:W2:Y:S11]  /*5dc50*/  LDL.LU.64 R20, [R1+0x2848] ;  /* 0x0028480001147983 */ /* 0x000eb60000300a00 */
[----:B------:R-:W-:Y:S11]  /*5dc60*/  @!UPT UIADD3 URZ, URZ, URZ, URZ ;  /* 0x0000003f3f3ff290 */ /* 0x000ff6000fffe03f */
[----:B------:R-:W-:Y:S01]  /*5dc70*/  @!UPT UIADD3 URZ, URZ, URZ, URZ ;  /* 0x0000003f3f3ff290 */ /* 0x000fe2000fffe03f */
[----:B------:R-:W-:Y:S01]  /*5dc80*/  IMAD.MOV.U32 R0, RZ, RZ, R27 ;  /* 0x000000ffff007224 */ /* 0x000fe200078e001b */
[----:B------:R0:W-:Y:S01]  /*5dc90*/  STL.64 [R1+0x310], R24 ;  /* 0x0003101801007387 */ /* 0x0001e20000100a00 */
[----:B------:R-:W-:Y:S03]  /*5dca0*/  STL [R1+0x318], R26 ;  /* 0x0003181a01007387 */ /* 0x000fe60000100800 */
[----:B------:R-:W-:Y:S01]  /*5dcb0*/  STL [R1+0x2694], R0 ;  /* 0x0026940001007387 */ /* 0x000fe20000100800 */
[----:B------:R-:W-:Y:S02]  /*5dcc0*/  STL.64 [R1+0x300], R16 ;  /* 0x0003001001007387 */ /* 0x000fe40000100a00 */
[----:B------:R-:W-:Y:S02]  /*5dcd0*/  STL.64 [R1+0x308], R18 ;  /* 0x0003081201007387 */ /* 0x000fe40000100a00 */
[----:B0-----:R-:W-:-:S02]  /*5dce0*/  IMAD.MOV.U32 R24, RZ, RZ, R7 ;  /* 0x000000ffff187224 */ /* 0x001fc400078e0007 */
[----:B------:R-:W-:-:S05]  /*5dcf0*/  IMAD.MOV.U32 R25, RZ, RZ, R6 ;  /* 0x000000ffff197224 */ /* 0x000fca00078e0006 */
[----:B------:R0:W-:Y:S01]  /*5dd00*/  STL.64 [R1+0x2830], R24 ;  /* 0x0028301801007387 */ /* 0x0001e20000100a00 */
[----:B------:R1:W-:Y:S03]  /*5dd10*/  STL.64 [R1+0x27b8], R8 ;  /* 0x0027b80801007387 */ /* 0x0003e60000100a00 */
[----:B0-----:R-:W3:Y:S01]  /*5dd20*/  LDL.LU R24, [R1+0x1f0] ;  /* 0x0001f00001187983 */ /* 0x001ee20000300800 */
[----:B------:R-:W3:Y:S02]  /*5dd30*/  LDL.LU R25, [R1+0x1f4] ;  /* 0x0001f40001197983 */ /* 0x000ee40000300800 */
[----:B------:R-:W4:Y:S02]  /*5dd40*/  LDL.LU R26, [R1+0x1f8] ;  /* 0x0001f800011a7983 */ /* 0x000f240000300800 */
[----:B------:R-:W4:Y:S02]  /*5dd50*/  LDL.LU R27, [R1+0x1fc] ;  /* 0x0001fc00011b7983 */ /* 0x000f240000300800 */
[----:B-1----:R-:W-:-:S02]  /*5dd60*/  IMAD.MOV.U32 R8, RZ, RZ, R5 ;  /* 0x000000ffff087224 */ /* 0x002fc400078e0005 */
[----:B------:R-:W-:Y:S01]  /*5dd70*/  IMAD.MOV.U32 R9, RZ, RZ, R4 ;  /* 0x000000ffff097224 */ /* 0x000fe200078e0004 */
[----:B----4-:R-:W-:Y:S01]  /*5dd80*/  STL.64 [R1+0x2840], R26 ;  /* 0x0028401a01007387 */ /* 0x010fe20000100a00 */
[----:B---3--:R0:W-:Y:S03]  /*5dd90*/  STL.64 [R1+0x2838], R24 ;  /* 0x0028381801007387 */ /* 0x0081e60000100a00 */
[----:B0-----:R-:W2:Y:S01]  /*5dda0*/  LDL.LU R24, [R1+0x210] ;  /* 0x0002100001187983 */ /* 0x001ea20000300800 */
[----:B------:R-:W2:Y:S02]  /*5ddb0*/  LDL.LU R25, [R1+0x214] ;  /* 0x0002140001197983 */ /* 0x000ea40000300800 */
[----:B------:R-:W2:Y:S02]  /*5ddc0*/  LDL.LU R26, [R1+0x218] ;  /* 0x00021800011a7983 */ /* 0x000ea40000300800 */
[----:B------:R-:W2:Y:S01]  /*5ddd0*/  LDL.LU R27, [R1+0x21c] ;  /* 0x00021c00011b7983 */ /* 0x000ea20000300800 */
[----:B------:R-:W3:Y:S01]  /*5dde0*/  LDL.LU.64 R4, [R1+0x80] ;  /* 0x0000800001047983 */ /* 0x000ee20000300a00 */
[----:B------:R-:W4:Y:S02]  /*5ddf0*/  LDL.LU R16, [R1+0x1e0] ;  /* 0x0001e00001107983 */ /* 0x000f240000300800 */
[----:B------:R-:W4:Y:S02]  /*5de00*/  LDL.LU R17, [R1+0x1e4] ;  /* 0x0001e40001117983 */ /* 0x000f240000300800 */
[----:B------:R-:W4:Y:S01]  /*5de10*/  LDL.LU R18, [R1+0x1e8] ;  /* 0x0001e80001127983 */ /* 0x000f220000300800 */
[----:B------:R-:W4:Y:S01]  /*5de20*/  LDL.LU R19, [R1+0x1ec] ;  /* 0x0001ec0001137983 */ /* 0x000f220000300800 */
        /* <DEDUP_REMOVED lines=21> */
[----:B0-----:R-:W2:Y:S01]  /*5df80*/  LDL.LU.64 R26, [R1+0x2840] ;  /* 0x00284000011a7983 */ /* 0x001ea20000300a00 */
[----:B------:R-:W2:Y:S02]  /*5df90*/  LDL.LU.64 R24, [R1+0x2838] ;  /* 0x0028380001187983 */ /* 0x000ea40000300a00 */
[----:B------:R0:W-:Y:S02]  /*5dfa0*/  STL.64 [R1+0x27b0], R20 ;  /* 0x0027b01401007387 */ /* 0x0001e40000100a00 */
[----:B0-----:R-:W4:Y:S01]  /*5dfb0*/  LDL.LU R20, [R1+0x170] ;  /* 0x0001700001147983 */ /* 0x001f220000300800 */
[----:B------:R-:W4:Y:S02]  /*5dfc0*/  LDL.LU R21, [R1+0x174] ;  /* 0x0001740001157983 */ /* 0x000f240000300800 */
[----:B------:R-:W4:Y:S02]  /*5dfd0*/  LDL.LU R22, [R1+0x178] ;  /* 0x0001780001167983 */ /* 0x000f240000300800 */
[----:B------:R-:W4:Y:S02]  /*5dfe0*/  LDL.LU R23, [R1+0x17c] ;  /* 0x00017c0001177983 */ /* 0x000f240000300800 */
[----:B---3--:R-:W-:Y:S01]  /*5dff0*/  IMAD.MOV.U32 R0, RZ, RZ, R5 ;  /* 0x000000ffff007224 */ /* 0x008fe200078e0005 */
[C---:B--2---:R-:W-:Y:S01]  /*5e000*/  HMMA.16816.F32 R24, R12.reuse, R4, R24 ;  /* 0x000000040c18723c */ /* 0x044fe20000001818 */
[----:B----4-:R-:W-:Y:S01]  /*5e010*/  STL.64 [R1+0x27c8], R22 ;  /* 0x0027c81601007387 */ /* 0x010fe20000100a00 */
        /* <DEDUP_REMOVED lines=8> */
[----:B0-----:R-:W3:Y:S01]  /*5e0a0*/  LDL.LU.64 R24, [R1+0x2830] ;  /* 0x0028300001187983 */ /* 0x001ee20000300a00 */
[----:B-1----:R-:W-:Y:S02]  /*5e0b0*/  IMAD.MOV.U32 R26, RZ, RZ, R4 ;  /* 0x000000ffff1a7224 */ /* 0x002fe400078e0004 */
[----:B------:R-:W4:Y:S02]  /*5e0c0*/  LDL.LU.64 R6, [R1+0x2828] ;  /* 0x0028280001067983 */ /* 0x000f240000300a00 */
[----:B------:R-:W2:Y:S02]  /*5e0d0*/  LDL.LU.64 R4, [R1+0x2820] ;  /* 0x0028200001047983 */ /* 0x000ea40000300a00 */
[----:B--2---:R-:W-:Y:S01]  /*5e0e0*/  HMMA.16816.F32 R12, R12, R4, R16 ;  /* 0x000000040c0c723c */ /* 0x004fe20000001810 */
[----:B------:R-:W3:Y:S01]  /*5e0f0*/  LDL.LU.64 R18, [R1+0x2818] ;  /* 0x0028180001127983 */ /* 0x000ee20000300a00 */
[----:B------:R-:W3:Y:S11]  /*5e100*/  LDL.LU.64 R16, [R1+0x2810] ;  /* 0x0028100001107983 */ /* 0x000ef60000300a00 */
[----:B------:R-:W-:Y:S10]  /*5e110*/  @!UPT UIADD3 URZ, URZ, URZ, URZ ;  /* 0x0000003f3f3ff290 */ /* 0x000ff4000fffe03f */
[----:B------:R0:W-:Y:S02]  /*5e120*/  STL.64 [R1+0x2c0], R12 ;  /* 0x0002c00c01007387 */ /* 0x0001e40000100a00 */
[----:B0-----:R-:W-:Y:S02]  /*5e130*/  IMAD.MOV.U32 R12, RZ, RZ, R26 ;  /* 0x000000ffff0c7224 */ /* 0x001fe400078e001a */
[----:B------:R-:W-:Y:S01]  /*5e140*/  STL.64 [R1+0x2c8], R14 ;  /* 0x0002c80e01007387 */ /* 0x000fe20000100a00 */
[C---:B---3--:R-:W-:Y:S03]  /*5e150*/  HMMA.16816.F32 R24, R16.reuse, R24, R8 ;  /* 0x000000181018723c */ /* 0x048fe60000001808 */
        /* <DEDUP_REMOVED lines=19> */
[----:B0-----:R-:W1:Y:S02]  /*5e290*/  LDL.LU.64 R8, [R1+0x27d0] ;  /* 0x0027d00001087983 */ /* 0x001e640000300a00 */
[C---:B-1----:R-:W-:Y:S02]  /*5e2a0*/  HMMA.16816.F32 R8, R16.reuse, R8, R20 ;  /* 0x000000081008723c */ /* 0x042fe40000001814 */
        /* <DEDUP_REMOVED lines=13> */
[----:B------:R-:W-:Y:S01]  /*5e380*/  IMAD.MOV.U32 R13, RZ, RZ, R0 ;  /* 0x000000ffff0d7224 */ /* 0x000fe200078e0000 */
[C---:B--2---:R-:W-:Y:S01]  /*5e390*/  HMMA.16816.F32 R20, R16.reuse, R20, R8 ;  /* 0x000000141014723c */ /* 0x044fe20000001808 */
[----:B------:R-:W2:Y:S01]  /*5e3a0*/  LDL.LU.64 R10, [R1+0x2798] ;  /* 0x00279800010a7983 */ /* 0x000ea20000300a00 */
[----:B------:R-:W2:Y:S11]  /*5e3b0*/  LDL.LU.64 R8, [R1+0x2790] ;  /* 0x0027900001087983 */ /* 0x000eb60000300a00 */
[----:B------:R-:W-:Y:S10]  /*5e3c0*/  @!UPT UIADD3 URZ, URZ, URZ, URZ ;  /* 0x0000003f3f3ff290 */ /* 0x000ff4000fffe03f */
[----:B------:R-:W-:Y:S01]  /*5e3d0*/  STL [R1+0x250], R20 ;  /* 0x0002501401007387 */ /* 0x000fe20000100800 */
[----:B------:R0:W-:Y:S02]  /*5e3e0*/  STL.64 [R1+0x258], R22 ;  /* 0x0002581601007387 */ /* 0x0001e40000100a00 */
[----:B------:R-:W-:Y:S01]  /*5e3f0*/  IMAD.MOV.U32 R0, RZ, RZ, R21 ;  /* 0x000000ffff007224 */ /* 0x000fe200078e0015 */
[----:B0-----:R-:W2:Y:S01]  /*5e400*/  LDL.LU.64 R22, [R1+0x2788] ;  /* 0x0027880001167983 */ /* 0x001ea20000300a00 */
[----:B------:R-:W2:Y:S03]  /*5e410*/  LDL.LU.64 R20, [R1+0x2780] ;  /* 0x0027800001147983 */ /* 0x000ea60000300a00 */
[----:B------:R-:W-:Y:S01]  /*5e420*/  STL [R1+0x2698], R0 ;  /* 0x0026980001007387 */ /* 0x000fe20000100800 */
[C---:B--2---:R-:W-:Y:S01]  /*5e430*/  HMMA.16816.F32 R12, R16.reuse, R12, R20 ;  /* 0x0000000c100c723c */ /* 0x044fe20000001814 */
[----:B------:R-:W2:Y:S01]  /*5e440*/  LDL.LU.64 R22, [R1+0x2778] ;  /* 0x0027780001167983 */ /* 0x000ea20000300a00 */
[----:B------:R-:W2:Y:S11]  /*5e450*/  LDL.LU.64 R20, [R1+0x2770] ;  /* 0x0027700001147983 */ /* 0x000eb60000300a00 */
[----:B------:R-:W-:Y:S10]  /*5e460*/  @!UPT UIADD3 URZ, URZ, URZ, URZ ;  /* 0x0000003f3f3ff290 */ /* 0x000ff4000fffe03f */
[----:B------:R-:W-:Y:S01]  /*5e470*/  STL.64 [R1+0x240], R12 ;  /* 0x0002400c01007387 */ /* 0x000fe20000100a00 */
[----:B------:R0:W-:Y:S02]  /*5e480*/  STL.64 [R1+0x248], R14 ;  /* 0x0002480e01007387 */ /* 0x0001e40000100a00 */
[----:B----4-:R-:W-:Y:S01]  /*5e490*/  STL.64 [R1+0x2718], R6 ;  /* 0x0027180601007387 */ /* 0x010fe20000100a00 */
[----:B0-----:R-:W-:Y:S01]  /*5e4a0*/  HMMA.16816.F32 R12, R16, R4, R8 ;  /* 0x00000004100c723c */ /* 0x001fe20000001808 */
[----:B------:R-:W4:Y:S11]  /*5e4b0*/  LDL R11, [R1+0x3a0] ;  /* 0x0003a000010b7983 */ /* 0x000f360000100800 */
[----:B------:R-:W-:Y:S11]  /*5e4c0*/  @!UPT UIADD3 URZ, URZ, URZ, URZ ;  /* 0x0000003f3f3ff290 */ /* 0x000ff6000fffe03f */
[----:B------:R-:W-:Y:S01]  /*5e4d0*/  STL.64 [R1+0x230], R12 ;  /* 0x0002300c01007387 */ /* 0x000fe20000100a00 */
[----:B------:R-:W-:Y:S03]  /*5e4e0*/  STL.64 [R1+0x238], R14 ;  /* 0x0002380e01007387 */ /* 0x000fe60000100a00 */
[----:B----4-:R0:W-:Y:S01]  /*5e4f0*/  STL [R1+0x26b4], R11 ;  /* 0x0026b40b01007387 */ /* 0x0101e20000100800 */
[----:B------:R-:W4:Y:S03]  /*5e500*/  LDL R10, [R1+0xb8] ;  /* 0x0000b800010a7983 */ /* 0x000f260000100800 */
[----:B0-----:R-:W4:Y:S04]  /*5e510*/  LDL R11, [R1+0xbc] ;  /* 0x0000bc00010b7983 */ /* 0x001f280000100800 */
[----:B----4-:R0:W-:Y:S01]  /*5e520*/  STL.64 [R1+0x2758], R10 ;  /* 0x0027580a01007387 */ /* 0x0101e20000100a00 */
[----:B------:R-:W4:Y:S02]  /*5e530*/  LDL.LU R8, [R1+0x120] ;  /* 0x0001200001087983 */ /* 0x000f240000300800 */
[----:B------:R-:W4:Y:S01]  /*5e540*/  LDL.LU R9, [R1+0x124] ;  /* 0x0001240001097983 */ /* 0x000f220000300800 */
[----:B0-----:R-:W4:Y:S01]  /*5e550*/  LDL.LU R10, [R1+0x128] ;  /* 0x00012800010a7983 */ /* 0x001f220000300800 */
[----:B------:R-:W4:Y:S02]  /*5e560*/  LDL.LU R11, [R1+0x12c] ;  /* 0x00012c00010b7983 */ /* 0x000f240000300800 */
[----:B------:R-:W2:Y:S02]  /*5e570*/  LDL.LU.64 R18, [R1+0xa8] ;  /* 0x0000a80001127983 */ /* 0x000ea40000300a00 */
[----:B--2---:R0:W-:Y:S01]  /*5e580*/  STL.64 [R1+0x2750], R18 ;  /* 0x0027501201007387 */ /* 0x0041e20000100a00 */
[----:B------:R-:W2:Y:S02]  /*5e590*/  LDL R15, [R1+0x39c] ;  /* 0x00039c00010f7983 */ /* 0x000ea40000100800 */
[----:B------:R-:W-:-:S02]  /*5e5a0*/  IMAD.MOV.U32 R12, RZ, RZ, R20 ;  /* 0x000000ffff0c7224 */ /* 0x000fc400078e0014 */
[----:B------:R-:W-:Y:S02]  /*5e5b0*/  IMAD.MOV.U32 R13, RZ, RZ, R21 ;  /* 0x000000ffff0d7224 */ /* 0x000fe400078e0015 */
[----:B------:R-:W-:Y:S01]  /*5e5c0*/  IMAD.MOV.U32 R14, RZ, RZ, R22 ;  /* 0x000000ffff0e7224 */ /* 0x000fe200078e0016 */
[----:B0-----:R-:W3:Y:S04]  /*5e5d0*/  LDL.64 R18, [R1+0xf8] ;  /* 0x0000f80001127983 */ /* 0x001ee80000100a00 */
[----:B--2---:R0:W-:Y:S01]  /*5e5e0*/  STL [R1+0x26c8], R15 ;  /* 0x0026c80f01007387 */ /* 0x0041e20000100800 */
[----:B------:R-:W2:Y:S02]  /*5e5f0*/  LDL.LU R20, [R1+0x276c] ;  /* 0x00276c0001147983 */ /* 0x000ea40000300800 */
[----:B------:R-:W2:Y:S02]  /*5e600*/  LDL.LU R21, [R1+0x2768] ;  /* 0x0027680001157983 */ /* 0x000ea40000300800 */
[----:B------:R-:W2:Y:S02]  /*5e610*/  LDL.LU R22, [R1+0x2764] ;  /* 0x0027640001167983 */ /* 0x000ea40000300800 */
[----:B0-----:R-:W-:-:S02]  /*5e620*/  IMAD.MOV.U32 R15, RZ, RZ, R23 ;  /* 0x000000ffff0f7224 */ /* 0x001fc400078e0017 */
[----:B------:R-:W2:Y:S01]  /*5e630*/  LDL.LU R23, [R1+0x2760] ;  /* 0x0027600001177983 */ /* 0x000ea20000300800 */
[----:B------:R-:W2:Y:S02]  /*5e640*/  LDL R6, [R1+0x88] ;  /* 0x0000880001067983 */ /* 0x000ea40000100800 */
[----:B------:R-:W2:Y:S02]  /*5e650*/  LDL R7, [R1+0x8c] ;  /* 0x00008c0001077983 */ /* 0x000ea40000100800 */
[----:B--2---:R0:W-:Y:S01]  /*5e660*/  STL.64 [R1+0x2730], R6 ;  /* 0x0027300601007387 */ /* 0x0041e20000100a00 */
[----:B------:R-:W2:Y:S02]  /*5e670*/  LDL.LU R4, [R1+0x130] ;  /* 0x0001300001047983 */ /* 0x000ea40000300800 */
[----:B------:R-:W2:Y:S01]  /*5e680*/  LDL.LU R5, [R1+0x134] ;  /* 0x0001340001057983 */ /* 0x000ea20000300800 */
[----:B0-----:R-:W2:Y:S01]  /*5e690*/  LDL.LU R6, [R1+0x138] ;  /* 0x0001380001067983 */ /* 0x001ea20000300800 */
[----:B------:R-:W2:Y:S02]  /*5e6a0*/  LDL.LU R7, [R1+0x13c] ;  /* 0x00013c0001077983 */ /* 0x000ea40000300800 */
[----:B------:R0:W-:Y:S02]  /*5e6b0*/  STL.64 [R1+0x26d8], R14 ;  /* 0x0026d80e01007387 */ /* 0x0001e40000100a00 */
[----:B------:R-:W-:Y:S01]  /*5e6c0*/  STL.64 [R1+0x26d0], R12 ;  /* 0x0026d00c01007387 */ /* 0x000fe20000100a00 */
[----:B0-----:R-:W4:Y:S04]  /*5e6d0*/  LDL R14, [R1+0xd8] ;  /* 0x0000d800010e7983 */ /* 0x001f280000100800 */
[----:B------:R-:W4:Y:S01]  /*5e6e0*/  LDL R15, [R1+0xdc] ;  /* 0x0000dc00010f7983 */ /* 0x000f220000100800 */
[----:B---3--:R-:W-:Y:S01]  /*5e6f0*/  IMAD.MOV.U32 R0, RZ, RZ, R19 ;  /* 0x000000ffff007224 */ /* 0x008fe200078e0013 */
[C---:B--2---:R-:W-:Y:S11]  /*5e700*/  HMMA.16816.F32 R4, R20.reuse, R18, R4 ;  /* 0x000000121404723c */ /* 0x044ff60000001804 */
[----:B------:R-:W-:Y:S11]  /*5e710*/  @!UPT UIADD3 URZ, URZ, URZ, URZ ;  /* 0x0000003f3f3ff290 */ /* 0x000ff6000fffe03f */
[----:B------:R-:W-:Y:S01]  /*5e720*/  @!UPT UIADD3 URZ, URZ, URZ, URZ ;  /* 0x0000003f3f3ff290 */ /* 0x000fe2000fffe03f */
[----:B------:R0:W-:Y:S02]  /*5e730*/  STL.64 [R1+0x220], R4 ;  /* 0x0002200401007387 */ /* 0x0001e40000100a00 */
[----:B0-----:R-:W-:Y:S02]  /*5e740*/  IMAD.MOV.U32 R4, RZ, RZ, R18 ;  /* 0x000000ffff047224 */ /* 0x001fe400078e0012 */
[----:B----4-:R-:W-:Y:S01]  /*5e750*/  HMMA.16816.F32 R16, R20, R14, R8 ;  /* 0x0000000e1410723c */ /* 0x010fe20000001808 */
[----:B------:R0:W-:Y:S01]  /*5e760*/  STL.64 [R1+0x228], R6 ;  /* 0x0002280601007387 */ /* 0x0001e20000100a00 */
[----:B------:R-:W2:Y:S11]  /*5e770*/  LDL.LU R8, [R1+0x110] ;  /* 0x0001100001087983 */ /* 0x000eb60000300800 */
[----:B------:R-:W-:Y:S10]  /*5e780*/  @!UPT UIADD3 URZ, URZ, URZ, URZ ;  /* 0x0000003f3f3ff290 */ /* 0x000ff4000fffe03f */
[----:B------:R1:W-:Y:S01]  /*5e790*/  STL.64 [R1+0x210], R16 ;  /* 0x0002101001007387 */ /* 0x0003e20000100a00 */
[----:B------:R3:W-:Y:S02]  /*5e7a0*/  STL.64 [R1+0x218], R18 ;  /* 0x0002181201007387 */ /* 0x0007e40000100a00 */
[----:B------:R-:W2:Y:S02]  /*5e7b0*/  LDL.LU R9, [R1+0x114] ;  /* 0x0001140001097983 */ /* 0x000ea40000300800 */
[----:B------:R-:W2:Y:S01]  /*5e7c0*/  LDL.LU R10, [R1+0x118] ;  /* 0x00011800010a7983 */ /* 0x000ea20000300800 */
[----:B------:R-:W2:Y:S01]  /*5e7d0*/  LDL.LU R11, [R1+0x11c] ;  /* 0x00011c00010b7983 */ /* 0x000ea20000300800 */
[----:B0-----:R-:W4:Y:S02]  /*5e7e0*/  LDL R6, [R1+0x98] ;  /* 0x0000980001067983 */ /* 0x001f240000100800 */
[----:B------:R-:W4:Y:S02]  /*5e7f0*/  LDL R7, [R1+0x9c] ;  /* 0x00009c0001077983 */ /* 0x000f240000100800 */
[----:B----4-:R-:W-:Y:S01]  /*5e800*/  STL.64 [R1+0x2748], R6 ;  /* 0x0027480601007387 */ /* 0x010fe20000100a00 */
[----:B------:R0:W-:Y:S02]  /*5e810*/  STL.64 [R1+0x26e8], R14 ;  /* 0x0026e80e01007387 */ /* 0x0001e40000100a00 */
[----:B-1----:R-:W4:Y:S02]  /*5e820*/  LDL.LU R16, [R1+0x100] ;  /* 0x0001000001107983 */ /* 0x002f240000300800 */
[----:B------:R-:W4:Y:S01]  /*5e830*/  LDL.LU R17, [R1+0x104] ;  /* 0x0001040001117983 */ /* 0x000f220000300800 */
[----:B---3--:R-:W4:Y:S01]  /*5e840*/  LDL.LU R18, [R1+0x108] ;  /* 0x0001080001127983 */ /* 0x008f220000300800 */
[----:B------:R-:W4:Y:S02]  /*5e850*/  LDL.LU R19, [R1+0x10c] ;  /* 0x00010c0001137983 */ /* 0x000f240000300800 */
[----:B0-----:R-:W-:-:S02]  /*5e860*/  IMAD.MOV.U32 R14, RZ, RZ, R4 ;  /* 0x000000ffff0e7224 */ /* 0x001fc400078e0004 */
[----:B------:R-:W-:Y:S01]  /*5e870*/  IMAD.MOV.U32 R15, RZ, RZ, R0 ;  /* 0x000000ffff0f7224 */ /* 0x000fe200078e0000 */
[----:B------:R-:W3:Y:S01]  /*5e880*/  LDL.LU R4, [R1+0xe0] ;  /* 0x0000e00001047983 */ /* 0x000ee20000300800 */
[----:B------:R-:W3:Y:S02]  /*5e890*/  LDL.LU R5, [R1+0xe4] ;  /* 0x0000e40001057983 */ /* 0x000ee40000300800 */
[----:B------:R-:W3:Y:S02]  /*5e8a0*/  LDL.LU R6, [R1+0xe8] ;  /* 0x0000e80001067983 */ /* 0x000ee40000300800 */
[----:B------:R-:W3:Y:S01]  /*5e8b0*/  LDL.LU R7, [R1+0xec] ;  /* 0x0000ec0001077983 */ /* 0x000ee20000300800 */
[----:B------:R0:W-:Y:S01]  /*5e8c0*/  STL.64 [R1+0x2710], R14 ;  /* 0x0027100e01007387 */ /* 0x0001e20000100a00 */
[----:B------:R-:W3:Y:S02]  /*5e8d0*/  LDL.LU R12, [R1+0x30] ;  /* 0x00003000010c7983 */ /* 0x000ee40000300800 */
[----:B------:R-:W3:Y:S01]  /*5e8e0*/  LDL.LU R13, [R1+0x34] ;  /* 0x00003400010d7983 */ /* 0x000ee20000300800 */
[----:B0-----:R-:W3:Y:S01]  /*5e8f0*/  LDL.LU R14, [R1+0x38] ;  /* 0x00003800010e7983 */ /* 0x001ee20000300800 */
[----:B------:R-:W3:Y:S01]  /*5e900*/  LDL.LU R15, [R1+0x3c] ;  /* 0x00003c00010f7983 */ /* 0x000ee20000300800 */
[C---:B--2---:R-:W-:Y:S02]  /*5e910*/  HMMA.16816.F32 R8, R20.reuse, R26, R8 ;  /* 0x0000001a1408723c */ /* 0x044fe40000001808 */
[----:B---3--:R-:W-:Y:S01]  /*5e920*/  STL.64 [R1+0x2728], R14 ;  /* 0x0027280e01007387 */ /* 0x008fe20000100a00 */
[----:B------:R0:W-:Y:S03]  /*5e930*/  STL.64 [R1+0x2720], R12 ;  /* 0x0027200c01007387 */ /* 0x0001e60000100a00 */
        /* <DEDUP_REMOVED lines=10> */
[----:B------:R-:W-:Y:S01]  /*5e9e0*/  STL.64 [R1+0x200], R8 ;  /* 0x0002000801007387 */ /* 0x000fe20000100a00 */
[----:B------:R0:W-:Y:S03]  /*5e9f0*/  STL.64 [R1+0x208], R10 ;  /* 0x0002080a01007387 */ /* 0x0001e60000100a00 */
[----:B0-----:R-:W4:Y:S01]  /*5ea00*/  LDL.LU.64 R10, [R1+0x2758] ;  /* 0x00275800010a7983 */ /* 0x001f220000300a00 */
[----:B------:R0:W-:Y:S02]  /*5ea10*/  STL.64 [R1+0x26e0], R26 ;  /* 0x0026e01a01007387 */ /* 0x0001e40000100a00 */
[----:B------:R-:W3:Y:S02]  /*5ea20*/  LDL.LU R24, [R1+0x10] ;  /* 0x0000100001187983 */ /* 0x000ee40000300800 */
[----:B------:R-:W3:Y:S01]  /*5ea30*/  LDL.LU R25, [R1+0x14] ;  /* 0x0000140001197983 */ /* 0x000ee20000300800 */
[----:B0-----:R-:W2:Y:S01]  /*5ea40*/  LDL.LU R26, [R1+0x18] ;  /* 0x00001800011a7983 */ /* 0x001ea20000300800 */
[----:B------:R-:W2:Y:S01]  /*5ea50*/  LDL.LU R27, [R1+0x1c] ;  /* 0x00001c00011b7983 */ /* 0x000ea20000300800 */
[C---:B----4-:R-:W-:Y:S02]  /*5ea60*/  HMMA.16816.F32 R16, R20.reuse, R10, R16 ;  /* 0x0000000a1410723c */ /* 0x050fe40000001810 */
[----:B--2---:R0:W-:Y:S01]  /*5ea70*/  STL.64 [R1+0x26f8], R26 ;  /* 0x0026f81a01007387 */ /* 0x0041e20000100a00 */
[----:B---3--:R1:W-:Y:S02]  /*5ea80*/  STL.64 [R1+0x26f0], R24 ;  /* 0x0026f01801007387 */ /* 0x0083e40000100a00 */
[----:B0-----:R-:W-:Y:S01]  /*5ea90*/  IMAD.MOV.U32 R26, RZ, RZ, R29 ;  /* 0x000000ffff1a7224 */ /* 0x001fe200078e001d */
[----:B-1----:R-:W2:Y:S01]  /*5eaa0*/  LDL.LU R24, [R1+0x20] ;  /* 0x0000200001187983 */ /* 0x002ea20000300800 */
[----:B------:R-:W2:Y:S02]  /*5eab0*/  LDL.LU R25, [R1+0x24] ;  /* 0x0000240001197983 */ /* 0x000ea40000300800 */
[----:B------:R-:W-:Y:S11]  /*5eac0*/  IMAD.MOV.U32 R27, RZ, RZ, R28 ;  /* 0x000000ffff1b7224 */ /* 0x000ff600078e001c */
[----:B------:R-:W-:Y:S04]  /*5ead0*/  @!UPT UIADD3 URZ, URZ, URZ, URZ ;  /* 0x0000003f3f3ff290 */ /* 0x000fe8000fffe03f */
[----:B------:R-:W-:Y:S01]  /*5eae0*/  IMAD.MOV.U32 R29, RZ, RZ, R18 ;  /* 0x000000ffff1d7224 */ /* 0x000fe200078e0012 */
[----:B------:R-:W-:Y:S01]  /*5eaf0*/  STL.64 [R1+0x1f0], R16 ;  /* 0x0001f01001007387 */ /* 0x000fe20000100a00 */
[----:B------:R-:W-:Y:S02]  /*5eb00*/  IMAD.MOV.U32 R28, RZ, RZ, R19 ;  /* 0x000000ffff1c7224 */ /* 0x000fe400078e0013 */
[----:B------:R-:W3:Y:S03]  /*5eb10*/  LDL.LU.64 R18, [R1+0x2750] ;  /* 0x0027500001127983 */ /* 0x000ee60000300a00 */
[----:B------:R-:W-:Y:S01]  /*5eb20*/  STL [R1+0x256c], R28 ;  /* 0x00256c1c01007387 */ /* 0x000fe20000100800 */
[----:B------:R-:W-:Y:S01]  /*5eb30*/  STL [R1+0x2568], R29 ;  /* 0x0025681d01007387 */ /* 0x000fe20000100800 */
        /* <DEDUP_REMOVED lines=23> */
[----:B------:R-:W2:Y:S11]  /*5ecb0*/  LDL.LU.64 R6, [R1+0x2708] ;  /* 0x0027080001067983 */ /* 0x000eb60000300a00 */
[----:B------:R-:W-:Y:S07]  /*5ecc0*/  @!UPT UIADD3 URZ, URZ, URZ, URZ ;  /* 0x0000003f3f3ff290 */ /* 0x000fee000fffe03f */
[----:B------:R-:W-:Y:S01]  /*5ecd0*/  STL.64 [R1+0x1b0], R20 ;  /* 0x0001b01401007387 */ /* 0x000fe20000100a00 */
[----:B------:R0:W-:Y:S02]  /*5ece0*/  STL.64 [R1+0x1b8], R22 ;  /* 0x0001b81601007387 */ /* 0x0001e40000100a00 */
[----:B------:R-:W2:Y:S01]  /*5ecf0*/  LDL.LU.64 R4, [R1+0x2700] ;  /* 0x0027000001047983 */ /* 0x000ea20000300a00 */
[----:B0-----:R-:W3:Y:S01]  /*5ed00*/  LDL R22, [R1+0x1cc0] ;  /* 0x001cc00001167983 */ /* 0x001ee20000100800 */
        /* <DEDUP_REMOVED lines=20> */
[----:B------:R-:W4:Y:S03]  /*5ee50*/  LDL.LU.64 R24, [R1+0x26b8] ;  /* 0x0026b80001187983 */ /* 0x000f260000300a00 */
[----:B--2---:R-:W-:Y:S01]  /*5ee60*/  LDSM.16.MT88.4 R12, [R15+0x26800] ;  /* 0x026800000f0c783b */ /* 0x004fe20000004200 */
[----:B----4-:R-:W-:Y:S03]  /*5ee70*/  HMMA.16816.F32 R24, R4, R10, R24 ;  /* 0x0000000a0418723c */ /* 0x010fe60000001818 */
[----:B------:R-:W2:Y:S11]  /*5ee80*/  LDL.LU R11, [R1+0x26b4] ;  /* 0x0026b400010b7983 */ /* 0x000eb60000300800 */
[----:B------:R-:W-:Y:S09]  /*5ee90*/  @!UPT UIADD3 URZ, URZ, URZ, URZ ;  /* 0x0000003f3f3ff290 */ /* 0x000ff2000fffe03f */
[----:B------:R0:W-:Y:S01]  /*5eea0*/  STL.64 [R1+0x160], R24 ;  /* 0x0001601801007387 */ /* 0x0001e20000100a00 */
[----:B------:R1:W-:Y:S03]  /*5eeb0*/  STL.64 [R1+0x168], R26 ;  /* 0x0001681a01007387 */ /* 0x0003e60000100a00 */
[----:B0-----:R-:W4:Y:S01]  /*5eec0*/  LDL.LU R24, [R1+0x180] ;  /* 0x0001800001187983 */ /* 0x001f220000300800 */
[----:B------:R-:W4:Y:S02]  /*5eed0*/  LDL.LU R25, [R1+0x184] ;  /* 0x0001840001197983 */ /* 0x000f240000300800 */
[----:B-1----:R-:W3:Y:S02]  /*5eee0*/  LDL.LU R26, [R1+0x188] ;  /* 0x00018800011a7983 */ /* 0x002ee40000300800 */
[----:B------:R-:W3:Y:S01]  /*5eef0*/  LDL.LU R27, [R1+0x18c] ;  /* 0x00018c00011b7983 */ /* 0x000ee20000300800 */
[----:B--2---:R-:W0:Y:S04]  /*5ef00*/  LDSM.16.MT88.4 R8, [R11+0x26800] ;  /* 0x026800000b08783b */ /* 0x004e280000004200 */
[----:B---3--:R-:W-:Y:S01]  /*5ef10*/  STL.64 [R1+0x26a8], R26 ;  /* 0x0026a81a01007387 */ /* 0x008fe20000100a00 */
[----:B----4-:R1:W-:Y:S03]  /*5ef20*/  STL.64 [R1+0x26a0], R24 ;  /* 0x0026a01801007387 */ /* 0x0103e60000100a00 */
[----:B-1----:R-:W2:Y:S01]  /*5ef30*/  LDL.LU R24, [R1+0x40] ;  /* 0x0000400001187983 */ /* 0x002ea20000300800 */
[----:B------:R-:W2:Y:S02]  /*5ef40*/  LDL.LU R25, [R1+0x44] ;  /* 0x0000440001197983 */ /* 0x000ea40000300800 */
[----:B------:R-:W2:Y:S02]  /*5ef50*/  LDL.LU R26, [R1+0x48] ;  /* 0x00004800011a7983 */ /* 0x000ea40000300800 */
[----:B------:R-:W-:-:S02]  /*5ef60*/  IMAD.MOV.U32 R27, RZ, RZ, R2 ;  /* 0x000000ffff1b7224 */ /* 0x000fc400078e0002 */
[----:B------:R-:W3:Y:S01]  /*5ef70*/  LDL.LU R2, [R1+0x26b0] ;  /* 0x0026b00001027983 */ /* 0x000ee20000300800 */
[----:B0-----:R-:W-:Y:S02]  /*5ef80*/  STL.64 [R1+0x2688], R10 ;  /* 0x0026880a01007387 */ /* 0x001fe40000100a00 */
[----:B------:R0:W-:Y:S02]  /*5ef90*/  STL.64 [R1+0x2680], R8 ;  /* 0x0026800801007387 */ /* 0x0001e40000100a00 */
[----:B0-----:R-:W-:Y:S02]  /*5efa0*/  IMAD.MOV.U32 R9, RZ, RZ, R19 ;  /* 0x000000ffff097224 */ /* 0x001fe400078e0013 */
[----:B------:R-:W-:Y:S01]  /*5efb0*/  IMAD.MOV.U32 R8, RZ, RZ, R18 ;  /* 0x000000ffff087224 */ /* 0x000fe200078e0012 */
[----:B--2---:R-:W-:Y:S01]  /*5efc0*/  HMMA.16816.F32 R24, R4, R18, R24 ;  /* 0x000000120418723c */ /* 0x004fe20000001818 */
[----:B---3--:R-:W0:Y:S11]  /*5efd0*/  LDSM.16.MT88.4 R16, [R2+0x27000] ;  /* 0x027000000210783b */ /* 0x008e360000004200 */
[----:B------:R-:W-:Y:S11]  /*5efe0*/  @!UPT UIADD3 URZ, URZ, URZ, URZ ;  /* 0x0000003f3f3ff290 */ /* 0x000ff6000fffe03f */
[----:B------:R-:W-:Y:S01]  /*5eff0*/  STL.64 [R1+0x150], R24 ;  /* 0x0001501801007387 */ /* 0x000fe20000100a00 */
[----:B------:R-:W-:Y:S02]  /*5f000*/  STL.64 [R1+0x158], R26 ;  /* 0x0001581a01007387 */ /* 0x000fe40000100a00 */
[----:B------:R-:W1:Y:S04]  /*5f010*/  LDSM.16.M88.4 R24, [R22+0x180] ;  /* 0x000180001618783b */ /* 0x000e680000000200 */
[----:B------:R2:W-:Y:S01]  /*5f020*/  STL.64 [R1+0x2620], R14 ;  /* 0x0026200e01007387 */ /* 0x0005e20000100a00 */
[----:B------:R-:W-:Y:S04]  /*5f030*/  STL.64 [R1+0x2618], R12 ;  /* 0x0026180c01007387 */ /* 0x000fe80000100a00 */
[----:B--2---:R-:W2:Y:S01]  /*5f040*/  LDL.LU.64 R14, [R1+0x88] ;  /* 0x00008800010e7983 */ /* 0x004ea20000300a00 */
[----:B------:R-:W3:Y:S03]  /*5f050*/  LDL R23, [R1+0x3a4] ;  /* 0x0003a40001177983 */ /* 0x000ee60000100800 */
[----:B0-----:R-:W-:Y:S01]  /*5f060*/  STL [R1+0x257c], R16 ;  /* 0x00257c1001007387 */ /* 0x001fe20000100800 */
[----:B------:R-:W-:Y:S02]  /*5f070*/  STL [R1+0x2578], R17 ;  /* 0x0025781101007387 */ /* 0x000fe40000100800 */
[----:B------:R-:W-:Y:S02]  /*5f080*/  STL [R1+0x2574], R18 ;  /* 0x0025741201007387 */ /* 0x000fe40000100800 */
[----:B------:R0:W-:Y:S02]  /*5f090*/  STL [R1+0x2570], R19 ;  /* 0x0025701301007387 */ /* 0x0001e40000100800 */
[----:B0-----:R-:W4:Y:S04]  /*5f0a0*/  LDL.LU.64 R18, [R1+0x98] ;  /* 0x0000980001127983 */ /* 0x001f280000300a00 */
[----:B-1----:R-:W-:Y:S01]  /*5f0b0*/  STL.64 [R1+0x60], R24 ;  /* 0x0000601801007387 */ /* 0x002fe20000100a00 */
[----:B------:R0:W-:Y:S02]  /*5f0c0*/  STL.64 [R1+0x68], R26 ;  /* 0x0000681a01007387 */ /* 0x0001e40000100a00 */
[----:B------:R-:W-:-:S02]  /*5f0d0*/  IMAD.MOV.U32 R29, RZ, RZ, R24 ;  /* 0x000000ffff1d7224 */ /* 0x000fc400078e0018 */
[----:B------:R-:W-:Y:S01]  /*5f0e0*/  IMAD.MOV.U32 R2, RZ, RZ, R25 ;  /* 0x000000ffff027224 */ /* 0x000fe200078e0019 */
[----:B0-----:R-:W2:Y:S01]  /*5f0f0*/  LDL.LU.64 R26, [R1+0x26a8] ;  /* 0x0026a800011a7983 */ /* 0x001ea20000300a00 */
[----:B------:R-:W2:Y:S03]  /*5f100*/  LDL.LU.64 R24, [R1+0x26a0] ;  /* 0x0026a00001187983 */ /* 0x000ea60000300a00 */
[----:B------:R0:W-:Y:S02]  /*5f110*/  STL [R1+0x263c], R2 ;  /* 0x00263c0201007387 */ /* 0x0001e40000100800 */
[----:B------:R-:W-:Y:S02]  /*5f120*/  STL [R1+0x2638], R29 ;  /* 0x0026381d01007387 */ /* 0x000fe40000100800 */
[----:B----4-:R-:W-:Y:S01]  /*5f130*/  IMAD.MOV.U32 R10, RZ, RZ, R18 ;  /* 0x000000ffff0a7224 */ /* 0x010fe200078e0012 */
[----:B--2---:R-:W-:Y:S01]  /*5f140*/  HMMA.16816.F32 R24, R4, R18, R24 ;  /* 0x000000120418723c */ /* 0x004fe20000001818 */
[----:B0-----:R-:W-:Y:S11]  /*5f150*/  IMAD.MOV.U32 R2, RZ, RZ, R19 ;  /* 0x000000ffff027224 */ /* 0x001ff600078e0013 */
[----:B------:R-:W-:Y:S11]  /*5f160*/  @!UPT UIADD3 URZ, URZ, URZ, URZ ;  /* 0x0000003f3f3ff290 */ /* 0x000ff6000fffe03f */
[----:B------:R-:W-:Y:S01]  /*5f170*/  @!UPT UIADD3 URZ, URZ, URZ, URZ ;  /* 0x0000003f3f3ff290 */ /* 0x000fe2000fffe03f */
[----:B------:R-:W-:Y:S02]  /*5f180*/  IMAD.MOV.U32 R18, RZ, RZ, R26 ;  /* 0x000000ffff127224 */ /* 0x000fe400078e001a */
[----:B------:R-:W-:Y:S02]  /*5f190*/  IMAD.MOV.U32 R19, RZ, RZ, R27 ;  /* 0x000000ffff137224 */ /* 0x000fe400078e001b */
[----:B------:R-:W-:Y:S02]  /*5f1a0*/  IMAD.MOV.U32 R16, RZ, RZ, R24 ;  /* 0x000000ffff107224 */ /* 0x000fe400078e0018 */
[----:B------:R-:W-:Y:S02]  /*5f1b0*/  IMAD.MOV.U32 R17, RZ, RZ, R25 ;  /* 0x000000ffff117224 */ /* 0x000fe400078e0019 */
[----:B------:R-:W0:Y:S04]  /*5f1c0*/  LDSM.16.M88.4 R24, [R22+0x4180] ;  /* 0x004180001618783b */ /* 0x000e280000000200 */
[----:B------:R-:W-:Y:S01]  /*5f1d0*/  STL.64 [R1+0x2588], R18 ;  /* 0x0025881201007387 */ /* 0x000fe20000100a00 */
[----:B------:R1:W-:Y:S03]  /*5f1e0*/  STL.64 [R1+0x2580], R16 ;  /* 0x0025801001007387 */ /* 0x0003e60000100a00 */
[----:B-1----:R-:W2:Y:S01]  /*5f1f0*/  LDL.LU R16, [R1+0x2e0] ;  /* 0x0002e00001107983 */ /* 0x002ea20000300800 */
[----:B------:R-:W2:Y:S02]  /*5f200*/  LDL.LU R17, [R1+0x2e4] ;  /* 0x0002e40001117983 */ /* 0x000ea40000300800 */
[----:B------:R-:W2:Y:S01]  /*5f210*/  LDL.LU R18, [R1+0x2e8] ;  /* 0x0002e80001127983 */ /* 0x000ea20000300800 */
[----:B0-----:R-:W-:Y:S01]  /*5f220*/  STL.64 [R1+0x50], R24 ;  /* 0x0000501801007387 */ /* 0x001fe20000100a00 */
[----:B------:R-:W-:Y:S02]  /*5f230*/  STL.64 [R1+0x58], R26 ;  /* 0x0000581a01007387 */ /* 0x000fe40000100a00 */
[----:B------:R-:W0:Y:S02]  /*5f240*/  LDSM.16.M88.4 R24, [R22+0x8180] ;  /* 0x008180001618783b */ /* 0x000e240000000200 */
[----:B0-----:R-:W-:Y:S02]  /*5f250*/  STL.64 [R1+0x40], R24 ;  /* 0x0000401801007387 */ /* 0x001fe40000100a00 */
[----:B------:R-:W-:Y:S02]  /*5f260*/  STL.64 [R1+0x48], R26 ;  /* 0x0000481a01007387 */ /* 0x000fe40000100a00 */
[----:B------:R-:W0:Y:S02]  /*5f270*/  LDSM.16.M88.4 R24, [R22+0xc180] ;  /* 0x00c180001618783b */ /* 0x000e240000000200 */
[----:B0-----:R-:W-:Y:S02]  /*5f280*/  STL.64 [R1+0x30], R24 ;  /* 0x0000301801007387 */ /* 0x001fe40000100a00 */
[----:B------:R-:W-:Y:S02]  /*5f290*/  STL.64 [R1+0x38], R26 ;  /* 0x0000381a01007387 */ /* 0x000fe40000100a00 */
[----:B------:R-:W0:Y:S04]  /*5f2a0*/  LDSM.16.M88.4 R24, [R22+0x10180] ;  /* 0x010180001618783b */ /* 0x000e280000000200 */
[----:B------:R-:W-:Y:S01]  /*5f2b0*/  IMAD.MOV.U32 R19, RZ, RZ, R3 ;  /* 0x000000ffff137224 */ /* 0x000fe200078e0003 */
[----:B0-----:R-:W-:Y:S01]  /*5f2c0*/  STL.64 [R1+0x20], R24 ;  /* 0x0000201801007387 */ /* 0x001fe20000100a00 */
[----:B------:R-:W-:-:S02]  /*5f2d0*/  IMAD.MOV.U32 R28, RZ, RZ, R25 ;  /* 0x000000ffff1c7224 */ /* 0x000fc400078e0019 */
[----:B------:R-:W-:Y:S02]  /*5f2e0*/  STL.64 [R1+0x28], R26 ;  /* 0x0000281a01007387 */ /* 0x000fe40000100a00 */
[----:B------:R-:W-:Y:S02]  /*5f2f0*/  IMAD.MOV.U32 R3, RZ, RZ, R27 ;  /* 0x000000ffff037224 */ /* 0x000fe400078e001b */
[----:B------:R-:W0:Y:S04]  /*5f300*/  LDSM.16.M88.4 R24, [R22+0x14180] ;  /* 0x014180001618783b */ /* 0x000e280000000200 */
[----:B------:R-:W-:Y:S04]  /*5f310*/  STL [R1+0x2338], R3 ;  /* 0x0023380301007387 */ /* 0x000fe80000100800 */
[----:B0-----:R-:W-:Y:S01]  /*5f320*/  STL.64 [R1+0x10], R24 ;  /* 0x0000101801007387 */ /* 0x001fe20000100a00 */
[----:B------:R-:W-:Y:S02]  /*5f330*/  STL.64 [R1+0x18], R26 ;  /* 0x0000181a01007387 */ /* 0x000fe40000100a00 */
[----:B------:R-:W0:Y:S02]  /*5f340*/  LDSM.16.M88.4 R24, [R22+0x18180] ;  /* 0x018180001618783b */ /* 0x000e240000000200 */
[----:B0-----:R-:W-:Y:S02]  /*5f350*/  STL.64 [R1], R24 ;  /* 0x0000001801007387 */ /* 0x001fe40000100a00 */
[----:B------:R-:W-:Y:S02]  /*5f360*/  STL.64 [R1+0x8], R26 ;  /* 0x0000081a01007387 */ /* 0x000fe40000100a00 */
[----:B------:R-:W0:Y:S02]  /*5f370*/  LDSM.16.M88.4 R24, [R22+0x1c180] ;  /* 0x01c180001618783b */ /* 0x000e240000000200 */
[----:B---3--:R-:W1:Y:S04]  /*5f380*/  LDSM.16.MT88.4 R20, [R23+0x27000] ;  /* 0x027000001714783b */ /* 0x008e680000004200 */
[----:B0-----:R0:W-:Y:S01]  /*5f390*/  STL [R1+0x23ec], R26 ;  /* 0x0023ec1a01007387 */ /* 0x0011e20000100800 */
[----:B------:R3:W-:Y:S01]  /*5f3a0*/  STL [R1+0x23e8], R27 ;  /* 0x0023e81b01007387 */ /* 0x0007e20000100800 */
[----:B--2---:R-:W-:Y:S01]  /*5f3b0*/  HMMA.16816.F32 R16, R4, R14, R16 ;  /* 0x0000000e0410723c */ /* 0x004fe20000001810 */
[----:B0-----:R-:W-:-:S02]  /*5f3c0*/  IMAD.MOV.U32 R26, RZ, RZ, R10 ;  /* 0x000000ffff1a7224 */ /* 0x001fc400078e000a */
[----:B---3--:R-:W-:Y:S01]  /*5f3d0*/  IMAD.MOV.U32 R27, RZ, RZ, R2 ;  /* 0x000000ffff1b7224 */ /* 0x008fe200078e0002 */
[----:B------:R-:W-:Y:S04]  /*5f3e0*/  STL.64 [R1+0x2590], R24 ;  /* 0x0025901801007387 */ /* 0x000fe80000100a00 */
[----:B------:R-:W-:Y:S11]  /*5f3f0*/  STL.64 [R1+0x2640], R26 ;  /* 0x0026401a01007387 */ /* 0x000ff60000100a00 */
[----:B------:R-:W-:Y:S04]  /*5f400*/  @!UPT UIADD3 URZ, URZ, URZ, URZ ;  /* 0x0000003f3f3ff290 */ /* 0x000fe8000fffe03f */
[----:B------:R-:W-:Y:S01]  /*5f410*/  STL.64 [R1+0x130], R16 ;  /* 0x0001301001007387 */ /* 0x000fe20000100a00 */
[----:B------:R-:W-:Y:S02]  /*5f420*/  STL.64 [R1+0x138], R18 ;  /* 0x0001381201007387 */ /* 0x000fe40000100a00 */
[----:B-1----:R0:W-:Y:S02]  /*5f430*/  STL.64 [R1+0x2508], R22 ;  /* 0x0025081601007387 */ /* 0x0021e40000100a00 */
[----:B------:R1:W-:Y:S01]  /*5f440*/  STL.64 [R1+0x2500], R20 ;  /* 0x0025001401007387 */ /* 0x0003e20000100a00 */
[----:B0-----:R-:W2:Y:S01]  /*5f450*/  LDL.LU R22, [R1+0x78] ;  /* 0x0000780001167983 */ /* 0x001ea20000300800 */
[----:B------:R-:W-:Y:S02]  /*5f460*/  IMAD.MOV.U32 R23, RZ, RZ, R0 ;  /* 0x000000ffff177224 */ /* 0x000fe400078e0000 */
[----:B------:R-:W3:Y:S02]  /*5f470*/  LDL.LU R0, [R1+0x2698] ;  /* 0x0026980001007983 */ /* 0x000ee40000300800 */
[----:B------:R-:W4:Y:S01]  /*5f480*/  LDL.LU R16, [R1+0x240] ;  /* 0x0002400001107983 */ /* 0x000f220000300800 */
[----:B------:R-:W4:Y:S01]  /*5f490*/  LDL.LU R17, [R1+0x244] ;  /* 0x0002440001117983 */ /* 0x000f220000300800 */
[----:B------:R-:W2:Y:S02]  /*5f4a0*/  LDL.LU R18, [R1+0x248] ;  /* 0x0002480001127983 */ /* 0x000ea40000300800 */
[----:B------:R-:W2:Y:S02]  /*5f4b0*/  LDL.LU R19, [R1+0x24c] ;  /* 0x00024c0001137983 */ /* 0x000ea40000300800 */
[----:B-1----:R-:W-:-:S02]  /*5f4c0*/  IMAD.MOV.U32 R20, RZ, RZ, R8 ;  /* 0x000000ffff147224 */ /* 0x002fc400078e0008 */
[----:B------:R-:W-:Y:S01]  /*5f4d0*/  IMAD.MOV.U32 R21, RZ, RZ, R9 ;  /* 0x000000ffff157224 */ /* 0x000fe200078e0009 */
[----:B------:R-:W3:Y:S01]  /*5f4e0*/  LDL.LU R8, [R1+0x280] ;  /* 0x0002800001087983 */ /* 0x000ee20000300800 */
[----:B------:R-:W3:Y:S02]  /*5f4f0*/  LDL.LU R9, [R1+0x284] ;  /* 0x0002840001097983 */ /* 0x000ee40000300800 */
[----:B------:R-:W3:Y:S02]  /*5f500*/  LDL.LU R10, [R1+0x288] ;  /* 0x00028800010a7983 */ /* 0x000ee40000300800 */
[----:B------:R-:W3:Y:S01]  /*5f510*/  LDL.LU R11, [R1+0x28c] ;  /* 0x00028c00010b7983 */ /* 0x000ee20000300800 */
[----:B------:R-:W3:Y:S01]  /*5f520*/  LDL R3, [R1+0x3a0] ;  /* 0x0003a00001037983 */ /* 0x000ee20000100800 */
[----:B------:R-:W3:Y:S02]  /*5f530*/  LDL.LU R12, [R1+0x340] ;  /* 0x00034000010c7983 */ /* 0x000ee40000300800 */
[----:B------:R-:W-:-:S02]  /*5f540*/  IMAD.MOV.U32 R2, RZ, RZ, R14 ;  /* 0x000000ffff027224 */ /* 0x000fc400078e000e */
[----:B------:R-:W3:Y:S02]  /*5f550*/  LDL.LU R13, [R1+0x344] ;  /* 0x00034400010d7983 */ /* 0x000ee40000300800 */
[----:B------:R-:W-:Y:S01]  /*5f560*/  IMAD.MOV.U32 R29, RZ, RZ, R15 ;  /* 0x000000ffff1d7224 */ /* 0x000fe200078e000f */
[----:B------:R-:W3:Y:S01]  /*5f570*/  LDL.LU R14, [R1+0x348] ;  /* 0x00034800010e7983 */ /* 0x000ee20000300800 */
[----:B------:R-:W3:Y:S03]  /*5f580*/  LDL.LU R15, [R1+0x34c] ;  /* 0x00034c00010f7983 */ /* 0x000ee60000300800 */
[----:B--2---:R-:W-:Y:S01]  /*5f590*/  STL.64 [R1+0x25a0], R18 ;  /* 0x0025a01201007387 */ /* 0x004fe20000100a00 */
[----:B----4-:R0:W-:Y:S03]  /*5f5a0*/  STL.64 [R1+0x2598], R16 ;  /* 0x0025981001007387 */ /* 0x0101e60000100a00 */
[----:B0-----:R-:W2:Y:S01]  /*5f5b0*/  LDL.LU R16, [R1+0x250] ;  /* 0x0002500001107983 */ /* 0x001ea20000300800 */
[----:B---3--:R-:W-:-:S02]  /*5f5c0*/  IMAD.MOV.U32 R17, RZ, RZ, R0 ;  /* 0x000000ffff117224 */ /* 0x008fc400078e0000 */
[----:B------:R-:W3:Y:S02]  /*5f5d0*/  LDL.LU R0, [R1+0x2694] ;  /* 0x0026940001007983 */ /* 0x000ee40000300800 */
[----:B------:R-:W4:Y:S01]  /*5f5e0*/  LDL.LU R18, [R1+0x258] ;  /* 0x0002580001127983 */ /* 0x000f220000300800 */
[----:B------:R-:W4:Y:S01]  /*5f5f0*/  LDL.LU R19, [R1+0x25c] ;  /* 0x00025c0001137983 */ /* 0x000f220000300800 */
[----:B------:R-:W2:Y:S02]  /*5f600*/  LDL.LU R24, [R1+0x310] ;  /* 0x0003100001187983 */ /* 0x000ea40000300800 */
[----:B------:R-:W2:Y:S02]  /*5f610*/  LDL.LU R25, [R1+0x314] ;  /* 0x0003140001197983 */ /* 0x000ea40000300800 */
[----:B------:R-:W2:Y:S02]  /*5f620*/  LDL.LU R26, [R1+0x318] ;  /* 0x00031800011a7983 */ /* 0x000ea40000300800 */
[----:B---3--:R-:W-:-:S02]  /*5f630*/  IMAD.MOV.U32 R27, RZ, RZ, R0 ;  /* 0x000000ffff1b7224 */ /* 0x008fc400078e0000 */
[----:B------:R-:W3:Y:S03]  /*5f640*/  LDL.LU R0, [R1+0x2690] ;  /* 0x0026900001007983 */ /* 0x000ee60000300800 */
[----:B--2---:R0:W-:Y:S02]  /*5f650*/  STL.64 [R1+0x2660], R26 ;  /* 0x0026601a01007387 */ /* 0x0041e40000100a00 */
[----:B------:R-:W-:Y:S01]  /*5f660*/  STL.64 [R1+0x2658], R24 ;  /* 0x0026581801007387 */ /* 0x000fe20000100a00 */
[----:B0-----:R-:W2:Y:S04]  /*5f670*/  LDL.LU.64 R26, [R1+0xc8] ;  /* 0x0000c800011a7983 */ /* 0x001ea80000300a00 */
[----:B--2---:R0:W-:Y:S04]  /*5f680*/  STL.64 [R1+0x2670], R26 ;  /* 0x0026701a01007387 */ /* 0x0041e80000100a00 */
[----:B0-----:R-:W2:Y:S01]  /*5f690*/  LDL.LU.64 R26, [R1+0xd8] ;  /* 0x0000d800011a7983 */ /* 0x001ea20000300a00 */
[----:B------:R-:W-:Y:S03]  /*5f6a0*/  HMMA.16816.F32 R4, R4, R22, R8 ;  /* 0x000000160404723c */ /* 0x000fe60000001808 */
[----:B--2---:R0:W-:Y:S04]  /*5f6b0*/  STL.64 [R1+0x2678], R26 ;  /* 0x0026781a01007387 */ /* 0x0041e80000100a00 */
[----:B0-----:R-:W2:Y:S01]  /*5f6c0*/  LDL.LU.64 R26, [R1+0xf8] ;  /* 0x0000f800011a7983 */ /* 0x001ea20000300a00 */
[----:B----4-:R0:W-:Y:S02]  /*5f6d0*/  STL.64 [R1+0x25b0], R18 ;  /* 0x0025b01201007387 */ /* 0x0101e40000100a00 */
[----:B------:R1:W-:Y:S02]  /*5f6e0*/  STL.64 [R1+0x25a8], R16 ;  /* 0x0025a81001007387 */ /* 0x0003e40000100a00 */
[----:B0-----:R-:W-:-:S02]  /*5f6f0*/  IMAD.MOV.U32 R18, RZ, RZ, R20 ;  /* 0x000000ffff127224 */ /* 0x001fc400078e0014 */
[----:B------:R-:W-:-:S05]  /*5f700*/  IMAD.MOV.U32 R19, RZ, RZ, R21 ;  /* 0x000000ffff137224 */ /* 0x000fca00078e0015 */
[----:B------:R0:W-:Y:S01]  /*5f710*/  STL.64 [R1+0x2668], R18 ;  /* 0x0026681201007387 */ /* 0x0001e20000100a00 */
[----:B-1----:R-:W4:Y:S02]  /*5f720*/  LDL.LU R16, [R1+0x320] ;  /* 0x0003200001107983 */ /* 0x002f240000300800 */
[----:B------:R-:W4:Y:S01]  /*5f730*/  LDL.LU R17, [R1+0x324] ;  /* 0x0003240001117983 */ /* 0x000f220000300800 */
[----:B0-----:R-:W4:Y:S01]  /*5f740*/  LDL.LU R18, [R1+0x328] ;  /* 0x0003280001127983 */ /* 0x001f220000300800 */
[----:B------:R-:W4:Y:S02]  /*5f750*/  LDL.LU R19, [R1+0x32c] ;  /* 0x00032c0001137983 */ /* 0x000f240000300800 */
[----:B------:R-:W2:Y:S02]  /*5f760*/  LDL.LU.64 R10, [R1+0x2688] ;  /* 0x00268800010a7983 */ /* 0x000ea40000300a00 */
[----:B------:R-:W2:Y:S01]  /*5f770*/  LDL.LU.64 R8, [R1+0x2680] ;  /* 0x0026800001087983 */ /* 0x000ea20000300a00 */
[----:B------:R-:W-:Y:S01]  /*5f780*/  STL.64 [R1+0x120], R4 ;  /* 0x0001200401007387 */ /* 0x000fe20000100a00 */
[----:B------:R-:W-:Y:S02]  /*5f790*/  STL.64 [R1+0x128], R6 ;  /* 0x0001280601007387 */ /* 0x000fe40000100a00 */
[----:B------:R-:W0:Y:S02]  /*5f7a0*/  LDSM.16.MT88.4 R4, [R3+0x27000] ;  /* 0x027000000304783b */ /* 0x000e240000004200 */
[----:B0-----:R-:W-:Y:S02]  /*5f7b0*/  STL.64 [R1+0x2480], R6 ;  /* 0x0024800601007387 */ /* 0x001fe40000100a00 */
[----:B------:R0:W-:Y:S02]  /*5f7c0*/  STL.64 [R1+0x2478], R4 ;  /* 0x0024780401007387 */ /* 0x0001e40000100a00 */
[----:B0-----:R-:W4:Y:S01]  /*5f7d0*/  LDL.LU R4, [R1+0x330] ;  /* 0x0003300001047983 */ /* 0x001f220000300800 */
[----:B------:R-:W4:Y:S02]  /*5f7e0*/  LDL.LU R5, [R1+0x334] ;  /* 0x0003340001057983 */ /* 0x000f240000300800 */
[----:B------:R-:W4:Y:S01]  /*5f7f0*/  LDL.LU R6, [R1+0x338] ;  /* 0x0003380001067983 */ /* 0x000f220000300800 */
[----:B--2---:R-:W-:Y:S11]  /*5f800*/  HMMA.16816.F32 R12, R8, R26, R12 ;  /* 0x0000001a080c723c */ /* 0x004ff6000000180c */
[----:B------:R-:W-:Y:S11]  /*5f810*/  @!UPT UIADD3 URZ, URZ, URZ, URZ ;  /* 0x0000003f3f3ff290 */ /* 0x000ff6000fffe03f */
[----:B------:R-:W-:Y:S01]  /*5f820*/  @!UPT UIADD3 URZ, URZ, URZ, URZ ;  /* 0x0000003f3f3ff290 */ /* 0x000fe2000fffe03f */
[----:B------:R0:W-:Y:S01]  /*5f830*/  STL.64 [R1+0x110], R12 ;  /* 0x0001100c01007387 */ /* 0x0001e20000100a00 */
[----:B------:R1:W-:Y:S02]  /*5f840*/  STL.64 [R1+0x118], R14 ;  /* 0x0001180e01007387 */ /* 0x0003e40000100a00 */
[----:B0-----:R-:W-:Y:S02]  /*5f850*/  IMAD.MOV.U32 R13, RZ, RZ, R26 ;  /* 0x000000ffff0d7224 */ /* 0x001fe400078e001a */
[----:B------:R-:W-:Y:S02]  /*5f860*/  IMAD.MOV.U32 R12, RZ, RZ, R27 ;  /* 0x000000ffff0c7224 */ /* 0x000fe400078e001b */
[----:B------:R-:W4:Y:S01]  /*5f870*/  LDL.LU.64 R26, [R1+0x2678] ;  /* 0x00267800011a7983 */ /* 0x000f220000300a00 */
[----:B---3--:R-:W-:-:S07]  /*5f880*/  IMAD.MOV.U32 R7, RZ, RZ, R0 ;  /* 0x000000ffff077224 */ /* 0x008fce00078e0000 */
[C---:B----4-:R-:W-:Y:S01]  /*5f890*/  HMMA.16816.F32 R4, R8.reuse, R26, R4 ;  /* 0x0000001a0804723c */ /* 0x050fe20000001804 */
[----:B-1----:R-:W-:Y:S02]  /*5f8a0*/  IMAD.MOV.U32 R15, RZ, RZ, R26 ;  /* 0x000000ffff0f7224 */ /* 0x002fe400078e001a */
[----:B------:R-:W-:Y:S02]  /*5f8b0*/  IMAD.MOV.U32 R14, RZ, RZ, R27 ;  /* 0x000000ffff0e7224 */ /* 0x000fe400078e001b */
[----:B------:R-:W2:Y:S11]  /*5f8c0*/  LDL.LU.64 R26, [R1+0x2670] ;  /* 0x00267000011a7983 */ /* 0x000eb60000300a00 */
[----:B------:R-:W-:Y:S07]  /*5f8d0*/  @!UPT UIADD3 URZ, URZ, URZ, URZ ;  /* 0x0000003f3f3ff290 */ /* 0x000fee000fffe03f */
[----:B------:R-:W-:Y:S01]  /*5f8e0*/  STL.64 [R1+0x100], R4 ;  /* 0x0001000401007387 */ /* 0x000fe20000100a00 */
[----:B------:R-:W-:Y:S02]  /*5f8f0*/  STL [R1+0x108], R6 ;  /* 0x0001080601007387 */ /* 0x000fe40000100800 */
[----:B------:R0:W-:Y:S02]  /*5f900*/  STL.64 [R1+0x2650], R14 ;  /* 0x0026500e01007387 */ /* 0x0001e40000100a00 */
[----:B------:R-:W-:Y:S02]  /*5f910*/  STL.64 [R1+0x2648], R12 ;  /* 0x0026480c01007387 */ /* 0x000fe40000100a00 */
[----:B------:R-:W-:Y:S01]  /*5f920*/  IMAD.MOV.U32 R0, RZ, RZ, R7 ;  /* 0x000000ffff007224 */ /* 0x000fe200078e0007 */
[----:B0-----:R-:W3:Y:S01]  /*5f930*/  LDL.LU.64 R14, [R1+0xb8] ;  /* 0x0000b800010e7983 */ /* 0x001ee20000300a00 */
[----:B------:R-:W4:Y:S02]  /*5f940*/  LDL.LU R4, [R1+0x2f0] ;  /* 0x0002f00001047983 */ /* 0x000f240000300800 */
[----:B------:R-:W4:Y:S02]  /*5f950*/  LDL.LU R5, [R1+0x2f4] ;  /* 0x0002f40001057983 */ /* 0x000f240000300800 */
[----:B------:R-:W4:Y:S01]  /*5f960*/  LDL.LU R6, [R1+0x2f8] ;  /* 0x0002f80001067983 */ /* 0x000f220000300800 */
[----:B------:R-:W4:Y:S01]  /*5f970*/  LDL.LU R7, [R1+0x2fc] ;  /* 0x0002fc0001077983 */ /* 0x000f220000300800 */
        /* <DEDUP_REMOVED lines=11> */
[----:B------:R0:W-:Y:S04]  /*5fa30*/  STL [R1+0x2628], R20 ;  /* 0x0026281401007387 */ /* 0x0001e80000100800 */
[----:B0-----:R-:W4:Y:S01]  /*5fa40*/  LDL.LU R20, [R1+0x300] ;  /* 0x0003000001147983 */ /* 0x001f220000300800 */
[----:B------:R-:W4:Y:S02]  /*5fa50*/  LDL.LU R21, [R1+0x304] ;  /* 0x0003040001157983 */ /* 0x000f240000300800 */
[----:B------:R-:W4:Y:S02]  /*5fa60*/  LDL.LU R22, [R1+0x308] ;  /* 0x0003080001167983 */ /* 0x000f240000300800 */
[----:B------:R-:W4:Y:S02]  /*5fa70*/  LDL.LU R23, [R1+0x30c] ;  /* 0x00030c0001177983 */ /* 0x000f240000300800 */
[----:B---3--:R-:W-:-:S02]  /*5fa80*/  IMAD.MOV.U32 R17, RZ, RZ, R14 ;  /* 0x000000ffff117224 */ /* 0x008fc400078e000e */
[----:B------:R-:W-:Y:S01]  /*5fa90*/  IMAD.MOV.U32 R16, RZ, RZ, R15 ;  /* 0x000000ffff107224 */ /* 0x000fe200078e000f */
[C---:B--2---:R-:W-:Y:S01]  /*5faa0*/  HMMA.16816.F32 R24, R8.reuse, R14, R24 ;  /* 0x0000000e0818723c */ /* 0x044fe20000001818 */
[----:B------:R-:W2:Y:S01]  /*5fab0*/  LDL.LU.64 R14, [R1+0x2650] ;  /* 0x00265000010e7983 */ /* 0x000ea20000300a00 */
[----:B------:R-:W3:Y:S06]  /*5fac0*/  LDL.LU.64 R12, [R1+0x2648] ;  /* 0x00264800010c7983 */ /* 0x000eec0000300a00 */
[----:B----4-:R-:W-:Y:S11]  /*5fad0*/  HMMA.16816.F32 R20, R8, R18, R20 ;  /* 0x000000120814723c */ /* 0x010ff60000001814 */
[----:B------:R-:W-:Y:S04]  /*5fae0*/  @!UPT UIADD3 URZ, URZ, URZ, URZ ;  /* 0x0000003f3f3ff290 */ /* 0x000fe8000fffe03f */
[----:B------:R-:W-:Y:S01]  /*5faf0*/  STL.64 [R1+0x180], R24 ;  /* 0x0001801801007387 */ /* 0x000fe20000100a00 */
[----:B------:R0:W-:Y:S02]  /*5fb00*/  STL [R1+0x188], R26 ;  /* 0x0001881a01007387 */ /* 0x0001e40000100800 */
[----:B------:R-:W-:Y:S02]  /*5fb10*/  IMAD.MOV.U32 R0, RZ, RZ, R27 ;  /* 0x000000ffff007224 */ /* 0x000fe400078e001b */
[----:B0-----:R-:W4:Y:S01]  /*5fb20*/  LDL.LU.64 R26, [R1+0x2640] ;  /* 0x00264000011a7983 */ /* 0x001f220000300a00 */
[----:B------:R0:W-:Y:S03]  /*5fb30*/  STL.64 [R1+0x25c0], R18 ;  /* 0x0025c01201007387 */ /* 0x0001e60000100a00 */
[----:B------:R-:W-:Y:S01]  /*5fb40*/  STL.64 [R1+0x280], R20 ;  /* 0x0002801401007387 */ /* 0x000fe20000100a00 */
[----:B------:R-:W-:Y:S02]  /*5fb50*/  STL.64 [R1+0x288], R22 ;  /* 0x0002881601007387 */ /* 0x000fe40000100a00 */
[----:B0-----:R-:W-:-:S02]  /*5fb60*/  IMAD.MOV.U32 R18, RZ, RZ, R17 ;  /* 0x000000ffff127224 */ /* 0x001fc400078e0011 */
[----:B------:R-:W-:-:S05]  /*5fb70*/  IMAD.MOV.U32 R19, RZ, RZ, R16 ;  /* 0x000000ffff137224 */ /* 0x000fca00078e0010 */
[----:B------:R0:W-:Y:S01]  /*5fb80*/  STL.64 [R1+0x25d8], R18 ;  /* 0x0025d81201007387 */ /* 0x0001e20000100a00 */
[----:B------:R-:W2:Y:S02]  /*5fb90*/  LDL.LU R16, [R1+0x290] ;  /* 0x0002900001107983 */ /* 0x000ea40000300800 */
[----:B------:R-:W2:Y:S01]  /*5fba0*/  LDL.LU R17, [R1+0x294] ;  /* 0x0002940001117983 */ /* 0x000ea20000300800 */
[----:B0-----:R-:W2:Y:S01]  /*5fbb0*/  LDL.LU R18, [R1+0x298] ;  /* 0x0002980001127983 */ /* 0x001ea20000300800 */
[----:B------:R-:W2:Y:S01]  /*5fbc0*/  LDL.LU R19, [R1+0x29c] ;  /* 0x00029c0001137983 */ /* 0x000ea20000300800 */
[----:B----4-:R-:W-:Y:S02]  /*5fbd0*/  HMMA.16816.F32 R4, R8, R26, R4 ;  /* 0x0000001a0804723c */ /* 0x010fe40000001804 */
[----:B--2---:R0:W-:Y:S01]  /*5fbe0*/  STL.64 [R1+0x25e8], R18 ;  /* 0x0025e81201007387 */ /* 0x0041e20000100a00 */
[----:B------:R-:W-:Y:S02]  /*5fbf0*/  STL.64 [R1+0x25e0], R16 ;  /* 0x0025e01001007387 */ /* 0x000fe40000100a00 */
[----:B0-----:R-:W-:-:S02]  /*5fc00*/  IMAD.MOV.U32 R18, RZ, RZ, R15 ;  /* 0x000000ffff127224 */ /* 0x001fc400078e000f */
[----:B------:R-:W-:-:S05]  /*5fc10*/  IMAD.MOV.U32 R19, RZ, RZ, R14 ;  /* 0x000000ffff137224 */ /* 0x000fca00078e000e */
[----:B------:R3:W-:Y:S01]  /*5fc20*/  STL.64 [R1+0x2600], R18 ;  /* 0x0026001201007387 */ /* 0x0007e20000100a00 */
[----:B------:R-:W2:Y:S02]  /*5fc30*/  LDL.LU R20, [R1+0x2d0] ;  /* 0x0002d00001147983 */ /* 0x000ea40000300800 */
[----:B------:R-:W2:Y:S02]  /*5fc40*/  LDL.LU R21, [R1+0x2d4] ;  /* 0x0002d40001157983 */ /* 0x000ea40000300800 */
[----:B------:R-:W2:Y:S01]  /*5fc50*/  LDL.LU R22, [R1+0x2d8] ;  /* 0x0002d80001167983 */ /* 0x000ea20000300800 */
[----:B------:R-:W2:Y:S01]  /*5fc60*/  LDL.LU R23, [R1+0x2dc] ;  /* 0x0002dc0001177983 */ /* 0x000ea20000300800 */
[----:B---3--:R-:W-:Y:S02]  /*5fc70*/  IMAD.MOV.U32 R19, RZ, RZ, R12 ;  /* 0x000000ffff137224 */ /* 0x008fe400078e000c */
[----:B------:R-:W-:Y:S01]  /*5fc80*/  IMAD.MOV.U32 R18, RZ, RZ, R13 ;  /* 0x000000ffff127224 */ /* 0x000fe200078e000d */
[----:B------:R-:W3:Y:S01]  /*5fc90*/  LDL.LU R12, [R1+0x2c0] ;  /* 0x0002c000010c7983 */ /* 0x000ee20000300800 */
[----:B------:R-:W3:Y:S02]  /*5fca0*/  LDL.LU R13, [R1+0x2c4] ;  /* 0x0002c400010d7983 */ /* 0x000ee40000300800 */
[----:B------:R-:W3:Y:S02]  /*5fcb0*/  LDL.LU R14, [R1+0x2c8] ;  /* 0x0002c800010e7983 */ /* 0x000ee40000300800 */
[----:B------:R-:W3:Y:S01]  /*5fcc0*/  LDL.LU R15, [R1+0x2cc] ;  /* 0x0002cc00010f7983 */ /* 0x000ee20000300800 */
[----:B------:R0:W-:Y:S01]  /*5fcd0*/  STL.64 [R1+0x25b8], R26 ;  /* 0x0025b81a01007387 */ /* 0x0001e20000100a00 */
[----:B------:R-:W4:Y:S02]  /*5fce0*/  LDL.LU R24, [R1+0x260] ;  /* 0x0002600001187983 */ /* 0x000f240000300800 */
[----:B------:R-:W-:Y:S02]  /*5fcf0*/  STL.64 [R1+0x2f0], R4 ;  /* 0x0002f00401007387 */ /* 0x000fe40000100a00 */
[----:B------:R-:W-:Y:S01]  /*5fd00*/  STL.64 [R1+0x2f8], R6 ;  /* 0x0002f80601007387 */ /* 0x000fe20000100a00 */
[----:B------:R-:W4:Y:S04]  /*5fd10*/  LDL.LU R25, [R1+0x264] ;  /* 0x0002640001197983 */ /* 0x000f280000300800 */
        /* <DEDUP_REMOVED lines=21> */
[----:B------:R-:W2:Y:S02]  /*5fe70*/  LDL.LU R26, [R1+0x2b8] ;  /* 0x0002b800011a7983 */ /* 0x000ea40000300800 */
[----:B------:R-:W2:Y:S01]  /*5fe80*/  LDL.LU R27, [R1+0x2bc] ;  /* 0x0002bc00011b7983 */ /* 0x000ea20000300800 */
[----:B------:R-:W4:Y:S04]  /*5fe90*/  LDL R4, [R1+0x10] ;  /* 0x0000100001047983 */ /* 0x000f280000100800 */
[----:B------:R-:W4:Y:S04]  /*5fea0*/  LDL R5, [R1+0x14] ;  /* 0x0000140001057983 */ /* 0x000f280000100800 */
[----:B----4-:R-:W-:Y:S01]  /*5feb0*/  STL.64 [R1+0x2550], R4 ;  /* 0x0025500401007387 */ /* 0x010fe20000100a00 */
[----:B------:R-:W4:Y:S02]  /*5fec0*/  LDL.LU R2, [R1+0x263c] ;  /* 0x00263c0001027983 */ /* 0x000f240000300800 */
[----:B------:R-:W2:Y:S02]  /*5fed0*/  LDL.LU R29, [R1+0x2638] ;  /* 0x00263800011d7983 */ /* 0x000ea40000300800 */
[----:B------:R-:W-:Y:S01]  /*5fee0*/  STL.64 [R1+0x320], R20 ;  /* 0x0003201401007387 */ /* 0x000fe20000100a00 */
[----:B------:R0:W-:Y:S04]  /*5fef0*/  STL.64 [R1+0x328], R22 ;  /* 0x0003281601007387 */ /* 0x0001e80000100a00 */
[----:B0-----:R-:W3:Y:S01]  /*5ff00*/  LDL.LU.64 R22, [R1+0x2630] ;  /* 0x0026300001167983 */ /* 0x001ee20000300a00 */
[----:B------:R-:W2:Y:S01]  /*5ff10*/  LDL.LU R20, [R1+0x2628] ;  /* 0x0026280001147983 */ /* 0x000ea20000300800 */
[----:B---3--:R-:W-:Y:S02]  /*5ff20*/  HMMA.16816.F32 R8, R8, R22, R12 ;  /* 0x000000160808723c */ /* 0x008fe4000000180c */
[----:B------:R-:W2:Y:S01]  /*5ff30*/  LDL.LU.64 R14, [R1+0x2620] ;  /* 0x00262000010e7983 */ /* 0x000ea20000300a00 */
[----:B------:R-:W2:Y:S11]  /*5ff40*/  LDL.LU.64 R12, [R1+0x2618] ;  /* 0x00261800010c7983 */ /* 0x000eb60000300a00 */
[----:B------:R-:W-:Y:S09]  /*5ff50*/  @!UPT UIADD3 URZ, URZ, URZ, URZ ;  /* 0x0000003f3f3ff290 */ /* 0x000ff2000fffe03f */
        /* <DEDUP_REMOVED lines=9> */
[----:B--2---:R-:W-:Y:S02]  /*5fff0*/  HMMA.16816.F32 R16, R12, R18, R24 ;  /* 0x000000120c10723c */ /* 0x004fe40000001818 */
[----:B------:R-:W2:Y:S01]  /*60000*/  LDL.LU.64 R26, [R1+0x25f8] ;  /* 0x0025f800011a7983 */ /* 0x000ea20000300a00 */
[----:B------:R-:W2:Y:S11]  /*60010*/  LDL.LU.64 R24, [R1+0x25f0] ;  /* 0x0025f00001187983 */ /* 0x000eb60000300a00 */
[----:B------:R-:W-:Y:S09]  /*60020*/  @!UPT UIADD3 URZ, URZ, URZ, URZ ;  /* 0x0000003f3f3ff290 */ /* 0x000ff2000fffe03f */
[----:B------:R-:W-:Y:S01]  /*60030*/  STL.64 [R1+0x2e0], R16 ;  /* 0x0002e01001007387 */ /* 0x000fe20000100a00 */
[----:B------:R0:W-:Y:S03]  /*60040*/  STL.64 [R1+0x2e8], R18 ;  /* 0x0002e81201007387 */ /* 0x0001e60000100a00 */
[----:B0-----:R-:W3:Y:S01]  /*60050*/  LDL.LU.64 R18, [R1+0x25e8] ;  /* 0x0025e80001127983 */ /* 0x001ee20000300a00 */
[----:B------:R-:W3:Y:S02]  /*60060*/  LDL.LU.64 R16, [R1+0x25e0] ;  /* 0x0025e00001107983 */ /* 0x000ee40000300a00 */
[----:B------:R-:W-:Y:S02]  /*60070*/  IMAD.MOV.U32 R10, RZ, RZ, R20 ;  /* 0x000000ffff0a7224 */ /* 0x000fe400078e0014 */
[----:B------:R-:W-:-:S07]  /*60080*/  IMAD.MOV.U32 R11, RZ, RZ, R3 ;  /* 0x000000ffff0b7224 */ /* 0x000fce00078e0003 */
[C---:B---3--:R-:W-:Y:S01]  /*60090*/  HMMA.16816.F32 R8, R12.reuse, R10, R16 ;  /* 0x0000000a0c08723c */ /* 0x048fe20000001810 */
[----:B------:R-:W2:Y:S11]  /*600a0*/  LDL.LU.64 R18, [R1+0x25d8] ;  /* 0x0025d80001127983 */ /* 0x000eb60000300a00 */
[----:B------:R-:W-:Y:S11]  /*600b0*/  @!UPT UIADD3 URZ, URZ, URZ, URZ ;  /* 0x0000003f3f3ff290 */ /* 0x000ff6000fffe03f */
        /* <DEDUP_REMOVED lines=24> */
[----:B------:R0:W-:Y:S01]  /*60240*/  STL.64 [R1+0x2a0], R24 ;  /* 0x0002a01801007387 */ /* 0x0001e20000100a00 */
[----:B------:R1:W-:Y:S03]  /*60250*/  STL.64 [R1+0x2a8], R26 ;  /* 0x0002a81a01007387 */ /* 0x0003e60000100a00 */
[----:B0-----:R-:W3:Y:S01]  /*60260*/  LDL.LU.64 R24, [R1+0x2590] ;  /* 0x0025900001187983 */ /* 0x001ee20000300a00 */
[C---:B--2---:R-:W-:Y:S03]  /*60270*/  HMMA.16816.F32 R4, R12.reuse, R6, R16 ;  /* 0x000000060c04723c */ /* 0x044fe60000001810 */
[----:B------:R-:W2:Y:S01]  /*60280*/  LDL.LU.64 R18, [R1+0x2588] ;  /* 0x0025880001127983 */ /* 0x000ea20000300a00 */
[----:B------:R-:W2:Y:S11]  /*60290*/  LDL.LU.64 R16, [R1+0x2580] ;  /* 0x0025800001107983 */ /* 0x000eb60000300a00 */
[----:B------:R-:W-:Y:S09]  /*602a0*/  @!UPT UIADD3 URZ, URZ, URZ, URZ ;  /* 0x0000003f3f3ff290 */ /* 0x000ff2000fffe03f */
[----:B-1----:R-:W-:Y:S02]  /*602b0*/  IMAD.MOV.U32 R27, RZ, RZ, R7 ;  /* 0x000000ffff1b7224 */ /* 0x002fe400078e0007 */
[----:B------:R-:W-:Y:S01]  /*602c0*/  IMAD.MOV.U32 R26, RZ, RZ, R6 ;  /* 0x000000ffff1a7224 */ /* 0x000fe200078e0006 */
[----:B------:R-:W-:Y:S02]  /*602d0*/  STL.64 [R1+0x290], R4 ;  /* 0x0002900401007387 */ /* 0x000fe40000100a00 */
[----:B------:R-:W-:Y:S02]  /*602e0*/  STL [R1+0x240c], R27 ;  /* 0x00240c1b01007387 */ /* 0x000fe40000100800 */
[----:B------:R-:W-:Y:S01]  /*602f0*/  STL [R1+0x2408], R26 ;  /* 0x0024081a01007387 */ /* 0x000fe20000100800 */
[----:B---3--:R0:W-:Y:S03]  /*60300*/  STL.64 [R1+0x2510], R24 ;  /* 0x0025101801007387 */ /* 0x0081e60000100a00 */
[----:B0-----:R-:W3:Y:S01]  /*60310*/  LDL.LU R24, [R1+0x1e0] ;  /* 0x0001e00001187983 */ /* 0x001ee20000300800 */
[----:B------:R-:W3:Y:S02]  /*60320*/  LDL.LU R25, [R1+0x1e4] ;  /* 0x0001e40001197983 */ /* 0x000ee40000300800 */
[----:B------:R-:W2:Y:S02]  /*60330*/  LDL.LU R26, [R1+0x1e8] ;  /* 0x0001e800011a7983 */ /* 0x000ea40000300800 */
[----:B------:R-:W2:Y:S01]  /*60340*/  LDL.LU R27, [R1+0x1ec] ;  /* 0x0001ec00011b7983 */ /* 0x000ea20000300800 */
        /* <DEDUP_REMOVED lines=11> */
[----:B---3--:R0:W-:Y:S03]  /*60400*/  STL.64 [R1+0x2520], R24 ;  /* 0x0025201801007387 */ /* 0x0081e60000100a00 */
[----:B0-----:R-:W3:Y:S01]  /*60410*/  LDL.64 R24, [R1+0x30] ;  /* 0x0000300001187983 */ /* 0x001ee20000100a00 */
[----:B------:R-:W-:Y:S03]  /*60420*/  HMMA.16816.F32 R8, R12, R22, R8 ;  /* 0x000000160c08723c */ /* 0x000fe60000001808 */
[----:B---3--:R0:W-:Y:S04]  /*60430*/  STL.64 [R1+0x2530], R24 ;  /* 0x0025301801007387 */ /* 0x0081e80000100a00 */
[----:B0-----:R-:W3:Y:S11]  /*60440*/  LDL.64 R24, [R1+0x40] ;  /* 0x0000400001187983 */ /* 0x001ef60000100a00 */
[----:B------:R-:W-:Y:S06]  /*60450*/  @!UPT UIADD3 URZ, URZ, URZ, URZ ;  /* 0x0000003f3f3ff290 */ /* 0x000fec000fffe03f */
[----:B------:R-:W-:Y:S02]  /*60460*/  IMAD.MOV.U32 R14, RZ, RZ, R11 ;  /* 0x000000ffff0e7224 */ /* 0x000fe400078e000b */
[----:B------:R-:W-:Y:S01]  /*60470*/  IMAD.MOV.U32 R11, RZ, RZ, R19 ;  /* 0x000000ffff0b7224 */ /* 0x000fe200078e0013 */
[----:B---3--:R0:W-:Y:S04]  /*60480*/  STL.64 [R1+0x2548], R24 ;  /* 0x0025481801007387 */ /* 0x0081e80000100a00 */
[----:B0-----:R-:W3:Y:S01]  /*60490*/  LDL.64 R24, [R1+0x50] ;  /* 0x0000500001187983 */ /* 0x001ee20000100a00 */
[----:B------:R0:W-:Y:S02]  /*604a0*/  STL.64 [R1+0x270], R8 ;  /* 0x0002700801007387 */ /* 0x0001e40000100a00 */
[----:B------:R1:W-:Y:S02]  /*604b0*/  STL [R1+0x278], R10 ;  /* 0x0002780a01007387 */ /* 0x0003e40000100800 */
[----:B0-----:R-:W-:-:S02]  /*604c0*/  IMAD.MOV.U32 R8, RZ, RZ, R16 ;  /* 0x000000ffff087224 */ /* 0x001fc400078e0010 */
[----:B------:R-:W-:Y:S01]  /*604d0*/  IMAD.MOV.U32 R9, RZ, RZ, R17 ;  /* 0x000000ffff097224 */ /* 0x000fe200078e0011 */
[----:B------:R-:W2:Y:S01]  /*604e0*/  LDL.LU R16, [R1+0x257c] ;  /* 0x00257c0001107983 */ /* 0x000ea20000300800 */
[----:B------:R-:W2:Y:S02]  /*604f0*/  LDL.LU R17, [R1+0x2578] ;  /* 0x0025780001117983 */ /* 0x000ea40000300800 */
[----:B-1----:R-:W-:Y:S02]  /*60500*/  IMAD.MOV.U32 R10, RZ, RZ, R18 ;  /* 0x000000ffff0a7224 */ /* 0x002fe400078e0012 */
[----:B------:R-:W2:Y:S01]  /*60510*/  LDL.LU R18, [R1+0x2574] ;  /* 0x0025740001127983 */ /* 0x000ea20000300800 */
[----:B------:R-:W2:Y:S02]  /*60520*/  LDL.LU R19, [R1+0x2570] ;  /* 0x0025700001137983 */ /* 0x000ea40000300800 */
[----:B------:R-:W3:Y:S02]  /*60530*/  LDL.LU R20, [R1+0x1d0] ;  /* 0x0001d00001147983 */ /* 0x000ee40000300800 */
[----:B------:R-:W3:Y:S01]  /*60540*/  LDL.LU R21, [R1+0x1d4] ;  /* 0x0001d40001157983 */ /* 0x000ee20000300800 */
[----:B------:R-:W3:Y:S01]  /*60550*/  LDL.LU R22, [R1+0x1d8] ;  /* 0x0001d80001167983 */ /* 0x000ee20000300800 */
[----:B------:R-:W3:Y:S02]  /*60560*/  LDL.LU R23, [R1+0x1dc] ;  /* 0x0001dc0001177983 */ /* 0x000ee40000300800 */
[----:B------:R-:W-:-:S02]  /*60570*/  IMAD.MOV.U32 R12, RZ, RZ, R29 ;  /* 0x000000ffff0c7224 */ /* 0x000fc400078e001d */
[----:B----4-:R-:W-:-:S07]  /*60580*/  IMAD.MOV.U32 R13, RZ, RZ, R2 ;  /* 0x000000ffff0d7224 */ /* 0x010fce00078e0002 */
[C---:B--2---:R-:W-:Y:S01]  /*60590*/  HMMA.16816.F32 R4, R16.reuse, R12, R4 ;  /* 0x0000000c1004723c */ /* 0x044fe20000001804 */
[----:B---3--:R-:W-:Y:S01]  /*605a0*/  STL.64 [R1+0x2540], R22 ;  /* 0x0025401601007387 */ /* 0x008fe20000100a00 */
[----:B------:R0:W-:Y:S03]  /*605b0*/  STL.64 [R1+0x2538], R20 ;  /* 0x0025381401007387 */ /* 0x0001e60000100a00 */
[----:B0-----:R-:W2:Y:S01]  /*605c0*/  LDL.LU R20, [R1+0x200] ;  /* 0x0002000001147983 */ /* 0x001ea20000300800 */
[----:B------:R-:W2:Y:S02]  /*605d0*/  LDL.LU R21, [R1+0x204] ;  /* 0x0002040001157983 */ /* 0x000ea40000300800 */
[----:B------:R-:W2:Y:S02]  /*605e0*/  LDL.LU R22, [R1+0x208] ;  /* 0x0002080001167983 */ /* 0x000ea40000300800 */
[----:B------:R-:W2:Y:S01]  /*605f0*/  LDL.LU R23, [R1+0x20c] ;  /* 0x00020c0001177983 */ /* 0x000ea20000300800 */
[----:B------:R-:W-:Y:S01]  /*60600*/  STL.64 [R1+0x24a0], R10 ;  /* 0x0024a00a01007387 */ /* 0x000fe20000100a00 */
[----:B------:R0:W-:Y:S11]  /*60610*/  STL.64 [R1+0x2498], R8 ;  /* 0x0024980801007387 */ /* 0x0001f60000100a00 */
[----:B------:R-:W-:Y:S01]  /*60620*/  @!UPT UIADD3 URZ, URZ, URZ, URZ ;  /* 0x0000003f3f3ff290 */ /* 0x000fe2000fffe03f */
[----:B------:R-:W-:Y:S01]  /*60630*/  IMAD.MOV.U32 R2, RZ, RZ, R7 ;  /* 0x000000ffff027224 */ /* 0x000fe200078e0007 */
[----:B0-----:R-:W3:Y:S01]  /*60640*/  LDL R8, [R1+0x20] ;  /* 0x0000200001087983 */ /* 0x001ee20000100800 */
[----:B------:R-:W-:Y:S02]  /*60650*/  IMAD.MOV.U32 R9, RZ, RZ, R28 ;  /* 0x000000ffff097224 */ /* 0x000fe400078e001c */
[----:B------:R-:W4:Y:S02]  /*60660*/  LDL.LU R28, [R1+0x256c] ;  /* 0x00256c00011c7983 */ /* 0x000f240000300800 */
[----:B------:R-:W-:Y:S01]  /*60670*/  STL [R1+0x2468], R14 ;  /* 0x0024680e01007387 */ /* 0x000fe20000100800 */
[----:B------:R-:W2:Y:S01]  /*60680*/  LDL.LU R29, [R1+0x2568] ;  /* 0x00256800011d7983 */ /* 0x000ea20000300800 */
[----:B------:R-:W-:Y:S02]  /*60690*/  STL.64 [R1+0x260], R4 ;  /* 0x0002600401007387 */ /* 0x000fe40000100a00 */
[----:B------:R0:W-:Y:S02]  /*606a0*/  STL [R1+0x268], R6 ;  /* 0x0002680601007387 */ /* 0x0001e40000100800 */
[----:B0-----:R-:W2:Y:S01]  /*606b0*/  LDL.LU.64 R6, [R1+0x2560] ;  /* 0x0025600001067983 */ /* 0x001ea20000300a00 */
[----:B------:R-:W2:Y:S02]  /*606c0*/  LDL.LU.64 R4, [R1+0x2558] ;  /* 0x0025580001047983 */ /* 0x000ea40000300a00 */
[----:B------:R0:W-:Y:S02]  /*606d0*/  STL.64 [R1+0x2518], R12 ;  /* 0x0025180c01007387 */ /* 0x0001e40000100a00 */
[----:B------:R-:W-:Y:S01]  /*606e0*/  IMAD.MOV.U32 R3, RZ, RZ, R25 ;  /* 0x000000ffff037224 */ /* 0x000fe200078e0019 */
[----:B0-----:R-:W3:Y:S01]  /*606f0*/  LDL.LU R12, [R1+0x1f0] ;  /* 0x0001f000010c7983 */ /* 0x001ee20000300800 */
[----:B------:R-:W3:Y:S02]  /*60700*/  LDL.LU R13, [R1+0x1f4] ;  /* 0x0001f400010d7983 */ /* 0x000ee40000300800 */
        /* <DEDUP_REMOVED lines=17> */
[----:B------:R-:W3:Y:S02]  /*60820*/  LDL.LU.64 R24, [R1+0x2530] ;  /* 0x0025300001187983 */ /* 0x000ee40000300a00 */
[----:B------:R-:W-:Y:S02]  /*60830*/  IMAD.MOV.U32 R14, RZ, RZ, R29 ;  /* 0x000000ffff0e7224 */ /* 0x000fe400078e001d */
[----:B----4-:R-:W-:-:S07]  /*60840*/  IMAD.MOV.U32 R15, RZ, RZ, R28 ;  /* 0x000000ffff0f7224 */ /* 0x010fce00078e001c */
[C---:B---3--:R-:W-:Y:S01]  /*60850*/  HMMA.16816.F32 R12, R16.reuse, R24, R12 ;  /* 0x00000018100c723c */ /* 0x048fe2000000180c */
[----:B------:R-:W-:Y:S11]  /*60860*/  IMAD.MOV.U32 R11, RZ, RZ, R25 ;  /* 0x000000ffff0b7224 */ /* 0x000ff600078e0019 */
[----:B------:R-:W-:Y:S11]  /*60870*/  @!UPT UIADD3 URZ, URZ, URZ, URZ ;  /* 0x0000003f3f3ff290 */ /* 0x000ff6000fffe03f */
[----:B------:R0:W-:Y:S01]  /*60880*/  STL.64 [R1+0x230], R12 ;  /* 0x0002300c01007387 */ /* 0x0001e20000100a00 */
[----:B------:R-:W-:Y:S02]  /*60890*/  STL.64 [R1+0x238], R14 ;  /* 0x0002380e01007387 */ /* 0x000fe40000100a00 */
[----:B------:R-:W3:Y:S02]  /*608a0*/  LDL.LU.64 R26, [R1+0x2528] ;  /* 0x00252800011a7983 */ /* 0x000ee40000300a00 */
[----:B0-----:R-:W-:Y:S02]  /*608b0*/  IMAD.MOV.U32 R12, RZ, RZ, R24 ;  /* 0x000000ffff0c7224 */ /* 0x001fe400078e0018 */
[----:B------:R-:W3:Y:S01]  /*608c0*/  LDL.LU.64 R24, [R1+0x2520] ;  /* 0x0025200001187983 */ /* 0x000ee20000300a00 */
[----:B------:R-:W4:Y:S01]  /*608d0*/  LDL R2, [R1+0x39c] ;  /* 0x00039c0001027983 */ /* 0x000f220000100800 */
[C---:B---3--:R-:W-:Y:S11]  /*608e0*/  HMMA.16816.F32 R24, R16.reuse, R8, R24 ;  /* 0x000000081018723c */ /* 0x048ff60000001818 */
[----:B------:R-:W-:Y:S11]  /*608f0*/  @!UPT UIADD3 URZ, URZ, URZ, URZ ;  /* 0x0000003f3f3ff290 */ /* 0x000ff6000fffe03f */
[----:B------:R-:W-:Y:S01]  /*60900*/  @!UPT UIADD3 URZ, URZ, URZ, URZ ;  /* 0x0000003f3f3ff290 */ /* 0x000fe2000fffe03f */
[----:B------:R-:W-:Y:S01]  /*60910*/  STL.64 [R1+0x220], R24 ;  /* 0x0002201801007387 */ /* 0x000fe20000100a00 */
[----:B------:R0:W-:Y:S02]  /*60920*/  STL.64 [R1+0x24b0], R8 ;  /* 0x0024b00801007387 */ /* 0x0001e40000100a00 */
[----:B0-----:R-:W-:Y:S02]  /*60930*/  IMAD.MOV.U32 R8, RZ, RZ, R12 ;  /* 0x000000ffff087224 */ /* 0x001fe400078e000c */
[----:B--2---:R-:W-:Y:S01]  /*60940*/  HMMA.16816.F32 R12, R16, R4, R20 ;  /* 0x00000004100c723c */ /* 0x004fe20000001814 */
[----:B------:R-:W-:-:S05]  /*60950*/  IMAD.MOV.U32 R9, RZ, RZ, R11 ;  /* 0x000000ffff097224 */ /* 0x000fca00078e000b */
[----:B------:R0:W-:Y:S01]  /*60960*/  STL.64 [R1+0x24c8], R8 ;  /* 0x0024c80801007387 */ /* 0x0001e20000100a00 */
[----:B------:R-:W-:Y:S02]  /*60970*/  IMAD.MOV.U32 R28, RZ, RZ, R27 ;  /* 0x000000ffff1c7224 */ /* 0x000fe400078e001b */
[----:B------:R-:W-:Y:S02]  /*60980*/  IMAD.MOV.U32 R29, RZ, RZ, R26 ;  /* 0x000000ffff1d7224 */ /* 0x000fe400078e001a */
[----:B0-----:R-:W-:Y:S02]  /*60990*/  IMAD.MOV.U32 R8, RZ, RZ, R10 ;  /* 0x000000ffff087224 */ /* 0x001fe400078e000a */
[----:B------:R-:W-:-:S05]  /*609a0*/  IMAD.MOV.U32 R9, RZ, RZ, R7 ;  /* 0x000000ffff097224 */ /* 0x000fca00078e0007 */
[----:B------:R0:W-:Y:S02]  /*609b0*/  STL.64 [R1+0x24e0], R8 ;  /* 0x0024e00801007387 */ /* 0x0001e40000100a00 */
[----:B0-----:R-:W-:Y:S02]  /*609c0*/  IMAD.MOV.U32 R8, RZ, RZ, R6 ;  /* 0x000000ffff087224 */ /* 0x001fe400078e0006 */
[----:B------:R-:W-:-:S05]  /*609d0*/  IMAD.MOV.U32 R9, RZ, RZ, R3 ;  /* 0x000000ffff097224 */ /* 0x000fca00078e0003 */
[----:B------:R-:W-:Y:S01]  /*609e0*/  STL.64 [R1+0x24f8], R8 ;  /* 0x0024f80801007387 */ /* 0x000fe20000100a00 */
[----:B------:R-:W-:Y:S02]  /*609f0*/  STL [R1+0x2340], R28 ;  /* 0x0023401c01007387 */ /* 0x000fe40000100800 */
[----:B------:R-:W-:Y:S02]  /*60a00*/  STL [R1+0x233c], R29 ;  /* 0x00233c1d01007387 */ /* 0x000fe40000100800 */
[----:B------:R0:W-:Y:S01]  /*60a10*/  STL [R1+0x210], R12 ;  /* 0x0002100c01007387 */ /* 0x0001e20000100800 */
[----:B------:R1:W-:Y:S01]  /*60a20*/  STL.64 [R1+0x218], R14 ;  /* 0x0002180e01007387 */ /* 0x0003e20000100a00 */
[----:B------:R-:W-:-:S03]  /*60a30*/  IMAD.MOV.U32 R3, RZ, RZ, R13 ;  /* 0x000000ffff037224 */ /* 0x000fc600078e000d */
[----:B0-----:R-:W2:Y:S01]  /*60a40*/  LDL.LU R12, [R1+0x1c0] ;  /* 0x0001c000010c7983 */ /* 0x001ea20000300800 */
[----:B------:R-:W2:Y:S02]  /*60a50*/  LDL.LU R13, [R1+0x1c4] ;  /* 0x0001c400010d7983 */ /* 0x000ea40000300800 */
[----:B-1----:R-:W2:Y:S01]  /*60a60*/  LDL.LU R14, [R1+0x1c8] ;  /* 0x0001c800010e7983 */ /* 0x002ea20000300800 */
[----:B------:R-:W2:Y:S04]  /*60a70*/  LDL.LU R15, [R1+0x1cc] ;  /* 0x0001cc00010f7983 */ /* 0x000ea80000300800 */
[----:B------:R-:W2:Y:S01]  /*60a80*/  LDL.64 R24, [R1] ;  /* 0x0000000001187983 */ /* 0x000ea20000100a00 */
[----:B------:R-:W3:Y:S02]  /*60a90*/  LDL.LU R20, [R1+0x1b0] ;  /* 0x0001b00001147983 */ /* 0x000ee40000300800 */
[----:B------:R-:W3:Y:S02]  /*60aa0*/  LDL.LU R21, [R1+0x1b4] ;  /* 0x0001b40001157983 */ /* 0x000ee40000300800 */
[----:B------:R-:W3:Y:S01]  /*60ab0*/  LDL.LU R22, [R1+0x1b8] ;  /* 0x0001b80001167983 */ /* 0x000ee20000300800 */
[----:B------:R-:W3:Y:S01]  /*60ac0*/  LDL.LU R23, [R1+0x1bc] ;  /* 0x0001bc0001177983 */ /* 0x000ee20000300800 */
[----:B------:R-:W2:Y:S02]  /*60ad0*/  LDL.LU R8, [R1+0x1a0] ;  /* 0x0001a00001087983 */ /* 0x000ea40000300800 */
[----:B------:R-:W2:Y:S02]  /*60ae0*/  LDL.LU R9, [R1+0x1a4] ;  /* 0x0001a40001097983 */ /* 0x000ea40000300800 */
[----:B------:R-:W2:Y:S01]  /*60af0*/  LDL.LU R10, [R1+0x1a8] ;  /* 0x0001a800010a7983 */ /* 0x000ea20000300800 */
[----:B------:R-:W2:Y:S01]  /*60b00*/  LDL.LU R11, [R1+0x1ac] ;  /* 0x0001ac00010b7983 */ /* 0x000ea20000300800 */
        /* <DEDUP_REMOVED lines=24> */
[----:B------:R0:W-:Y:S01]  /*60c90*/  STL [R1+0x2344], R3 ;  /* 0x0023440301007387 */ /* 0x0001e20000100800 */
[----:B------:R1:W-:Y:S02]  /*60ca0*/  STL.64 [R1+0x200], R12 ;  /* 0x0002000c01007387 */ /* 0x0003e40000100a00 */
[----:B------:R3:W-:Y:S02]  /*60cb0*/  STL.64 [R1+0x208], R14 ;  /* 0x0002080e01007387 */ /* 0x0007e40000100a00 */
[----:B0-----:R-:W-:Y:S01]  /*60cc0*/  IMAD.MOV.U32 R3, RZ, RZ, R25 ;  /* 0x000000ffff037224 */ /* 0x001fe200078e0019 */
[----:B-1----:R-:W2:Y:S01]  /*60cd0*/  LDL.LU.64 R12, [R1+0x2518] ;  /* 0x00251800010c7983 */ /* 0x002ea20000300a00 */
[----:B---3--:R-:W-:-:S02]  /*60ce0*/  IMAD.MOV.U32 R14, RZ, RZ, R24 ;  /* 0x000000ffff0e7224 */ /* 0x008fc400078e0018 */
[----:B------:R-:W3:Y:S02]  /*60cf0*/  LDL.LU.64 R24, [R1+0x2510] ;  /* 0x0025100001187983 */ /* 0x000ee40000300a00 */
[----:B---3--:R-:W-:Y:S01]  /*60d00*/  HMMA.16816.F32 R16, R16, R24, R20 ;  /* 0x000000181010723c */ /* 0x008fe20000001814 */
[----:B------:R-:W2:Y:S01]  /*60d10*/  LDL.LU.64 R22, [R1+0x2508] ;  /* 0x0025080001167983 */ /* 0x000ea20000300a00 */
[----:B------:R-:W2:Y:S02]  /*60d20*/  LDL.LU.64 R20, [R1+0x2500] ;  /* 0x0025000001147983 */ /* 0x000ea40000300a00 */
[----:B------:R0:W-:Y:S02]  /*60d30*/  STL.64 [R1+0x2488], R24 ;  /* 0x0024881801007387 */ /* 0x0001e40000100a00 */
[----:B0-----:R-:W3:Y:S11]  /*60d40*/  LDL.LU R24, [R1+0x130] ;  /* 0x0001300001187983 */ /* 0x001ef60000300800 */
[----:B------:R-:W-:Y:S06]  /*60d50*/  @!UPT UIADD3 URZ, URZ, URZ, URZ ;  /* 0x0000003f3f3ff290 */ /* 0x000fec000fffe03f */
[----:B------:R-:W-:Y:S01]  /*60d60*/  STL.64 [R1+0x1f0], R16 ;  /* 0x0001f01001007387 */ /* 0x000fe20000100a00 */
[----:B------:R-:W-:Y:S02]  /*60d70*/  STL.64 [R1+0x1f8], R18 ;  /* 0x0001f81201007387 */ /* 0x000fe40000100a00 */
[----:B------:R-:W3:Y:S02]  /*60d80*/  LDL.LU R25, [R1+0x134] ;  /* 0x0001340001197983 */ /* 0x000ee40000300800 */
[----:B------:R-:W3:Y:S01]  /*60d90*/  LDL.LU R26, [R1+0x138] ;  /* 0x00013800011a7983 */ /* 0x000ee20000300800 */
[----:B------:R-:W3:Y:S01]  /*60da0*/  LDL.LU R27, [R1+0x13c] ;  /* 0x00013c00011b7983 */ /* 0x000ee20000300800 */
        /* <DEDUP_REMOVED lines=34> */
[----:B--2---:R-:W-:Y:S11]  /*60fd0*/  HMMA.16816.F32 R4, R20, R4, R8 ;  /* 0x000000041404723c */ /* 0x004ff60000001808 */
[----:B------:R-:W-:Y:S11]  /*60fe0*/  @!UPT UIADD3 URZ, URZ, URZ, URZ ;  /* 0x0000003f3f3ff290 */ /* 0x000ff6000fffe03f */
[----:B------:R-:W-:Y:S01]  /*60ff0*/  @!UPT UIADD3 URZ, URZ, URZ, URZ ;  /* 0x0000003f3f3ff290 */ /* 0x000fe2000fffe03f */
[----:B------:R0:W-:Y:S01]  /*61000*/  STL.64 [R1+0x190], R4 ;  /* 0x0001900401007387 */ /* 0x0001e20000100a00 */
[----:B------:R-:W-:Y:S02]  /*61010*/  IMAD.MOV.U32 R28, RZ, RZ, R6 ;  /* 0x000000ffff1c7224 */ /* 0x000fe400078e0006 */
[----:B------:R-:W-:Y:S01]  /*61020*/  IMAD.MOV.U32 R29, RZ, RZ, R7 ;  /* 0x000000ffff1d7224 */ /* 0x000fe200078e0007 */
[----:B0-----:R-:W2:Y:S01]  /*61030*/  LDL.LU R4, [R1+0x120] ;  /* 0x0001200001047983 */ /* 0x001ea20000300800 */
[----:B------:R-:W2:Y:S02]  /*61040*/  LDL.LU R5, [R1+0x124] ;  /* 0x0001240001057983 */ /* 0x000ea40000300800 */
[----:B------:R-:W2:Y:S02]  /*61050*/  LDL.LU R6, [R1+0x128] ;  /* 0x0001280001067983 */ /* 0x000ea40000300800 */
[----:B------:R-:W2:Y:S01]  /*61060*/  LDL.LU R7, [R1+0x12c] ;  /* 0x00012c0001077983 */ /* 0x000ea20000300800 */
[----:B------:R-:W2:Y:S01]  /*61070*/  LDL.LU R8, [R1+0x180] ;  /* 0x0001800001087983 */ /* 0x000ea20000300800 */
[----:B------:R-:W2:Y:S02]  /*61080*/  LDL.LU R9, [R1+0x184] ;  /* 0x0001840001097983 */ /* 0x000ea40000300800 */
[----:B------:R-:W2:Y:S02]  /*61090*/  LDL.LU R10, [R1+0x188] ;  /* 0x00018800010a7983 */ /* 0x000ea40000300800 */
[----:B------:R-:W-:-:S02]  /*610a0*/  IMAD.MOV.U32 R11, RZ, RZ, R0 ;  /* 0x000000ffff0b7224 */ /* 0x000fc400078e0000 */
[----:B------:R-:W3:Y:S04]  /*610b0*/  LDL.LU R0, [R1+0x2490] ;  /* 0x0024900001007983 */ /* 0x000ee80000300800 */
[----:B--2---:R-:W-:Y:S01]  /*610c0*/  STL.64 [R1+0x2440], R10 ;  /* 0x0024400a01007387 */ /* 0x004fe20000100a00 */
[----:B------:R0:W-:Y:S03]  /*610d0*/  STL.64 [R1+0x2438], R8 ;  /* 0x0024380801007387 */ /* 0x0001e60000100a00 */
[----:B0-----:R-:W2:Y:S01]  /*610e0*/  LDL.LU.64 R8, [R1+0x40] ;  /* 0x0000400001087983 */ /* 0x001ea20000300a00 */
[----:B------:R-:W-:Y:S02]  /*610f0*/  IMAD.MOV.U32 R16, RZ, RZ, R14 ;  /* 0x000000ffff107224 */ /* 0x000fe400078e000e */
[----:B------:R-:W-:-:S07]  /*61100*/  IMAD.MOV.U32 R17, RZ, RZ, R3 ;  /* 0x000000ffff117224 */ /* 0x000fce00078e0003 */
[C---:B---3--:R-:W-:Y:S01]  /*61110*/  HMMA.16816.F32 R16, R20.reuse, R16, R24 ;  /* 0x000000101410723c */ /* 0x048fe20000001818 */
[----:B--2---:R0:W-:Y:S04]  /*61120*/  STL.64 [R1+0x2450], R8 ;  /* 0x0024500801007387 */ /* 0x0041e80000100a00 */
[----:B0-----:R-:W2:Y:S11]  /*61130*/  LDL.LU.64 R8, [R1+0x50] ;  /* 0x0000500001087983 */ /* 0x001eb60000300a00 */
[----:B------:R-:W-:Y:S08]  /*61140*/  @!UPT UIADD3 URZ, URZ, URZ, URZ ;  /* 0x0000003f3f3ff290 */ /* 0x000ff0000fffe03f */
[----:B------:R-:W-:Y:S01]  /*61150*/  IMAD.MOV.U32 R3, RZ, RZ, R19 ;  /* 0x000000ffff037224 */ /* 0x000fe200078e0013 */
[----:B--2---:R0:W-:Y:S04]  /*61160*/  STL.64 [R1+0x2470], R8 ;  /* 0x0024700801007387 */ /* 0x0041e80000100a00 */
[----:B0-----:R-:W2:Y:S01]  /*61170*/  LDL.LU R8, [R1+0x110] ;  /* 0x0001100001087983 */ /* 0x001ea20000300800 */
[----:B------:R-:W2:Y:S02]  /*61180*/  LDL.LU R9, [R1+0x114] ;  /* 0x0001140001097983 */ /* 0x000ea40000300800 */
[----:B------:R-:W2:Y:S02]  /*61190*/  LDL.LU R10, [R1+0x118] ;  /* 0x00011800010a7983 */ /* 0x000ea40000300800 */
[----:B------:R-:W2:Y:S01]  /*611a0*/  LDL.LU R11, [R1+0x11c] ;  /* 0x00011c00010b7983 */ /* 0x000ea20000300800 */
[----:B------:R-:W-:Y:S01]  /*611b0*/  STL [R1+0x234c], R29 ;  /* 0x00234c1d01007387 */ /* 0x000fe20000100800 */
[----:B------:R-:W-:Y:S02]  /*611c0*/  STL [R1+0x2348], R28 ;  /* 0x0023481c01007387 */ /* 0x000fe40000100800 */
[----:B------:R-:W3:Y:S02]  /*611d0*/  LDL.LU.64 R24, [R1+0x2488] ;  /* 0x0024880001187983 */ /* 0x000ee40000300a00 */
[----:B------:R0:W-:Y:S01]  /*611e0*/  STL.64 [R1+0x170], R16 ;  /* 0x0001701001007387 */ /* 0x0001e20000100a00 */
[----:B------:R-:W-:Y:S01]  /*611f0*/  STL [R1+0x178], R18 ;  /* 0x0001781201007387 */ /* 0x000fe20000100800 */
[----:B------:R-:W2:Y:S03]  /*61200*/  LDL R19, [R1+0x398] ;  /* 0x0003980001137983 */ /* 0x000ea60000100800 */
[----:B--2---:R-:W-:Y:S01]  /*61210*/  STL [R1+0x2420], R19 ;  /* 0x0024201301007387 */ /* 0x004fe20000100800 */
[----:B0-----:R-:W2:Y:S03]  /*61220*/  LDL.LU.64 R16, [R1+0x20] ;  /* 0x0000200001107983 */ /* 0x001ea60000300a00 */
        /* <DEDUP_REMOVED lines=11> */
[----:B------:R-:W-:Y:S01]  /*612e0*/  STL [R1+0x2410], R3 ;  /* 0x0024100301007387 */ /* 0x000fe20000100800 */
[----:B------:R-:W3:Y:S01]  /*612f0*/  LDL.LU.64 R6, [R1+0x2480] ;  /* 0x0024800001067983 */ /* 0x000ee20000300a00 */
[----:B------:R-:W3:Y:S11]  /*61300*/  LDL.LU.64 R4, [R1+0x2478] ;  /* 0x0024780001047983 */ /* 0x000ef60000300a00 */
[----:B------:R0:W-:Y:S02]  /*61310*/  STL.64 [R1+0x160], R20 ;  /* 0x0001601401007387 */ /* 0x0001e40000100a00 */
[----:B------:R-:W-:Y:S01]  /*61320*/  IMAD.MOV.U32 R19, RZ, RZ, R0 ;  /* 0x000000ffff137224 */ /* 0x000fe200078e0000 */
[----:B0-----:R-:W2:Y:S01]  /*61330*/  LDL.LU.64 R20, [R1+0x30] ;  /* 0x0000300001147983 */ /* 0x001ea20000300a00 */
[----:B------:R-:W-:Y:S01]  /*61340*/  STL [R1+0x2414], R25 ;  /* 0x0024141901007387 */ /* 0x000fe20000100800 */
[C---:B---3--:R-:W-:Y:S02]  /*61350*/  HMMA.16816.F32 R12, R4.reuse, R12, R8 ;  /* 0x0000000c040c723c */ /* 0x048fe40000001808 */
[----:B------:R-:W2:Y:S11]  /*61360*/  LDL.LU.64 R8, [R1+0x2470] ;  /* 0x0024700001087983 */ /* 0x000eb60000300a00 */
[----:B------:R-:W-:Y:S10]  /*61370*/  @!UPT UIADD3 URZ, URZ, URZ, URZ ;  /* 0x0000003f3f3ff290 */ /* 0x000ff4000fffe03f */
[----:B------:R-:W-:Y:S01]  /*61380*/  STL.64 [R1+0x150], R12 ;  /* 0x0001500c01007387 */ /* 0x000fe20000100a00 */
[----:B------:R0:W-:Y:S02]  /*61390*/  STL [R1+0x158], R14 ;  /* 0x0001580e01007387 */ /* 0x0001e40000100800 */
[----:B------:R-:W-:Y:S01]  /*613a0*/  IMAD.MOV.U32 R0, RZ, RZ, R15 ;  /* 0x000000ffff007224 */ /* 0x000fe200078e000f */
[----:B0-----:R-:W3:Y:S01]  /*613b0*/  LDL.LU R14, [R1+0x2468] ;  /* 0x00246800010e7983 */ /* 0x001ee20000300800 */
[----:B------:R-:W3:Y:S03]  /*613c0*/  LDL R15, [R1+0x3a4] ;  /* 0x0003a400010f7983 */ /* 0x000ee60000100800 */
[----:B---3--:R0:W-:Y:S01]  /*613d0*/  STL.64 [R1+0x2418], R14 ;  /* 0x0024180e01007387 */ /* 0x0081e20000100a00 */
[----:B------:R-:W3:Y:S02]  /*613e0*/  LDL.LU R12, [R1+0x2f0] ;  /* 0x0002f000010c7983 */ /* 0x000ee40000300800 */
[----:B------:R-:W3:Y:S01]  /*613f0*/  LDL.LU R13, [R1+0x2f4] ;  /* 0x0002f400010d7983 */ /* 0x000ee20000300800 */
[----:B0-----:R-:W3:Y:S01]  /*61400*/  LDL.LU R14, [R1+0x2f8] ;  /* 0x0002f800010e7983 */ /* 0x001ee20000300800 */
[----:B------:R-:W3:Y:S01]  /*61410*/  LDL.LU R15, [R1+0x2fc] ;  /* 0x0002fc00010f7983 */ /* 0x000ee20000300800 */
[----:B--2---:R-:W-:Y:S01]  /*61420*/  HMMA.16816.F32 R16, R4, R8, R16 ;  /* 0x000000080410723c */ /* 0x004fe20000001810 */
[----:B------:R-:W-:-:S02]  /*61430*/  IMAD.MOV.U32 R27, RZ, RZ, R8 ;  /* 0x000000ffff1b7224 */ /* 0x000fc400078e0008 */
[----:B------:R-:W-:Y:S01]  /*61440*/  IMAD.MOV.U32 R26, RZ, RZ, R9 ;  /* 0x000000ffff1a7224 */ /* 0x000fe200078e0009 */
[----:B---3--:R-:W-:Y:S01]  /*61450*/  STL.64 [R1+0x2430], R14 ;  /* 0x0024300e01007387 */ /* 0x008fe20000100a00 */
[----:B------:R0:W-:Y:S03]  /*61460*/  STL.64 [R1+0x2428], R12 ;  /* 0x0024280c01007387 */ /* 0x0001e60000100a00 */
        /* <DEDUP_REMOVED lines=13> */
[----:B------:R0:W-:Y:S01]  /*61540*/  STL.64 [R1+0x130], R16 ;  /* 0x0001301001007387 */ /* 0x0001e20000100a00 */
[----:B------:R-:W-:Y:S03]  /*61550*/  STL.64 [R1+0x138], R18 ;  /* 0x0001381201007387 */ /* 0x000fe60000100a00 */
[----:B0-----:R-:W2:Y:S01]  /*61560*/  LDL.LU.64 R16, [R1+0x2448] ;  /* 0x0024480001107983 */ /* 0x001ea20000300a00 */
[----:B------:R-:W3:Y:S02]  /*61570*/  LDL.LU.64 R10, [R1+0x2440] ;  /* 0x00244000010a7983 */ /* 0x000ee40000300a00 */
[----:B------:R-:W3:Y:S02]  /*61580*/  LDL.LU.64 R8, [R1+0x2438] ;  /* 0x0024380001087983 */ /* 0x000ee40000300a00 */
[----:B------:R-:W-:Y:S02]  /*61590*/  IMAD.MOV.U32 R29, RZ, RZ, R22 ;  /* 0x000000ffff1d7224 */ /* 0x000fe400078e0016 */
[----:B------:R-:W-:Y:S01]  /*615a0*/  IMAD.MOV.U32 R28, RZ, RZ, R23 ;  /* 0x000000ffff1c7224 */ /* 0x000fe200078e0017 */
[C---:B---3--:R-:W-:Y:S08]  /*615b0*/  HMMA.16816.F32 R8, R4.reuse, R20, R8 ;  /* 0x000000140408723c */ /* 0x048ff00000001808 */
[----:B--2---:R-:W-:Y:S11]  /*615c0*/  HMMA.16816.F32 R12, R4, R16, R12 ;  /* 0x00000010040c723c */ /* 0x004ff6000000180c */
[----:B------:R-:W-:Y:S04]  /*615d0*/  @!UPT UIADD3 URZ, URZ, URZ, URZ ;  /* 0x0000003f3f3ff290 */ /* 0x000fe8000fffe03f */
[----:B------:R0:W-:Y:S02]  /*615e0*/  STL.64 [R1+0x120], R8 ;  /* 0x0001200801007387 */ /* 0x0001e40000100a00 */
[----:B0-----:R-:W-:Y:S02]  /*615f0*/  IMAD.MOV.U32 R9, RZ, RZ, R20 ;  /* 0x000000ffff097224 */ /* 0x001fe400078e0014 */
[----:B------:R-:W-:Y:S02]  /*61600*/  IMAD.MOV.U32 R8, RZ, RZ, R21 ;  /* 0x000000ffff087224 */ /* 0x000fe400078e0015 */
[----:B----4-:R-:W0:Y:S04]  /*61610*/  LDSM.16.MT88.4 R20, [R2+0x27000] ;  /* 0x027000000214783b */ /* 0x010e280000004200 */
[----:B------:R1:W-:Y:S04]  /*61620*/  STL.64 [R1+0x128], R10 ;  /* 0x0001280a01007387 */ /* 0x0003e80000100a00 */
[----:B-1----:R-:W2:Y:S04]  /*61630*/  LDL R11, [R1+0x3a0] ;  /* 0x0003a000010b7983 */ /* 0x002ea80000100800 */
[----:B0-----:R-:W-:Y:S01]  /*61640*/  STL.64 [R1+0x2400], R22 ;  /* 0x0024001601007387 */ /* 0x001fe20000100a00 */
[----:B------:R0:W-:Y:S03]  /*61650*/  STL.64 [R1+0x23f8], R20 ;  /* 0x0023f81401007387 */ /* 0x0001e60000100a00 */
[----:B0-----:R-:W3:Y:S01]  /*61660*/  LDL.LU.64 R20, [R1] ;  /* 0x0000000001147983 */ /* 0x001ee20000300a00 */
[----:B------:R-:W-:Y:S02]  /*61670*/  STL.64 [R1+0x110], R12 ;  /* 0x0001100c01007387 */ /* 0x000fe40000100a00 */
[----:B------:R0:W-:Y:S02]  /*61680*/  STL.64 [R1+0x118], R14 ;  /* 0x0001180e01007387 */ /* 0x0001e40000100a00 */
[----:B0-----:R-:W4:Y:S01]  /*61690*/  LDL.LU.64 R14, [R1+0x2430] ;  /* 0x00243000010e7983 */ /* 0x001f220000300a00 */
[----:B------:R-:W4:Y:S02]  /*616a0*/  LDL.LU.64 R12, [R1+0x2428] ;  /* 0x00242800010c7983 */ /* 0x000f240000300a00 */
[----:B------:R-:W2:Y:S02]  /*616b0*/  LDL.LU R19, [R1+0x2420] ;  /* 0x0024200001137983 */ /* 0x000ea40000300800 */
[----:B------:R-:W-:-:S02]  /*616c0*/  IMAD.MOV.U32 R22, RZ, RZ, R16 ;  /* 0x000000ffff167224 */ /* 0x000fc400078e0010 */
[----:B------:R-:W-:Y:S02]  /*616d0*/  IMAD.MOV.U32 R10, RZ, RZ, R17 ;  /* 0x000000ffff0a7224 */ /* 0x000fe400078e0011 */
[----:B--2---:R-:W0:Y:S04]  /*616e0*/  LDSM.16.MT88.4 R16, [R19+0x27800] ;  /* 0x027800001310783b */ /* 0x004e280000004200 */
[----:B0-----:R-:W-:Y:S01]  /*616f0*/  STL.64 [R1+0x2358], R18 ;  /* 0x0023581201007387 */ /* 0x001fe20000100a00 */
[----:B------:R0:W-:Y:S03]  /*61700*/  STL.64 [R1+0x2350], R16 ;  /* 0x0023501001007387 */ /* 0x0001e60000100a00 */
[----:B0-----:R-:W4:Y:S02]  /*61710*/  LDL.LU.64 R16, [R1+0x10] ;  /* 0x0000100001107983 */ /* 0x001f240000300a00 */
[----:B----4-:R-:W-:Y:S11]  /*61720*/  HMMA.16816.F32 R12, R4, R16, R12 ;  /* 0x00000010040c723c */ /* 0x010ff6000000180c */
[----:B------:R-:W-:Y:S11]  /*61730*/  @!UPT UIADD3 URZ, URZ, URZ, URZ ;  /* 0x0000003f3f3ff290 */ /* 0x000ff6000fffe03f */
[----:B------:R-:W-:Y:S01]  /*61740*/  @!UPT UIADD3 URZ, URZ, URZ, URZ ;  /* 0x0000003f3f3ff290 */ /* 0x000fe2000fffe03f */
[----:B------:R-:W-:Y:S01]  /*61750*/  STL.64 [R1+0x100], R12 ;  /* 0x0001000c01007387 */ /* 0x000fe20000100a00 */
[----:B------:R0:W-:Y:S03]  /*61760*/  STL.64 [R1+0x108], R14 ;  /* 0x0001080e01007387 */ /* 0x0001e60000100a00 */
[----:B0-----:R-:W2:Y:S01]  /*61770*/  LDL.LU.64 R14, [R1+0x2418] ;  /* 0x00241800010e7983 */ /* 0x001ea20000300a00 */
[----:B------:R-:W-:Y:S02]  /*61780*/  IMAD.MOV.U32 R13, RZ, RZ, R16 ;  /* 0x000000ffff0d7224 */ /* 0x000fe400078e0010 */
[----:B------:R-:W-:Y:S02]  /*61790*/  IMAD.MOV.U32 R12, RZ, RZ, R17 ;  /* 0x000000ffff0c7224 */ /* 0x000fe400078e0011 */
[----:B------:R-:W4:Y:S01]  /*617a0*/  LDL.LU R16, [R1+0x270] ;  /* 0x0002700001107983 */ /* 0x000f220000300800 */
[----:B------:R-:W4:Y:S01]  /*617b0*/  LDL.LU R17, [R1+0x274] ;  /* 0x0002740001117983 */ /* 0x000f220000300800 */
[----:B------:R-:W3:Y:S02]  /*617c0*/  LDL.LU R18, [R1+0x278] ;  /* 0x0002780001127983 */ /* 0x000ee40000300800 */
[----:B--2---:R-:W-:-:S05]  /*617d0*/  IMAD.MOV.U32 R19, RZ, RZ, R14 ;  /* 0x000000ffff137224 */ /* 0x004fca00078e000e */
[----:B---3--:R-:W-:Y:S01]  /*617e0*/  STL.64 [R1+0x2368], R18 ;  /* 0x0023681201007387 */ /* 0x008fe20000100a00 */
[----:B----4-:R0:W-:Y:S02]  /*617f0*/  STL.64 [R1+0x2360], R16 ;  /* 0x0023601001007387 */ /* 0x0101e40000100a00 */
[----:B0-----:R-:W-:Y:S02]  /*61800*/  IMAD.MOV.U32 R16, RZ, RZ, R13 ;  /* 0x000000ffff107224 */ /* 0x001fe400078e000d */
[----:B------:R-:W-:Y:S02]  /*61810*/  IMAD.MOV.U32 R17, RZ, RZ, R12 ;  /* 0x000000ffff117224 */ /* 0x000fe400078e000c */
[----:B------:R-:W0:Y:S04]  /*61820*/  LDSM.16.MT88.4 R12, [R15+0x27800] ;  /* 0x027800000f0c783b */ /* 0x000e280000004200 */
[----:B------:R1:W-:Y:S02]  /*61830*/  STL.64 [R1+0x2380], R16 ;  /* 0x0023801001007387 */ /* 0x0003e40000100a00 */
[----:B-1----:R-:W-:-:S02]  /*61840*/  IMAD.MOV.U32 R16, RZ, RZ, R22 ;  /* 0x000000ffff107224 */ /* 0x002fc400078e0016 */
[----:B------:R-:W-:-:S05]  /*61850*/  IMAD.MOV.U32 R17, RZ, RZ, R10 ;  /* 0x000000ffff117224 */ /* 0x000fca00078e000a */
[----:B------:R1:W-:Y:S04]  /*61860*/  STL.64 [R1+0x2398], R16 ;  /* 0x0023981001007387 */ /* 0x0003e80000100a00 */
[----:B-1----:R-:W2:Y:S01]  /*61870*/  LDL.LU R16, [R1+0x320] ;  /* 0x0003200001107983 */ /* 0x002ea20000300800 */
[----:B------:R-:W2:Y:S02]  /*61880*/  LDL.LU R17, [R1+0x324] ;  /* 0x0003240001117983 */ /* 0x000ea40000300800 */
[----:B------:R-:W2:Y:S02]  /*61890*/  LDL.LU R18, [R1+0x328] ;  /* 0x0003280001127983 */ /* 0x000ea40000300800 */
[----:B------:R-:W2:Y:S01]  /*618a0*/  LDL.LU R19, [R1+0x32c] ;  /* 0x00032c0001137983 */ /* 0x000ea20000300800 */
[----:B0-----:R-:W-:Y:S01]  /*618b0*/  STL.64 [R1+0x22d8], R14 ;  /* 0x0022d80e01007387 */ /* 0x001fe20000100a00 */
[----:B------:R0:W-:Y:S03]  /*618c0*/  STL.64 [R1+0x22d0], R12 ;  /* 0x0022d00c01007387 */ /* 0x0001e60000100a00 */
[----:B0-----:R-:W3:Y:S01]  /*618d0*/  LDL.LU.64 R12, [R1+0x60] ;  /* 0x00006000010c7983 */ /* 0x001ee20000300a00 */
[----:B------:R-:W4:Y:S01]  /*618e0*/  LDL.64 R14, [R1+0x68] ;  /* 0x00006800010e7983 */ /* 0x000f220000100a00 */
[----:B--2---:R-:W-:Y:S11]  /*618f0*/  HMMA.16816.F32 R16, R4, R20, R16 ;  /* 0x000000140410723c */ /* 0x004ff60000001810 */
[----:B------:R-:W-:Y:S11]  /*61900*/  @!UPT UIADD3 URZ, URZ, URZ, URZ ;  /* 0x0000003f3f3ff290 */ /* 0x000ff6000fffe03f */
[----:B------:R-:W-:Y:S01]  /*61910*/  @!UPT UIADD3 URZ, URZ, URZ, URZ ;  /* 0x0000003f3f3ff290 */ /* 0x000fe2000fffe03f */
[----:B------:R0:W-:Y:S02]  /*61920*/  STL.64 [R1+0xf0], R16 ;  /* 0x0000f01001007387 */ /* 0x0001e40000100a00 */
[----:B0-----:R-:W-:Y:S02]  /*61930*/  IMAD.MOV.U32 R16, RZ, RZ, R9 ;  /* 0x000000ffff107224 */ /* 0x001fe400078e0009 */
[----:B------:R-:W-:Y:S02]  /*61940*/  IMAD.MOV.U32 R17, RZ, RZ, R8 ;  /* 0x000000ffff117224 */ /* 0x000fe400078e0008 */
[----:B------:R-:W0:Y:S04]  /*61950*/  LDSM.16.MT88.4 R8, [R11+0x27800] ;  /* 0x027800000b08783b */ /* 0x000e280000004200 */
[----:B------:R-:W-:Y:S01]  /*61960*/  STL.64 [R1+0xf8], R18 ;  /* 0x0000f81201007387 */ /* 0x000fe20000100a00 */
[----:B------:R1:W-:Y:S02]  /*61970*/  STL.64 [R1+0x23b0], R16 ;  /* 0x0023b01001007387 */ /* 0x0003e40000100a00 */
[----:B-1----:R-:W-:-:S02]  /*61980*/  IMAD.MOV.U32 R16, RZ, RZ, R25 ;  /* 0x000000ffff107224 */ /* 0x002fc400078e0019 */
[----:B------:R-:W-:Y:S01]  /*61990*/  IMAD.MOV.U32 R17, RZ, RZ, R3 ;  /* 0x000000ffff117224 */ /* 0x000fe200078e0003 */
[----:B------:R-:W2:Y:S01]  /*619a0*/  LDL.LU R25, [R1+0x2414] ;  /* 0x0024140001197983 */ /* 0x000ea20000300800 */
[----:B------:R-:W2:Y:S03]  /*619b0*/  LDL.LU R3, [R1+0x2410] ;  /* 0x0024100001037983 */ /* 0x000ea60000300800 */
[----:B------:R-:W-:Y:S04]  /*619c0*/  STL.64 [R1+0x23c8], R16 ;  /* 0x0023c81001007387 */ /* 0x000fe80000100a00 */
[----:B0-----:R0:W-:Y:S01]  /*619d0*/  STL.64 [R1+0x2228], R10 ;  /* 0x0022280a01007387 */ /* 0x0011e20000100a00 */
[----:B------:R1:W-:Y:S03]  /*619e0*/  STL.64 [R1+0x2220], R8 ;  /* 0x0022200801007387 */ /* 0x0003e60000100a00 */
[----:B0-----:R-:W2:Y:S04]  /*619f0*/  LDL R10, [R1+0x8] ;  /* 0x00000800010a7983 */ /* 0x001ea80000100800 */
[----:B------:R-:W2:Y:S01]  /*61a00*/  LDL R11, [R1+0xc] ;  /* 0x00000c00010b7983 */ /* 0x000ea20000100800 */
[----:B------:R-:W-:-:S02]  /*61a10*/  IMAD.MOV.U32 R19, RZ, RZ, R20 ;  /* 0x000000ffff137224 */ /* 0x000fc400078e0014 */
[----:B------:R-:W-:Y:S02]  /*61a20*/  IMAD.MOV.U32 R18, RZ, RZ, R21 ;  /* 0x000000ffff127224 */ /* 0x000fe400078e0015 */
[----:B------:R-:W-:Y:S02]  /*61a30*/  IMAD.MOV.U32 R16, RZ, RZ, R27 ;  /* 0x000000ffff107224 */ /* 0x000fe400078e001b */
[----:B------:R-:W-:Y:S01]  /*61a40*/  IMAD.MOV.U32 R17, RZ, RZ, R26 ;  /* 0x000000ffff117224 */ /* 0x000fe200078e001a */
[----:B------:R-:W3:Y:S01]  /*61a50*/  LDL.LU R27, [R1+0x240c] ;  /* 0x00240c00011b7983 */ /* 0x000ee20000300800 */
[----:B------:R-:W3:Y:S02]  /*61a60*/  LDL.LU R26, [R1+0x2408] ;  /* 0x00240800011a7983 */ /* 0x000ee40000300800 */
[----:B------:R-:W3:Y:S02]  /*61a70*/  LDL.LU R20, [R1+0x310] ;  /* 0x0003100001147983 */ /* 0x000ee40000300800 */
[----:B-1----:R-:W-:-:S02]  /*61a80*/  IMAD.MOV.U32 R8, RZ, RZ, R19 ;  /* 0x000000ffff087224 */ /* 0x002fc400078e0013 */
[----:B------:R-:W-:Y:S01]  /*61a90*/  IMAD.MOV.U32 R9, RZ, RZ, R18 ;  /* 0x000000ffff097224 */ /* 0x000fe200078e0012 */
[----:B------:R-:W3:Y:S01]  /*61aa0*/  LDL.LU R21, [R1+0x314] ;  /* 0x0003140001157983 */ /* 0x000ee20000300800 */
[----:B------:R-:W3:Y:S02]  /*61ab0*/  LDL.LU R22, [R1+0x318] ;  /* 0x0003180001167983 */ /* 0x000ee40000300800 */
[----:B------:R-:W3:Y:S02]  /*61ac0*/  LDL.LU R23, [R1+0x31c] ;  /* 0x00031c0001177983 */ /* 0x000ee40000300800 */
[----:B------:R-:W-:Y:S01]  /*61ad0*/  STL.64 [R1+0x23e0], R16 ;  /* 0x0023e01001007387 */ /* 0x000fe20000100a00 */
[----:B--2---:R-:W-:Y:S01]  /*61ae0*/  STL.64 [R1+0x2378], R10 ;  /* 0x0023780a01007387 */ /* 0x004fe20000100a00 */
[----:B------:R0:W-:Y:S03]  /*61af0*/  STL.64 [R1+0x2370], R8 ;  /* 0x0023700801007387 */ /* 0x0001e60000100a00 */
        /* <DEDUP_REMOVED lines=36> */
[----:B------:R-:W-:Y:S02]  /*61d40*/  STL.64 [R1+0xe8], R6 ;  /* 0x0000e80601007387 */ /* 0x000fe40000100a00 */
[----:B------:R0:W1:Y:S04]  /*61d50*/  LDSM.16.MT88.4 R4, [R2+0x27800] ;  /* 0x027800000204783b */ /* 0x0000680000004200 */
[----:B0-----:R-:W2:Y:S04]  /*61d60*/  LDL.LU R2, [R1+0x23f0] ;  /* 0x0023f00001027983 */ /* 0x001ea80000300800 */
[----:B-1----:R0:W-:Y:S01]  /*61d70*/  STL.64 [R1+0x21c8], R6 ;  /* 0x0021c80601007387 */ /* 0x0021e20000100a00 */
[----:B------:R1:W-:Y:S02]  /*61d80*/  STL.64 [R1+0x21c0], R4 ;  /* 0x0021c00401007387 */ /* 0x0003e40000100a00 */
[----:B0-----:R-:W-:Y:S01]  /*61d90*/  IMAD.MOV.U32 R6, RZ, RZ, R26 ;  /* 0x000000ffff067224 */ /* 0x001fe200078e001a */
[----:B-1----:R-:W2:Y:S01]  /*61da0*/  LDL.LU R4, [R1+0x290] ;  /* 0x0002900001047983 */ /* 0x002ea20000300800 */
[----:B------:R-:W2:Y:S02]  /*61db0*/  LDL.LU R5, [R1+0x294] ;  /* 0x0002940001057983 */ /* 0x000ea40000300800 */
[----:B------:R-:W2:Y:S02]  /*61dc0*/  LDL.LU R26, [R1+0x23ec] ;  /* 0x0023ec00011a7983 */ /* 0x000ea40000300800 */
[----:B------:R-:W-:-:S02]  /*61dd0*/  IMAD.MOV.U32 R7, RZ, RZ, R27 ;  /* 0x000000ffff077224 */ /* 0x000fc400078e001b */
[----:B------:R-:W2:Y:S01]  /*61de0*/  LDL.LU R27, [R1+0x23e8] ;  /* 0x0023e800011b7983 */ /* 0x000ea20000300800 */
        /* <DEDUP_REMOVED lines=40> */
[----:B0-----:R-:W2:Y:S01]  /*62070*/  LDL.LU.64 R18, [R1+0x2368] ;  /* 0x0023680001127983 */ /* 0x001ea20000300a00 */
[----:B------:R-:W2:Y:S01]  /*62080*/  LDL.LU.64 R16, [R1+0x2360] ;  /* 0x0023600001107983 */ /* 0x000ea20000300a00 */
[C---:B---3--:R-:W-:Y:S11]  /*62090*/  HMMA.16816.F32 R4, R20.reuse, R8, R4 ;  /* 0x000000081404723c */ /* 0x048ff60000001804 */
[----:B------:R-:W-:Y:S11]  /*620a0*/  @!UPT UIADD3 URZ, URZ, URZ, URZ ;  /* 0x0000003f3f3ff290 */ /* 0x000ff6000fffe03f */
[----:B------:R-:W-:Y:S01]  /*620b0*/  @!UPT UIADD3 URZ, URZ, URZ, URZ ;  /* 0x0000003f3f3ff290 */ /* 0x000fe2000fffe03f */
[----:B------:R-:W-:Y:S01]  /*620c0*/  STL.64 [R1+0x70], R4 ;  /* 0x0000700401007387 */ /* 0x000fe20000100a00 */
[----:B------:R0:W-:Y:S02]  /*620d0*/  STL [R1+0x78], R6 ;  /* 0x0000780601007387 */ /* 0x0001e40000100800 */
[----:B0-----:R-:W-:Y:S01]  /*620e0*/  IMAD.MOV.U32 R6, RZ, RZ, R7 ;  /* 0x000000ffff067224 */ /* 0x001fe200078e0007 */
[----:B--2---:R-:W-:Y:S04]  /*620f0*/  HMMA.16816.F32 R20, R20, R24, R16 ;  /* 0x000000181414723c */ /* 0x004fe80000001810 */
[----:B------:R0:W-:Y:S01]  /*62100*/  STL [R1+0x2250], R6 ;  /* 0x0022500601007387 */ /* 0x0001e20000100800 */
[----:B------:R-:W2:Y:S02]  /*62110*/  LDL.LU R4, [R1+0x260] ;  /* 0x0002600001047983 */ /* 0x000ea40000300800 */
[----:B------:R-:W2:Y:S01]  /*62120*/  LDL.LU R5, [R1+0x264] ;  /* 0x0002640001057983 */ /* 0x000ea20000300800 */
[----:B0-----:R-:W2:Y:S01]  /*62130*/  LDL.LU R6, [R1+0x268] ;  /* 0x0002680001067983 */ /* 0x001ea20000300800 */
[----:B------:R-:W2:Y:S02]  /*62140*/  LDL.LU.64 R18, [R1+0x2358] ;  /* 0x0023580001127983 */ /* 0x000ea40000300a00 */
[----:B------:R-:W2:Y:S02]  /*62150*/  LDL.LU.64 R16, [R1+0x2350] ;  /* 0x0023500001107983 */ /* 0x000ea40000300a00 */
[----:B------:R-:W-:Y:S01]  /*62160*/  IMAD.MOV.U32 R7, RZ, RZ, R2 ;  /* 0x000000ffff077224 */ /* 0x000fe200078e0002 */
[----:B------:R-:W-:Y:S01]  /*62170*/  STL.64 [R1+0x2308], R26 ;  /* 0x0023081a01007387 */ /* 0x000fe20000100a00 */
[----:B----4-:R-:W-:-:S02]  /*62180*/  IMAD.MOV.U32 R9, RZ, RZ, R14 ;  /* 0x000000ffff097224 */ /* 0x010fc400078e000e */
[----:B------:R-:W-:-:S06]  /*62190*/  IMAD.MOV.U32 R8, RZ, RZ, R15 ;  /* 0x000000ffff087224 */ /* 0x000fcc00078e000f */
[----:B------:R0:W-:Y:S01]  /*621a0*/  STL.64 [R1+0x2138], R22 ;  /* 0x0021381601007387 */ /* 0x0001e20000100a00 */
[----:B------:R1:W-:Y:S02]  /*621b0*/  STL.64 [R1+0x2130], R20 ;  /* 0x0021301401007387 */ /* 0x0003e40000100a00 */
[----:B0-----:R-:W-:Y:S02]  /*621c0*/  IMAD.MOV.U32 R22, RZ, RZ, R29 ;  /* 0x000000ffff167224 */ /* 0x001fe400078e001d */
[----:B------:R-:W-:Y:S01]  /*621d0*/  IMAD.MOV.U32 R23, RZ, RZ, R28 ;  /* 0x000000ffff177224 */ /* 0x000fe200078e001c */
[----:B--2---:R-:W-:Y:S11]  /*621e0*/  HMMA.16816.F32 R4, R16, R14, R4 ;  /* 0x0000000e1004723c */ /* 0x004ff60000001804 */
[----:B------:R-:W-:Y:S11]  /*621f0*/  @!UPT UIADD3 URZ, URZ, URZ, URZ ;  /* 0x0000003f3f3ff290 */ /* 0x000ff6000fffe03f */
[----:B------:R-:W-:Y:S01]  /*62200*/  @!UPT UIADD3 URZ, URZ, URZ, URZ ;  /* 0x0000003f3f3ff290 */ /* 0x000fe2000fffe03f */
[----:B------:R-:W-:Y:S01]  /*62210*/  STL.64 [R1+0x470], R4 ;  /* 0x0004700401007387 */ /* 0x000fe20000100a00 */
[----:B------:R-:W-:Y:S02]  /*62220*/  STL.64 [R1+0x478], R6 ;  /* 0x0004780601007387 */ /* 0x000fe40000100a00 */
[----:B------:R-:W-:Y:S02]  /*62230*/  STL.64 [R1+0x22f0], R10 ;  /* 0x0022f00a01007387 */ /* 0x000fe40000100a00 */
[----:B------:R0:W-:Y:S01]  /*62240*/  STL.64 [R1+0x22e8], R8 ;  /* 0x0022e80801007387 */ /* 0x0001e20000100a00 */
[----:B-1----:R-:W2:Y:S01]  /*62250*/  LDL.LU R20, [R1+0x160] ;  /* 0x0001600001147983 */ /* 0x002ea20000300800 */
[----:B------:R-:W2:Y:S02]  /*62260*/  LDL.LU R21, [R1+0x164] ;  /* 0x0001640001157983 */ /* 0x000ea40000300800 */
[----:B------:R-:W3:Y:S02]  /*62270*/  LDL.LU R29, [R1+0x234c] ;  /* 0x00234c00011d7983 */ /* 0x000ee40000300800 */
[----:B------:R-:W4:Y:S01]  /*62280*/  LDL.LU R28, [R1+0x2348] ;  /* 0x00234800011c7983 */ /* 0x000f220000300800 */
        /* <DEDUP_REMOVED lines=14> */
[----:B------:R0:W-:Y:S01]  /*62370*/  STL.64 [R1+0x2318], R10 ;  /* 0x0023180a01007387 */ /* 0x0001e20000100a00 */
[----:B------:R-:W-:Y:S03]  /*62380*/  STL.64 [R1+0x2310], R8 ;  /* 0x0023100801007387 */ /* 0x000fe60000100a00 */
[----:B0-----:R-:W2:Y:S04]  /*62390*/  LDL.64 R10, [R1+0x48] ;  /* 0x00004800010a7983 */ /* 0x001ea80000100a00 */
[----:B--2---:R0:W-:Y:S04]  /*623a0*/  STL.64 [R1+0x2330], R10 ;  /* 0x0023300a01007387 */ /* 0x0041e80000100a00 */
[----:B0-----:R-:W2:Y:S01]  /*623b0*/  LDL.64 R10, [R1+0x58] ;  /* 0x00005800010a7983 */ /* 0x001ea20000100a00 */
[----:B------:R-:W-:Y:S02]  /*623c0*/  STL.64 [R1+0x2238], R22 ;  /* 0x0022381601007387 */ /* 0x000fe40000100a00 */
[----:B------:R0:W-:Y:S02]  /*623d0*/  STL.64 [R1+0x2230], R20 ;  /* 0x0022301401007387 */ /* 0x0001e40000100a00 */
[----:B0-----:R-:W2:Y:S01]  /*623e0*/  LDL.LU R20, [R1+0x170] ;  /* 0x0001700001147983 */ /* 0x001ea20000300800 */
[----:B------:R-:W2:Y:S02]  /*623f0*/  LDL.LU R21, [R1+0x174] ;  /* 0x0001740001157983 */ /* 0x000ea40000300800 */
[----:B------:R-:W2:Y:S02]  /*62400*/  LDL.LU R22, [R1+0x178] ;  /* 0x0001780001167983 */ /* 0x000ea40000300800 */
[----:B------:R-:W-:-:S02]  /*62410*/  IMAD.MOV.U32 R23, RZ, RZ, R3 ;  /* 0x000000ffff177224 */ /* 0x000fc400078e0003 */
[----:B------:R-:W2:Y:S01]  /*62420*/  LDL.LU R3, [R1+0x2344] ;  /* 0x0023440001037983 */ /* 0x000ea20000300800 */
[----:B------:R-:W-:Y:S02]  /*62430*/  IMAD.MOV.U32 R2, RZ, RZ, R4 ;  /* 0x000000ffff027224 */ /* 0x000fe400078e0004 */
[----:B------:R-:W2:Y:S02]  /*62440*/  LDL.LU R4, [R1+0x190] ;  /* 0x0001900001047983 */ /* 0x000ea40000300800 */
[----:B------:R-:W2:Y:S02]  /*62450*/  LDL.LU R5, [R1+0x194] ;  /* 0x0001940001057983 */ /* 0x000ea40000300800 */
[----:B----4-:R-:W-:Y:S02]  /*62460*/  IMAD.MOV.U32 R6, RZ, RZ, R28 ;  /* 0x000000ffff067224 */ /* 0x010fe400078e001c */
[----:B---3--:R-:W-:Y:S01]  /*62470*/  IMAD.MOV.U32 R7, RZ, RZ, R29 ;  /* 0x000000ffff077224 */ /* 0x008fe200078e001d */
[----:B------:R-:W3:Y:S01]  /*62480*/  LDL.LU R28, [R1+0x2340] ;  /* 0x00234000011c7983 */ /* 0x000ee20000300800 */
[----:B------:R-:W4:Y:S02]  /*62490*/  LDL.LU R29, [R1+0x233c] ;  /* 0x00233c00011d7983 */ /* 0x000f240000300800 */
[----:B------:R-:W3:Y:S02]  /*624a0*/  LDL.LU R12, [R1+0x210] ;  /* 0x00021000010c7983 */ /* 0x000ee40000300800 */
[----:B--2---:R-:W-:-:S02]  /*624b0*/  IMAD.MOV.U32 R13, RZ, RZ, R3 ;  /* 0x000000ffff0d7224 */ /* 0x004fc400078e0003 */
[----:B------:R-:W2:Y:S01]  /*624c0*/  LDL.LU R3, [R1+0x2338] ;  /* 0x0023380001037983 */ /* 0x000ea20000300800 */
[----:B------:R-:W2:Y:S02]  /*624d0*/  LDL.LU R14, [R1+0x218] ;  /* 0x00021800010e7983 */ /* 0x000ea40000300800 */
[----:B------:R-:W2:Y:S01]  /*624e0*/  LDL.LU R15, [R1+0x21c] ;  /* 0x00021c00010f7983 */ /* 0x000ea20000300800 */
[----:B------:R-:W-:Y:S01]  /*624f0*/  HMMA.16816.F32 R24, R16, R10, R24 ;  /* 0x0000000a1018723c */ /* 0x000fe20000001818 */
[----:B--2---:R0:W-:Y:S01]  /*62500*/  STL.64 [R1+0x2300], R14 ;  /* 0x0023000e01007387 */ /* 0x0041e20000100a00 */
[----:B---3--:R-:W-:Y:S03]  /*62510*/  STL.64 [R1+0x22f8], R12 ;  /* 0x0022f80c01007387 */ /* 0x008fe60000100a00 */
[----:B0-----:R-:W2:Y:S01]  /*62520*/  LDL.64 R14, [R1+0x38] ;  /* 0x00003800010e7983 */ /* 0x001ea20000100a00 */
[----:B------:R0:W-:Y:S02]  /*62530*/  STL.64 [R1+0x2260], R6 ;  /* 0x0022600601007387 */ /* 0x0001e40000100a00 */
[----:B------:R1:W-:Y:S01]  /*62540*/  STL.64 [R1+0x2258], R4 ;  /* 0x0022580401007387 */ /* 0x0003e20000100a00 */
[----:B0-----:R-:W3:Y:S01]  /*62550*/  LDL R6, [R1+0x28] ;  /* 0x0000280001067983 */ /* 0x001ee20000100800 */
[----:B------:R0:W-:Y:S02]  /*62560*/  STL.64 [R1+0x2248], R22 ;  /* 0x0022481601007387 */ /* 0x0001e40000100a00 */
[----:B------:R-:W-:Y:S02]  /*62570*/  STL.64 [R1+0x2240], R20 ;  /* 0x0022401401007387 */ /* 0x000fe40000100a00 */
[----:B-1----:R-:W-:-:S02]  /*62580*/  IMAD.MOV.U32 R4, RZ, RZ, R10 ;  /* 0x000000ffff047224 */ /* 0x002fc400078e000a */
[----:B------:R-:W-:-:S08]  /*62590*/  IMAD.MOV.U32 R7, RZ, RZ, R3 ;  /* 0x000000ffff077224 */ /* 0x000fd000078e0003 */
[----:B------:R-:W-:Y:S01]  /*625a0*/  IMAD.MOV.U32 R3, RZ, RZ, R24 ;  /* 0x000000ffff037224 */ /* 0x000fe200078e0018 */
[----:B0-----:R-:W2:Y:S01]  /*625b0*/  LDL.LU.64 R22, [R1+0x18] ;  /* 0x0000180001167983 */ /* 0x001ea20000300a00 */
[----:B------:R0:W-:Y:S02]  /*625c0*/  STL [R1+0x1edc], R2 ;  /* 0x001edc0201007387 */ /* 0x0001e40000100800 */
[----:B0-----:R-:W-:Y:S02]  /*625d0*/  IMAD.MOV.U32 R2, RZ, RZ, R11 ;  /* 0x000000ffff027224 */ /* 0x001fe400078e000b */
[----:B------:R-:W2:Y:S01]  /*625e0*/  LDL.LU.64 R10, [R1+0x2330] ;  /* 0x00233000010a7983 */ /* 0x000ea20000300a00 */
[----:B------:R-:W-:Y:S02]  /*625f0*/  STL.64 [R1+0x490], R24 ;  /* 0x0004901801007387 */ /* 0x000fe40000100a00 */
[----:B------:R0:W-:Y:S02]  /*62600*/  STL.64 [R1+0x498], R26 ;  /* 0x0004981a01007387 */ /* 0x0001e40000100a00 */
[----:B0-----:R-:W3:Y:S01]  /*62610*/  LDL.LU.64 R26, [R1+0x2328] ;  /* 0x00232800011a7983 */ /* 0x001ee20000300a00 */
[----:B------:R-:W3:Y:S02]  /*62620*/  LDL.LU.64 R24, [R1+0x2320] ;  /* 0x0023200001187983 */ /* 0x000ee40000300a00 */
[----:B------:R0:W-:Y:S02]  /*62630*/  STL [R1+0x1ee0], R3 ;  /* 0x001ee00301007387 */ /* 0x0001e40000100800 */
[----:B--2---:R-:W-:-:S02]  /*62640*/  IMAD.MOV.U32 R5, RZ, RZ, R10 ;  /* 0x000000ffff057224 */ /* 0x004fc400078e000a */
[----:B0-----:R-:W-:Y:S01]  /*62650*/  IMAD.MOV.U32 R3, RZ, RZ, R11 ;  /* 0x000000ffff037224 */ /* 0x001fe200078e000b */
[C---:B---3--:R-:W-:Y:S01]  /*62660*/  HMMA.16816.F32 R24, R16.reuse, R10, R24 ;  /* 0x0000000a1018723c */ /* 0x048fe20000001818 */
[----:B------:R-:W2:Y:S01]  /*62670*/  LDL.LU.64 R10, [R1+0x2318] ;  /* 0x00231800010a7983 */ /* 0x000ea20000300a00 */
[----:B------:R-:W2:Y:S11]  /*62680*/  LDL.LU.64 R8, [R1+0x2310] ;  /* 0x0023100001087983 */ /* 0x000eb60000300a00 */
[----:B------:R-:W-:Y:S10]  /*62690*/  @!UPT UIADD3 URZ, URZ, URZ, URZ ;  /* 0x0000003f3f3ff290 */ /* 0x000ff4000fffe03f */
[----:B------:R-:W-:Y:S01]  /*626a0*/  STL.64 [R1+0x520], R24 ;  /* 0x0005201801007387 */ /* 0x000fe20000100a00 */
[----:B------:R0:W-:Y:S03]  /*626b0*/  STL.64 [R1+0x528], R26 ;  /* 0x0005281a01007387 */ /* 0x0001e60000100a00 */
[----:B0-----:R-:W3:Y:S01]  /*626c0*/  LDL.LU.64 R26, [R1+0x2308] ;  /* 0x00230800011a7983 */ /* 0x001ee20000300a00 */
[----:B------:R-:W-:Y:S02]  /*626d0*/  STL [R1+0x1ee4], R24 ;  /* 0x001ee41801007387 */ /* 0x000fe40000100800 */
[----:B------:R-:W-:Y:S02]  /*626e0*/  IMAD.MOV.U32 R21, RZ, RZ, R14 ;  /* 0x000000ffff157224 */ /* 0x000fe400078e000e */
[----:B------:R-:W-:Y:S01]  /*626f0*/  IMAD.MOV.U32 R20, RZ, RZ, R15 ;  /* 0x000000ffff147224 */ /* 0x000fe200078e000f */
[----:B--2---:R-:W-:Y:S01]  /*62700*/  HMMA.16816.F32 R8, R16, R14, R8 ;  /* 0x0000000e1008723c */ /* 0x004fe20000001808 */
[----:B------:R-:W2:Y:S01]  /*62710*/  LDL.LU.64 R14, [R1+0x2300] ;  /* 0x00230000010e7983 */ /* 0x000ea20000300a00 */
[----:B------:R-:W2:Y:S11]  /*62720*/  LDL.LU.64 R12, [R1+0x22f8] ;  /* 0x0022f800010c7983 */ /* 0x000eb60000300a00 */
[----:B------:R-:W-:Y:S10]  /*62730*/  @!UPT UIADD3 URZ, URZ, URZ, URZ ;  /* 0x0000003f3f3ff290 */ /* 0x000ff4000fffe03f */
[----:B------:R-:W-:Y:S01]  /*62740*/  STL.64 [R1+0x510], R8 ;  /* 0x0005100801007387 */ /* 0x000fe20000100a00 */
[----:B------:R-:W-:Y:S02]  /*62750*/  IMAD.MOV.U32 R25, RZ, RZ, R8 ;  /* 0x000000ffff197224 */ /* 0x000fe400078e0008 */
[----:B------:R0:W-:Y:S02]  /*62760*/  STL.64 [R1+0x518], R10 ;  /* 0x0005180a01007387 */ /* 0x0001e40000100a00 */
[----:B0-----:R-:W2:Y:S01]  /*62770*/  LDL.LU.64 R10, [R1+0x22f0] ;  /* 0x0022f000010a7983 */ /* 0x001ea20000300a00 */
[----:B------:R-:W2:Y:S02]  /*62780*/  LDL.LU.64 R8, [R1+0x22e8] ;  /* 0x0022e80001087983 */ /* 0x000ea40000300a00 */
[----:B------:R0:W-:Y:S02]  /*62790*/  STL [R1+0x1ee8], R25 ;  /* 0x001ee81901007387 */ /* 0x0001e40000100800 */
[----:B---3--:R4:W-:Y:S01]  /*627a0*/  STL.64 [R1+0x22e0], R26 ;  /* 0x0022e01a01007387 */ /* 0x0089e20000100a00 */
[----:B------:R-:W3:Y:S04]  /*627b0*/  LDL.LU R24, [R1+0x220] ;  /* 0x0002200001187983 */ /* 0x000ee80000300800 */
[----:B0-----:R-:W3:Y:S01]  /*627c0*/  LDL.LU R25, [R1+0x224] ;  /* 0x0002240001197983 */ /* 0x001ee20000300800 */
[----:B----4-:R-:W-:-:S02]  /*627d0*/  IMAD.MOV.U32 R26, RZ, RZ, R29 ;  /* 0x000000ffff1a7224 */ /* 0x010fc400078e001d */
[----:B------:R-:W-:Y:S01]  /*627e0*/  IMAD.MOV.U32 R27, RZ, RZ, R28 ;  /* 0x000000ffff1b7224 */ /* 0x000fe200078e001c */
[C---:B--2---:R-:W-:Y:S08]  /*627f0*/  HMMA.16816.F32 R12, R16.reuse, R22, R12 ;  /* 0x00000016100c723c */ /* 0x044ff0000000180c */
[----:B---3--:R-:W-:Y:S11]  /*62800*/  HMMA.16816.F32 R24, R16, R6, R24 ;  /* 0x000000061018723c */ /* 0x008ff60000001818 */
[----:B------:R-:W-:Y:S11]  /*62810*/  @!UPT UIADD3 URZ, URZ, URZ, URZ ;  /* 0x0000003f3f3ff290 */ /* 0x000ff6000fffe03f */
[----:B------:R-:W-:Y:S01]  /*62820*/  @!UPT UIADD3 URZ, URZ, URZ, URZ ;  /* 0x0000003f3f3ff290 */ /* 0x000fe2000fffe03f */
[----:B------:R-:W-:Y:S01]  /*62830*/  STL.64 [R1+0x530], R24 ;  /* 0x0005301801007387 */ /* 0x000fe20000100a00 */
[----:B------:R-:W-:Y:S02]  /*62840*/  STL.64 [R1+0x538], R26 ;  /* 0x0005381a01007387 */ /* 0x000fe40000100a00 */
[----:B------:R0:W-:Y:S02]  /*62850*/  STL.64 [R1+0x2270], R6 ;  /* 0x0022700601007387 */ /* 0x0001e40000100a00 */
[----:B0-----:R-:W-:Y:S02]  /*62860*/  IMAD.MOV.U32 R6, RZ, RZ, R21 ;  /* 0x000000ffff067224 */ /* 0x001fe400078e0015 */
[----:B------:R-:W-:-:S05]  /*62870*/  IMAD.MOV.U32 R7, RZ, RZ, R20 ;  /* 0x000000ffff077224 */ /* 0x000fca00078e0014 */
[----:B------:R0:W-:Y:S01]  /*62880*/  STL.64 [R1+0x2288], R6 ;  /* 0x0022880601007387 */ /* 0x0001e20000100a00 */
[----:B------:R-:W-:Y:S02]  /*62890*/  IMAD.MOV.U32 R28, RZ, RZ, R24 ;  /* 0x000000ffff1c7224 */ /* 0x000fe400078e0018 */
[----:B0-----:R-:W-:Y:S02]  /*628a0*/  IMAD.MOV.U32 R6, RZ, RZ, R5 ;  /* 0x000000ffff067224 */ /* 0x001fe400078e0005 */
[----:B------:R-:W-:-:S05]  /*628b0*/  IMAD.MOV.U32 R7, RZ, RZ, R3 ;  /* 0x000000ffff077224 */ /* 0x000fca00078e0003 */
[----:B------:R0:W-:Y:S01]  /*628c0*/  STL.64 [R1+0x22a0], R6 ;  /* 0x0022a00601007387 */ /* 0x0001e20000100a00 */
[----:B------:R-:W-:Y:S02]  /*628d0*/  IMAD.MOV.U32 R29, RZ, RZ, R12 ;  /* 0x000000ffff1d7224 */ /* 0x000fe400078e000c */
[----:B0-----:R-:W-:Y:S02]  /*628e0*/  IMAD.MOV.U32 R6, RZ, RZ, R4 ;  /* 0x000000ffff067224 */ /* 0x001fe400078e0004 */
[----:B------:R-:W-:-:S05]  /*628f0*/  IMAD.MOV.U32 R7, RZ, RZ, R2 ;  /* 0x000000ffff077224 */ /* 0x000fca00078e0002 */
[----:B------:R-:W-:Y:S01]  /*62900*/  STL.64 [R1+0x22b8], R6 ;  /* 0x0022b80601007387 */ /* 0x000fe20000100a00 */
[----:B------:R-:W-:Y:S02]  /*62910*/  STL [R1+0x1eec], R28 ;  /* 0x001eec1c01007387 */ /* 0x000fe40000100800 */
[----:B------:R0:W-:Y:S02]  /*62920*/  STL.64 [R1+0x540], R12 ;  /* 0x0005400c01007387 */ /* 0x0001e40000100a00 */
[----:B------:R1:W-:Y:S01]  /*62930*/  STL.64 [R1+0x548], R14 ;  /* 0x0005480e01007387 */ /* 0x0003e20000100a00 */
[----:B0-----:R-:W2:Y:S01]  /*62940*/  LDL.LU R12, [R1+0x1f0] ;  /* 0x0001f000010c7983 */ /* 0x001ea20000300800 */
[----:B------:R-:W2:Y:S02]  /*62950*/  LDL.LU R13, [R1+0x1f4] ;  /* 0x0001f400010d7983 */ /* 0x000ea40000300800 */
[----:B-1----:R-:W2:Y:S02]  /*62960*/  LDL.LU R14, [R1+0x1f8] ;  /* 0x0001f800010e7983 */ /* 0x002ea40000300800 */
[----:B------:R-:W2:Y:S01]  /*62970*/  LDL.LU R15, [R1+0x1fc] ;  /* 0x0001fc00010f7983 */ /* 0x000ea20000300800 */
[----:B------:R-:W3:Y:S01]  /*62980*/  LDL.LU R24, [R1+0x200] ;  /* 0x0002000001187983 */ /* 0x000ee20000300800 */
        /* <DEDUP_REMOVED lines=20> */
[----:B---3--:R-:W-:Y:S01]  /*62ad0*/  HMMA.16816.F32 R24, R16, R10, R24 ;  /* 0x0000000a1018723c */ /* 0x008fe20000001818 */
        /* <DEDUP_REMOVED lines=15> */
[----:B0-----:R-:W3:Y:S01]  /*62bd0*/  LDL.LU.64 R26, [R1+0x22e0] ;  /* 0x0022e000011a7983 */ /* 0x001ee20000300a00 */
[----:B------:R-:W-:-:S02]  /*62be0*/  IMAD.MOV.U32 R6, RZ, RZ, R9 ;  /* 0x000000ffff067224 */ /* 0x000fc400078e0009 */
[----:B------:R-:W-:Y:S01]  /*62bf0*/  IMAD.MOV.U32 R7, RZ, RZ, R8 ;  /* 0x000000ffff077224 */ /* 0x000fe200078e0008 */
[----:B---3--:R-:W-:Y:S01]  /*62c00*/  HMMA.16816.F32 R16, R16, R26, R12 ;  /* 0x0000001a1010723c */ /* 0x008fe2000000180c */
[----:B------:R-:W2:Y:S01]  /*62c10*/  LDL.LU.64 R14, [R1+0x22d8] ;  /* 0x0022d800010e7983 */ /* 0x000ea20000300a00 */
[----:B------:R-:W2:Y:S11]  /*62c20*/  LDL.LU.64 R12, [R1+0x22d0] ;  /* 0x0022d000010c7983 */ /* 0x000eb60000300a00 */
[----:B------:R-:W-:Y:S10]  /*62c30*/  @!UPT UIADD3 URZ, URZ, URZ, URZ ;  /* 0x0000003f3f3ff290 */ /* 0x000ff4000fffe03f */
[----:B------:R0:W-:Y:S01]  /*62c40*/  STL.64 [R1+0x550], R16 ;  /* 0x0005501001007387 */ /* 0x0001e20000100a00 */
[----:B------:R1:W-:Y:S03]  /*62c50*/  STL.64 [R1+0x558], R18 ;  /* 0x0005581201007387 */ /* 0x0003e60000100a00 */
[----:B0-----:R-:W3:Y:S01]  /*62c60*/  LDL.LU R16, [R1+0x150] ;  /* 0x0001500001107983 */ /* 0x001ee20000300800 */
[----:B------:R-:W3:Y:S02]  /*62c70*/  LDL.LU R17, [R1+0x154] ;  /* 0x0001540001117983 */ /* 0x000ee40000300800 */
[----:B-1----:R-:W3:Y:S01]  /*62c80*/  LDL.LU R18, [R1+0x158] ;  /* 0x0001580001127983 */ /* 0x002ee20000300800 */
        /* <DEDUP_REMOVED lines=33> */
[----:B0-----:R-:W4:Y:S01]  /*62ea0*/  LDL.LU.64 R6, [R1+0x2260] ;  /* 0x0022600001067983 */ /* 0x001f220000300a00 */
[----:B------:R-:W4:Y:S02]  /*62eb0*/  LDL.LU.64 R4, [R1+0x2258] ;  /* 0x0022580001047983 */ /* 0x000f240000300a00 */
[----:B------:R-:W-:Y:S02]  /*62ec0*/  IMAD.MOV.U32 R19, RZ, RZ, R0 ;  /* 0x000000ffff137224 */ /* 0x000fe400078e0000 */
[----:B--2---:R-:W-:Y:S01]  /*62ed0*/  IMAD.MOV.U32 R0, RZ, RZ, R23 ;  /* 0x000000ffff007224 */ /* 0x004fe200078e0017 */
[C---:B----4-:R-:W-:Y:S11]  /*62ee0*/  HMMA.16816.F32 R4, R12.reuse, R22, R4 ;  /* 0x000000160c04723c */ /* 0x050ff60000001804 */
[----:B------:R-:W-:Y:S11]  /*62ef0*/  @!UPT UIADD3 URZ, URZ, URZ, URZ ;  /* 0x0000003f3f3ff290 */ /* 0x000ff6000fffe03f */
[----:B------:R-:W-:Y:S01]  /*62f00*/  @!UPT UIADD3 URZ, URZ, URZ, URZ ;  /* 0x0000003f3f3ff290 */ /* 0x000fe2000fffe03f */
[----:B------:R0:W-:Y:S01]  /*62f10*/  STL.64 [R1+0x4b0], R4 ;  /* 0x0004b00401007387 */ /* 0x0001e20000100a00 */
[----:B------:R1:W-:Y:S02]  /*62f20*/  STL.64 [R1+0x4b8], R6 ;  /* 0x0004b80601007387 */ /* 0x0003e40000100a00 */
[----:B0-----:R-:W-:Y:S01]  /*62f30*/  IMAD.MOV.U32 R5, RZ, RZ, R22 ;  /* 0x000000ffff057224 */ /* 0x001fe200078e0016 */
[----:B-1----:R-:W2:Y:S01]  /*62f40*/  LDL.LU R6, [R1+0x2250] ;  /* 0x0022500001067983 */ /* 0x002ea20000300800 */
[----:B------:R-:W4:Y:S02]  /*62f50*/  LDL.LU.64 R22, [R1+0x2248] ;  /* 0x0022480001167983 */ /* 0x000f240000300a00 */
[----:B------:R-:W4:Y:S02]  /*62f60*/  LDL.LU.64 R20, [R1+0x2240] ;  /* 0x0022400001147983 */ /* 0x000f240000300a00 */
[C---:B----4-:R-:W-:Y:S01]  /*62f70*/  HMMA.16816.F32 R8, R12.reuse, R10, R20 ;  /* 0x0000000a0c08723c */ /* 0x050fe20000001814 */
[----:B------:R-:W4:Y:S01]  /*62f80*/  LDL.LU.64 R22, [R1+0x2238] ;  /* 0x0022380001167983 */ /* 0x000f220000300a00 */
[----:B------:R-:W4:Y:S11]  /*62f90*/  LDL.LU.64 R20, [R1+0x2230] ;  /* 0x0022300001147983 */ /* 0x000f360000300a00 */
[----:B------:R-:W-:Y:S10]  /*62fa0*/  @!UPT UIADD3 URZ, URZ, URZ, URZ ;  /* 0x0000003f3f3ff290 */ /* 0x000ff4000fffe03f */
[----:B------:R-:W-:Y:S01]  /*62fb0*/  STL.64 [R1+0x4a0], R8 ;  /* 0x0004a00801007387 */ /* 0x000fe20000100a00 */
[----:B------:R0:W-:Y:S03]  /*62fc0*/  STL.64 [R1+0x4a8], R10 ;  /* 0x0004a80a01007387 */ /* 0x0001e60000100a00 */
[----:B0-----:R-:W3:Y:S01]  /*62fd0*/  LDL.LU.64 R10, [R1+0x2228] ;  /* 0x00222800010a7983 */ /* 0x001ee20000300a00 */
[----:B------:R-:W3:Y:S02]  /*62fe0*/  LDL.LU.64 R8, [R1+0x2220] ;  /* 0x0022200001087983 */ /* 0x000ee40000300a00 */
[----:B------:R0:W-:Y:S01]  /*62ff0*/  STL.64 [R1+0x2210], R26 ;  /* 0x0022101a01007387 */ /* 0x0001e20000100a00 */
[----:B----4-:R-:W-:Y:S01]  /*63000*/  HMMA.16816.F32 R12, R12, R26, R20 ;  /* 0x0000001a0c0c723c */ /* 0x010fe20000001814 */
[----:B0-----:R-:W4:Y:S11]  /*63010*/  LDL.LU.64 R26, [R1+0x58] ;  /* 0x00005800011a7983 */ /* 0x001f360000300a00 */
[----:B------:R-:W-:Y:S11]  /*63020*/  @!UPT UIADD3 URZ, URZ, URZ, URZ ;  /* 0x0000003f3f3ff290 */ /* 0x000ff6000fffe03f */
[----:B------:R-:W-:Y:S01]  /*63030*/  STL.64 [R1+0x480], R12 ;  /* 0x0004800c01007387 */ /* 0x000fe20000100a00 */
[----:B------:R-:W-:Y:S03]  /*63040*/  STL.64 [R1+0x488], R14 ;  /* 0x0004880e01007387 */ /* 0x000fe60000100a00 */
[----:B----4-:R0:W-:Y:S04]  /*63050*/  STL.64 [R1+0x2218], R26 ;  /* 0x0022181a01007387 */ /* 0x0101e80000100a00 */
[----:B0-----:R-:W3:Y:S01]  /*63060*/  LDL.LU.64 R26, [R1+0x68] ;  /* 0x00006800011a7983 */ /* 0x001ee20000300a00 */
[----:B------:R-:W4:Y:S02]  /*63070*/  LDL.LU R12, [R1+0x130] ;  /* 0x00013000010c7983 */ /* 0x000f240000300800 */
[----:B------:R-:W4:Y:S02]  /*63080*/  LDL.LU R13, [R1+0x134] ;  /* 0x00013400010d7983 */ /* 0x000f240000300800 */
[----:B------:R-:W4:Y:S01]  /*63090*/  LDL.LU R14, [R1+0x138] ;  /* 0x00013800010e7983 */ /* 0x000f220000300800 */
[----:B------:R-:W4:Y:S01]  /*630a0*/  LDL.LU R15, [R1+0x13c] ;  /* 0x00013c00010f7983 */ /* 0x000f220000300800 */
[----:B------:R-:W2:Y:S02]  /*630b0*/  LDL.LU R20, [R1+0x120] ;  /* 0x0001200001147983 */ /* 0x000ea40000300800 */
[----:B------:R-:W2:Y:S02]  /*630c0*/  LDL.LU R21, [R1+0x124] ;  /* 0x0001240001157983 */ /* 0x000ea40000300800 */
[----:B------:R-:W2:Y:S01]  /*630d0*/  LDL.LU R22, [R1+0x128] ;  /* 0x0001280001167983 */ /* 0x000ea20000300800 */
[----:B------:R-:W2:Y:S01]  /*630e0*/  LDL.LU R23, [R1+0x12c] ;  /* 0x00012c0001177983 */ /* 0x000ea20000300800 */
[----:B---3--:R-:W-:Y:S01]  /*630f0*/  HMMA.16816.F32 R16, R8, R26, R16 ;  /* 0x0000001a0810723c */ /* 0x008fe20000001810 */
[----:B------:R-:W-:-:S02]  /*63100*/  IMAD.MOV.U32 R4, RZ, RZ, R26 ;  /* 0x000000ffff047224 */ /* 0x000fc400078e001a */
[----:B------:R-:W-:Y:S02]  /*63110*/  IMAD.MOV.U32 R3, RZ, RZ, R27 ;  /* 0x000000ffff037224 */ /* 0x000fe400078e001b */
[----:B------:R-:W3:Y:S11]  /*63120*/  LDL.LU.64 R26, [R1+0x2218] ;  /* 0x00221800011a7983 */ /* 0x000ef60000300a00 */
[----:B------:R-:W-:Y:S07]  /*63130*/  @!UPT UIADD3 URZ, URZ, URZ, URZ ;  /* 0x0000003f3f3ff290 */ /* 0x000fee000fffe03f */
[----:B------:R0:W-:Y:S01]  /*63140*/  STL.64 [R1+0x460], R16 ;  /* 0x0004601001007387 */ /* 0x0001e20000100a00 */
[----:B------:R-:W-:Y:S02]  /*63150*/  STL.64 [R1+0x468], R18 ;  /* 0x0004681201007387 */ /* 0x000fe40000100a00 */
[----:B------:R1:W-:Y:S01]  /*63160*/  STL [R1+0x1ef4], R17 ;  /* 0x001ef41101007387 */ /* 0x0003e20000100800 */
[----:B0-----:R-:W2:Y:S01]  /*63170*/  LDL.LU R16, [R1+0x140] ;  /* 0x0001400001107983 */ /* 0x001ea20000300800 */
[----:B-1----:R-:W2:Y:S02]  /*63180*/  LDL.LU R17, [R1+0x144] ;  /* 0x0001440001117983 */ /* 0x002ea40000300800 */
[----:B------:R-:W2:Y:S02]  /*63190*/  LDL.LU R18, [R1+0x148] ;  /* 0x0001480001127983 */ /* 0x000ea40000300800 */
[----:B------:R-:W2:Y:S02]  /*631a0*/  LDL.LU R19, [R1+0x14c] ;  /* 0x00014c0001137983 */ /* 0x000ea40000300800 */
[----:B---3--:R-:W-:-:S02]  /*631b0*/  IMAD.MOV.U32 R7, RZ, RZ, R26 ;  /* 0x000000ffff077224 */ /* 0x008fc400078e001a */
[----:B------:R-:W-:Y:S01]  /*631c0*/  IMAD.MOV.U32 R2, RZ, RZ, R27 ;  /* 0x000000ffff027224 */ /* 0x000fe200078e001b */
[----:B--2---:R-:W-:Y:S01]  /*631d0*/  HMMA.16816.F32 R16, R8, R26, R16 ;  /* 0x0000001a0810723c */ /* 0x004fe20000001810 */
[----:B------:R-:W2:Y:S11]  /*631e0*/  LDL.LU.64 R26, [R1+0x2210] ;  /* 0x00221000011a7983 */ /* 0x000eb60000300a00 */
[----:B------:R-:W-:Y:S11]  /*631f0*/  @!UPT UIADD3 URZ, URZ, URZ, URZ ;  /* 0x0000003f3f3ff290 */ /* 0x000ff6000fffe03f */
[----:B------:R-:W-:Y:S01]  /*63200*/  STL.64 [R1+0x450], R16 ;  /* 0x0004501001007387 */ /* 0x000fe20000100a00 */
[----:B------:R0:W-:Y:S02]  /*63210*/  STL.64 [R1+0x458], R18 ;  /* 0x0004581201007387 */ /* 0x0001e40000100a00 */
[----:B0-----:R-:W-:-:S05]  /*63220*/  IMAD.MOV.U32 R18, RZ, RZ, R17 ;  /* 0x000000ffff127224 */ /* 0x001fca00078e0011 */
[----:B------:R0:W-:Y:S04]  /*63230*/  STL [R1+0x1ef8], R18 ;  /* 0x001ef81201007387 */ /* 0x0001e80000100800 */
[----:B0-----:R-:W4:Y:S02]  /*63240*/  LDL.LU.64 R18, [R1+0x48] ;  /* 0x0000480001127983 */ /* 0x001f240000300a00 */
[----:B----4-:R-:W-:Y:S01]  /*63250*/  HMMA.16816.F32 R12, R8, R18, R12 ;  /* 0x00000012080c723c */ /* 0x010fe2000000180c */
[----:B------:R-:W-:Y:S11]  /*63260*/  IMAD.MOV.U32 R24, RZ, RZ, R18 ;  /* 0x000000ffff187224 */ /* 0x000ff600078e0012 */
[----:B------:R-:W-:Y:S11]  /*63270*/  @!UPT UIADD3 URZ, URZ, URZ, URZ ;  /* 0x0000003f3f3ff290 */ /* 0x000ff6000fffe03f */
[----:B------:R-:W-:Y:S01]  /*63280*/  STL.64 [R1+0x440], R12 ;  /* 0x0004400c01007387 */ /* 0x000fe20000100a00 */
[----:B------:R-:W-:Y:S02]  /*63290*/  STL.64 [R1+0x448], R14 ;  /* 0x0004480e01007387 */ /* 0x000fe40000100a00 */
[----:B--2---:R-:W-:Y:S02]  /*632a0*/  STL.64 [R1+0x21f0], R26 ;  /* 0x0021f01a01007387 */ /* 0x004fe40000100a00 */
[----:B------:R0:W-:Y:S02]  /*632b0*/  STL [R1+0x21e8], R24 ;  /* 0x0021e81801007387 */ /* 0x0001e40000100800 */
[----:B0-----:R-:W2:Y:S01]  /*632c0*/  LDL.LU R24, [R1+0x100] ;  /* 0x0001000001187983 */ /* 0x001ea20000300800 */
[----:B------:R-:W2:Y:S02]  /*632d0*/  LDL.LU R25, [R1+0x104] ;  /* 0x0001040001197983 */ /* 0x000ea40000300800 */
[----:B------:R-:W3:Y:S02]  /*632e0*/  LDL.LU R26, [R1+0x108] ;  /* 0x00010800011a7983 */ /* 0x000ee40000300800 */
[----:B------:R-:W3:Y:S02]  /*632f0*/  LDL.LU R27, [R1+0x10c] ;  /* 0x00010c00011b7983 */ /* 0x000ee40000300800 */
[----:B------:R-:W-:-:S02]  /*63300*/  IMAD.MOV.U32 R16, RZ, RZ, R19 ;  /* 0x000000ffff107224 */ /* 0x000fc400078e0013 */
[----:B------:R-:W-:Y:S02]  /*63310*/  IMAD.MOV.U32 R19, RZ, RZ, R13 ;  /* 0x000000ffff137224 */ /* 0x000fe400078e000d */
[----:B------:R-:W-:Y:S01]  /*63320*/  IMAD.MOV.U32 R13, RZ, RZ, R12 ;  /* 0x000000ffff0d7224 */ /* 0x000fe200078e000c */
[----:B---3--:R-:W-:Y:S01]  /*63330*/  STL.64 [R1+0x2200], R26 ;  /* 0x0022001a01007387 */ /* 0x008fe20000100a00 */
[----:B--2---:R0:W-:Y:S03]  /*63340*/  STL.64 [R1+0x21f8], R24 ;  /* 0x0021f81801007387 */ /* 0x0041e60000100a00 */
[----:B0-----:R-:W2:Y:S01]  /*63350*/  LDL.LU R24, [R1+0x110] ;  /* 0x0001100001187983 */ /* 0x001ea20000300800 */
[----:B------:R-:W2:Y:S02]  /*63360*/  LDL.LU R25, [R1+0x114] ;  /* 0x0001140001197983 */ /* 0x000ea40000300800 */
[----:B------:R-:W2:Y:S02]  /*63370*/  LDL.LU R26, [R1+0x118] ;  /* 0x00011800011a7983 */ /* 0x000ea40000300800 */
[----:B------:R-:W2:Y:S01]  /*63380*/  LDL.LU R27, [R1+0x11c] ;  /* 0x00011c00011b7983 */ /* 0x000ea20000300800 */
[----:B------:R-:W-:Y:S01]  /*63390*/  STL [R1+0x1f00], R13 ;  /* 0x001f000d01007387 */ /* 0x000fe20000100800 */
[----:B------:R-:W3:Y:S02]  /*633a0*/  LDL.LU.64 R14, [R1+0x38] ;  /* 0x00003800010e7983 */ /* 0x000ee40000300a00 */
[----:B------:R0:W-:Y:S01]  /*633b0*/  STL [R1+0x1efc], R19 ;  /* 0x001efc1301007387 */ /* 0x0001e20000100800 */
[C---:B---3--:R-:W-:Y:S01]  /*633c0*/  HMMA.16816.F32 R20, R8.reuse, R14, R20 ;  /* 0x0000000e0814723c */ /* 0x048fe20000001814 */
[----:B0-----:R-:W-:Y:S11]  /*633d0*/  IMAD.MOV.U32 R19, RZ, RZ, R14 ;  /* 0x000000ffff137224 */ /* 0x001ff600078e000e */
[----:B------:R-:W-:Y:S11]  /*633e0*/  @!UPT UIADD3 URZ, URZ, URZ, URZ ;  /* 0x0000003f3f3ff290 */ /* 0x000ff6000fffe03f */
[----:B------:R-:W-:Y:S01]  /*633f0*/  STL.64 [R1+0x430], R20 ;  /* 0x0004301401007387 */ /* 0x000fe20000100a00 */
[----:B------:R-:W-:Y:S02]  /*63400*/  STL.64 [R1+0x438], R22 ;  /* 0x0004381601007387 */ /* 0x000fe40000100a00 */
[----:B------:R0:W-:Y:S02]  /*63410*/  STL [R1+0x220c], R19 ;  /* 0x00220c1301007387 */ /* 0x0001e40000100800 */
[----:B------:R-:W-:Y:S01]  /*63420*/  STL [R1+0x2208], R16 ;  /* 0x0022081001007387 */ /* 0x000fe20000100800 */
[----:B0-----:R-:W2:Y:S01]  /*63430*/  LDL.LU.64 R18, [R1+0x28] ;  /* 0x0000280001127983 */ /* 0x001ea20000300a00 */
[----:B------:R-:W-:Y:S02]  /*63440*/  IMAD.MOV.U32 R12, RZ, RZ, R20 ;  /* 0x000000ffff0c7224 */ /* 0x000fe400078e0014 */
[----:B------:R-:W3:Y:S02]  /*63450*/  LDL.LU R20, [R1+0x70] ;  /* 0x0000700001147983 */ /* 0x000ee40000300800 */
[----:B------:R-:W3:Y:S01]  /*63460*/  LDL.LU R21, [R1+0x74] ;  /* 0x0000740001157983 */ /* 0x000ee20000300800 */
[----:B------:R-:W4:Y:S01]  /*63470*/  LDL.LU R22, [R1+0x78] ;  /* 0x0000780001167983 */ /* 0x000f220000300800 */
[----:B------:R-:W-:Y:S01]  /*63480*/  IMAD.MOV.U32 R23, RZ, RZ, R6 ;  /* 0x000000ffff177224 */ /* 0x000fe200078e0006 */
[----:B--2---:R-:W-:Y:S04]  /*63490*/  HMMA.16816.F32 R24, R8, R18, R24 ;  /* 0x000000120818723c */ /* 0x004fe80000001818 */
[----:B----4-:R0:W-:Y:S01]  /*634a0*/  STL.64 [R1+0x2148], R22 ;  /* 0x0021481601007387 */ /* 0x0101e20000100a00 */
[----:B---3--:R-:W-:Y:S02]  /*634b0*/  STL.64 [R1+0x2140], R20 ;  /* 0x0021401401007387 */ /* 0x008fe40000100a00 */
[----:B------:R-:W-:Y:S02]  /*634c0*/  STL [R1+0x1f04], R12 ;  /* 0x001f040c01007387 */ /* 0x000fe40000100800 */
[----:B0-----:R-:W-:-:S02]  /*634d0*/  IMAD.MOV.U32 R22, RZ, RZ, R5 ;  /* 0x000000ffff167224 */ /* 0x001fc400078e0005 */
[----:B------:R-:W-:Y:S02]  /*634e0*/  IMAD.MOV.U32 R5, RZ, RZ, R19 ;  /* 0x000000ffff057224 */ /* 0x000fe400078e0013 */
[----:B------:R-:W2:Y:S01]  /*634f0*/  LDL.LU R19, [R1+0x220c] ;  /* 0x00220c0001137983 */ /* 0x000ea20000300800 */
[----:B------:R-:W3:Y:S09]  /*63500*/  LDL.LU R16, [R1+0x2208] ;  /* 0x0022080001107983 */ /* 0x000ef20000300800 */
[----:B------:R-:W-:Y:S01]  /*63510*/  STL.64 [R1+0x420], R24 ;  /* 0x0004201801007387 */ /* 0x000fe20000100a00 */
[----:B------:R0:W-:Y:S02]  /*63520*/  STL.64 [R1+0x428], R26 ;  /* 0x0004281a01007387 */ /* 0x0001e40000100a00 */
[----:B------:R-:W-:Y:S01]  /*63530*/  IMAD.MOV.U32 R14, RZ, RZ, R24 ;  /* 0x000000ffff0e7224 */ /* 0x000fe200078e0018 */
[----:B0-----:R-:W4:Y:S01]  /*63540*/  LDL.LU.64 R26, [R1+0x2200] ;  /* 0x00220000011a7983 */ /* 0x001f220000300a00 */
[----:B------:R-:W4:Y:S02]  /*63550*/  LDL.LU.64 R24, [R1+0x21f8] ;  /* 0x0021f80001187983 */ /* 0x000f240000300a00 */
[----:B------:R-:W-:-:S02]  /*63560*/  IMAD.MOV.U32 R6, RZ, RZ, R18 ;  /* 0x000000ffff067224 */ /* 0x000fc400078e0012 */
[----:B------:R-:W2:Y:S01]  /*63570*/  LDL.LU R18, [R1+0x1ab4] ;  /* 0x001ab40001127983 */ /* 0x000ea20000300800 */
[----:B------:R-:W3:Y:S02]  /*63580*/  LDL.LU R17, [R1+0x910] ;  /* 0x0009100001117983 */ /* 0x000ee40000300800 */
[----:B------:R-:W-:Y:S02]  /*63590*/  IMAD.MOV.U32 R23, RZ, RZ, R0 ;  /* 0x000000ffff177224 */ /* 0x000fe400078e0000 */
[----:B------:R-:W-:-:S05]  /*635a0*/  IMAD.MOV.U32 R13, RZ, RZ, R15 ;  /* 0x000000ffff0d7224 */ /* 0x000fca00078e000f */
[----:B----4-:R-:W-:Y:S01]  /*635b0*/  HMMA.16816.F32 R24, R8, R22, R24 ;  /* 0x000000160818723c */ /* 0x010fe20000001818 */
[----:B--2---:R-:W-:Y:S01]  /*635c0*/  STL [R1+0x21d4], R18 ;  /* 0x0021d41201007387 */ /* 0x004fe20000100800 */
[----:B---3--:R-:W-:Y:S02]  /*635d0*/  STL [R1+0x21d0], R17 ;  /* 0x0021d01101007387 */ /* 0x008fe40000100800 */
[----:B------:R-:W2:Y:S02]  /*635e0*/  LDL.LU R29, [R1+0x1aac] ;  /* 0x001aac00011d7983 */ /* 0x000ea40000300800 */
[----:B------:R-:W3:Y:S01]  /*635f0*/  LDL.LU R28, [R1+0x1aa8] ;  /* 0x001aa800011c7983 */ /* 0x000ee20000300800 */
[----:B------:R-:W4:Y:S01]  /*63600*/  LDL.LU R0, [R1+0x1aa4] ;  /* 0x001aa40001007983 */ /* 0x000f220000300800 */
[----:B------:R-:W-:Y:S11]  /*63610*/  STL [R1+0x1f08], R14 ;  /* 0x001f080e01007387 */ /* 0x000ff60000100800 */
[----:B------:R-:W-:Y:S04]  /*63620*/  @!UPT UIADD3 URZ, URZ, URZ, URZ ;  /* 0x0000003f3f3ff290 */ /* 0x000fe8000fffe03f */
[----:B------:R-:W-:Y:S01]  /*63630*/  STL.64 [R1+0x410], R24 ;  /* 0x0004101801007387 */ /* 0x000fe20000100a00 */
[----:B------:R0:W-:Y:S02]  /*63640*/  STL.64 [R1+0x418], R26 ;  /* 0x0004181a01007387 */ /* 0x0001e40000100a00 */
[----:B------:R-:W-:Y:S01]  /*63650*/  IMAD.MOV.U32 R15, RZ, RZ, R24 ;  /* 0x000000ffff0f7224 */ /* 0x000fe200078e0018 */
[----:B0-----:R-:W2:Y:S01]  /*63660*/  LDL.LU.64 R26, [R1+0x21f0] ;  /* 0x0021f000011a7983 */ /* 0x001ea20000300a00 */
[----:B------:R-:W2:Y:S02]  /*63670*/  LDL.LU R24, [R1+0x21e8] ;  /* 0x0021e80001187983 */ /* 0x000ea40000300800 */
[----:B------:R0:W-:Y:S02]  /*63680*/  STL.64 [R1+0x2158], R22 ;  /* 0x0021581601007387 */ /* 0x0001e40000100a00 */
[----:B------:R-:W2:Y:S01]  /*63690*/  LDL.LU R20, [R1+0x90] ;  /* 0x0000900001147983 */ /* 0x000ea20000300800 */
[----:B------:R-:W2:Y:S04]  /*636a0*/  LDL.LU R21, [R1+0x94] ;  /* 0x0000940001157983 */ /* 0x000ea80000300800 */
[----:B0-----:R-:W2:Y:S01]  /*636b0*/  LDL.LU R22, [R1+0x98] ;  /* 0x0000980001167983 */ /* 0x001ea20000300800 */
[----:B------:R-:W2:Y:S03]  /*636c0*/  LDL.LU R23, [R1+0x9c] ;  /* 0x00009c0001177983 */ /* 0x000ea60000300800 */
[----:B--2---:R0:W-:Y:S01]  /*636d0*/  STL.64 [R1+0x2168], R22 ;  /* 0x0021681601007387 */ /* 0x0041e20000100a00 */
[----:B------:R-:W-:Y:S02]  /*636e0*/  STL.64 [R1+0x2160], R20 ;  /* 0x0021601401007387 */ /* 0x000fe40000100a00 */
[----:B0-----:R-:W-:-:S02]  /*636f0*/  IMAD.MOV.U32 R22, RZ, RZ, R19 ;  /* 0x000000ffff167224 */ /* 0x001fc400078e0013 */
[----:B------:R-:W-:-:S05]  /*63700*/  IMAD.MOV.U32 R23, RZ, RZ, R13 ;  /* 0x000000ffff177224 */ /* 0x000fca00078e000d */
[----:B------:R0:W-:Y:S02]  /*63710*/  STL.64 [R1+0x2178], R22 ;  /* 0x0021781601007387 */ /* 0x0001e40000100a00 */
[----:B0-----:R-:W-:Y:S02]  /*63720*/  IMAD.MOV.U32 R22, RZ, RZ, R24 ;  /* 0x000000ffff167224 */ /* 0x001fe400078e0018 */
[----:B------:R-:W-:-:S05]  /*63730*/  IMAD.MOV.U32 R23, RZ, RZ, R16 ;  /* 0x000000ffff177224 */ /* 0x000fca00078e0010 */
[----:B------:R0:W-:Y:S01]  /*63740*/  STL.64 [R1+0x2190], R22 ;  /* 0x0021901601007387 */ /* 0x0001e20000100a00 */
[----:B------:R-:W2:Y:S02]  /*63750*/  LDL.LU R16, [R1+0xf0] ;  /* 0x0000f00001107983 */ /* 0x000ea40000300800 */
[----:B------:R-:W2:Y:S02]  /*63760*/  LDL.LU R17, [R1+0xf4] ;  /* 0x0000f40001117983 */ /* 0x000ea40000300800 */
[----:B------:R-:W2:Y:S01]  /*63770*/  LDL.LU R18, [R1+0xf8] ;  /* 0x0000f80001127983 */ /* 0x000ea20000300800 */
[----:B------:R-:W2:Y:S01]  /*63780*/  LDL.LU R19, [R1+0xfc] ;  /* 0x0000fc0001137983 */ /* 0x000ea20000300800 */
[----:B0-----:R-:W-:Y:S02]  /*63790*/  IMAD.MOV.U32 R22, RZ, RZ, R7 ;  /* 0x000000ffff167224 */ /* 0x001fe400078e0007 */
[----:B------:R-:W-:-:S05]  /*637a0*/  IMAD.MOV.U32 R23, RZ, RZ, R2 ;  /* 0x000000ffff177224 */ /* 0x000fca00078e0002 */
[----:B------:R0:W-:Y:S01]  /*637b0*/  STL.64 [R1+0x21a8], R22 ;  /* 0x0021a81601007387 */ /* 0x0001e20000100a00 */
[----:B------:R-:W2:Y:S02]  /*637c0*/  LDL.LU R25, [R1+0x1aa0] ;  /* 0x001aa00001197983 */ /* 0x000ea40000300800 */
[----:B------:R1:W-:Y:S02]  /*637d0*/  STL.64 [R1+0x21e0], R26 ;  /* 0x0021e01a01007387 */ /* 0x0003e40000100a00 */
[----:B------:R-:W-:Y:S02]  /*637e0*/  IMAD.MOV.U32 R14, RZ, RZ, R6 ;  /* 0x000000ffff0e7224 */ /* 0x000fe400078e0006 */
[----:B0-----:R-:W-:Y:S01]  /*637f0*/  IMAD.MOV.U32 R22, RZ, RZ, R4 ;  /* 0x000000ffff167224 */ /* 0x001fe200078e0004 */
[----:B--2---:R-:W-:Y:S01]  /*63800*/  STL [R1+0x21d8], R25 ;  /* 0x0021d81901007387 */ /* 0x004fe20000100800 */
[----:B-1----:R-:W2:Y:S02]  /*63810*/  LDL.LU.64 R26, [R1+0x8] ;  /* 0x00000800011a7983 */ /* 0x002ea40000300a00 */
[----:B------:R-:W2:Y:S02]  /*63820*/  LDL.LU R2, [R1+0x1ab0] ;  /* 0x001ab00001027983 */ /* 0x000ea40000300800 */
[----:B------:R0:W-:Y:S01]  /*63830*/  STL [R1+0x1f0c], R15 ;  /* 0x001f0c0f01007387 */ /* 0x0001e20000100800 */
[----:B------:R-:W2:Y:S01]  /*63840*/  LDL.LU R4, [R1+0xe0] ;  /* 0x0000e00001047983 */ /* 0x000ea20000300800 */
[----:B0-----:R-:W-:-:S03]  /*63850*/  IMAD.MOV.U32 R15, RZ, RZ, R5 ;  /* 0x000000ffff0f7224 */ /* 0x001fc600078e0005 */
[----:B------:R-:W2:Y:S01]  /*63860*/  LDL.LU R5, [R1+0xe4] ;  /* 0x0000e40001057983 */ /* 0x000ea20000300800 */
[----:B------:R-:W2:Y:S02]  /*63870*/  LDL.LU R6, [R1+0xe8] ;  /* 0x0000e80001067983 */ /* 0x000ea40000300800 */
[----:B------:R-:W2:Y:S02]  /*63880*/  LDL.LU R7, [R1+0xec] ;  /* 0x0000ec0001077983 */ /* 0x000ea40000300800 */
[----:B------:R0:W-:Y:S01]  /*63890*/  STL.64 [R1+0x2170], R14 ;  /* 0x0021700e01007387 */ /* 0x0001e20000100a00 */
[----:B------:R-:W2:Y:S01]  /*638a0*/  LDL.LU R12, [R1+0xa0] ;  /* 0x0000a000010c7983 */ /* 0x000ea20000300800 */
[----:B------:R-:W2:Y:S03]  /*638b0*/  LDL.LU R13, [R1+0xa4] ;  /* 0x0000a400010d7983 */ /* 0x000ea60000300800 */
        /* <DEDUP_REMOVED lines=15> */
[----:B------:R-:W-:-:S02]  /*639b0*/  IMAD.MOV.U32 R23, RZ, RZ, R3 ;  /* 0x000000ffff177224 */ /* 0x000fc400078e0003 */
[----:B------:R-:W-:Y:S02]  /*639c0*/  IMAD.MOV.U32 R20, RZ, RZ, R26 ;  /* 0x000000ffff147224 */ /* 0x000fe400078e001a */
[----:B------:R-:W-:Y:S01]  /*639d0*/  IMAD.MOV.U32 R3, RZ, RZ, R27 ;  /* 0x000000ffff037224 */ /* 0x000fe200078e001b */
[----:B--2---:R-:W-:Y:S01]  /*639e0*/  STL.64 [R1+0x21b8], R14 ;  /* 0x0021b80e01007387 */ /* 0x004fe20000100a00 */
[----:B------:R0:W-:Y:S03]  /*639f0*/  STL.64 [R1+0x21b0], R12 ;  /* 0x0021b00c01007387 */ /* 0x0001e60000100a00 */
[----:B0-----:R-:W2:Y:S01]  /*63a00*/  LDL.LU R12, [R1+0xd0] ;  /* 0x0000d000010c7983 */ /* 0x001ea20000300800 */
[----:B------:R-:W2:Y:S02]  /*63a10*/  LDL.LU R13, [R1+0xd4] ;  /* 0x0000d400010d7983 */ /* 0x000ea40000300800 */
[----:B------:R-:W2:Y:S02]  /*63a20*/  LDL.LU R14, [R1+0xd8] ;  /* 0x0000d800010e7983 */ /* 0x000ea40000300800 */
[----:B------:R-:W2:Y:S01]  /*63a30*/  LDL.LU R15, [R1+0xdc] ;  /* 0x0000dc00010f7983 */ /* 0x000ea20000300800 */
[----:B------:R-:W2:Y:S01]  /*63a40*/  LDL.LU.64 R26, [R1+0x21e0] ;  /* 0x0021e000011a7983 */ /* 0x000ea20000300a00 */
[----:B------:R-:W3:Y:S02]  /*63a50*/  LDL.LU R25, [R1+0x21d8] ;  /* 0x0021d80001197983 */ /* 0x000ee40000300800 */
[----:B------:R-:W-:Y:S02]  /*63a60*/  STL.64 [R1+0x400], R16 ;  /* 0x0004001001007387 */ /* 0x000fe40000100a00 */
[----:B------:R0:W-:Y:S02]  /*63a70*/  STL.64 [R1+0x408], R18 ;  /* 0x0004081201007387 */ /* 0x0001e40000100a00 */
[----:B0-----:R-:W3:Y:S01]  /*63a80*/  LDL.LU R18, [R1+0x21d4] ;  /* 0x0021d40001127983 */ /* 0x001ee20000300800 */
[----:B------:R-:W4:Y:S02]  /*63a90*/  LDL.LU R17, [R1+0x21d0] ;  /* 0x0021d00001117983 */ /* 0x000f240000300800 */
[----:B------:R0:W-:Y:S01]  /*63aa0*/  STL [R1+0x1f10], R16 ;  /* 0x001f101001007387 */ /* 0x0001e20000100800 */
[----:B--2---:R-:W-:Y:S01]  /*63ab0*/  HMMA.16816.F32 R8, R8, R26, R4 ;  /* 0x0000001a0808723c */ /* 0x004fe20000001804 */
[----:B---3--:R-:W-:Y:S01]  /*63ac0*/  STL [R1+0x2154], R18 ;  /* 0x0021541201007387 */ /* 0x008fe20000100800 */
[----:B----4-:R1:W-:Y:S02]  /*63ad0*/  STL [R1+0x2150], R17 ;  /* 0x0021501101007387 */ /* 0x0103e40000100800 */
[----:B0-----:R-:W2:Y:S01]  /*63ae0*/  LDL.LU R16, [R1+0x80] ;  /* 0x0000800001107983 */ /* 0x001ea20000300800 */
[----:B-1----:R-:W2:Y:S01]  /*63af0*/  LDL.LU R17, [R1+0x84] ;  /* 0x0000840001117983 */ /* 0x002ea20000300800 */
[----:B------:R-:W2:Y:S02]  /*63b00*/  LDL.LU R18, [R1+0x88] ;  /* 0x0000880001127983 */ /* 0x000ea40000300800 */
[----:B------:R-:W2:Y:S02]  /*63b10*/  LDL.LU R19, [R1+0x8c] ;  /* 0x00008c0001137983 */ /* 0x000ea40000300800 */
[----:B------:R-:W3:Y:S01]  /*63b20*/  LDL.LU.64 R6, [R1+0x21c8] ;  /* 0x0021c80001067983 */ /* 0x000ee20000300a00 */
[----:B------:R-:W3:Y:S11]  /*63b30*/  LDL.LU.64 R4, [R1+0x21c0] ;  /* 0x0021c00001047983 */ /* 0x000ef60000300a00 */
[----:B------:R-:W-:Y:S01]  /*63b40*/  @!UPT UIADD3 URZ, URZ, URZ, URZ ;  /* 0x0000003f3f3ff290 */ /* 0x000fe2000fffe03f */
[----:B------:R-:W-:Y:S02]  /*63b50*/  STL.64 [R1+0x3f0], R8 ;  /* 0x0003f00801007387 */ /* 0x000fe40000100a00 */
[----:B------:R0:W-:Y:S02]  /*63b60*/  STL.64 [R1+0x3f8], R10 ;  /* 0x0003f80a01007387 */ /* 0x0001e40000100a00 */
[----:B0-----:R-:W-:Y:S01]  /*63b70*/  IMAD.MOV.U32 R10, RZ, RZ, R20 ;  /* 0x000000ffff0a7224 */ /* 0x001fe200078e0014 */
[----:B------:R-:W-:Y:S01]  /*63b80*/  STL [R1+0x1f14], R8 ;  /* 0x001f140801007387 */ /* 0x000fe20000100800 */
[C---:B---3--:R-:W-:Y:S03]  /*63b90*/  HMMA.16816.F32 R20, R4.reuse, R22, R12 ;  /* 0x000000160414723c */ /* 0x048fe6000000180c */
[----:B------:R-:W3:Y:S01]  /*63ba0*/  LDL.LU.64 R14, [R1+0x21b8] ;  /* 0x0021b800010e7983 */ /* 0x000ee20000300a00 */
[----:B------:R-:W3:Y:S11]  /*63bb0*/  LDL.LU.64 R12, [R1+0x21b0] ;  /* 0x0021b000010c7983 */ /* 0x000ef60000300a00 */
[----:B------:R-:W-:Y:S08]  /*63bc0*/  @!UPT UIADD3 URZ, URZ, URZ, URZ ;  /* 0x0000003f3f3ff290 */ /* 0x000ff0000fffe03f */
        /* <DEDUP_REMOVED lines=18> */
[----:B------:R-:W3:Y:S11]  /*63cf0*/  LDL.LU.64 R14, [R1+0x2170] ;  /* 0x00217000010e7983 */ /* 0x000ef60000300a00 */
[----:B------:R-:W-:Y:S10]  /*63d00*/  @!UPT UIADD3 URZ, URZ, URZ, URZ ;  /* 0x0000003f3f3ff290 */ /* 0x000ff4000fffe03f */
        /* <DEDUP_REMOVED lines=8> */
[----:B------:R-:W-:Y:S01]  /*63d90*/  STL.64 [R1+0x378], R14 ;  /* 0x0003780e01007387 */ /* 0x000fe20000100a00 */
[----:B--2---:R-:W-:Y:S02]  /*63da0*/  HMMA.16816.F32 R20, R4, R22, R16 ;  /* 0x000000160414723c */ /* 0x004fe40000001810 */
[----:B------:R-:W2:Y:S01]  /*63db0*/  LDL.LU R18, [R1+0x2154] ;  /* 0x0021540001127983 */ /* 0x000ea20000300800 */
[----:B------:R-:W3:Y:S11]  /*63dc0*/  LDL.LU R17, [R1+0x2150] ;  /* 0x0021500001117983 */ /* 0x000ef60000300800 */
[----:B------:R-:W-:Y:S09]  /*63dd0*/  @!UPT UIADD3 URZ, URZ, URZ, URZ ;  /* 0x0000003f3f3ff290 */ /* 0x000ff2000fffe03f */
[----:B------:R-:W-:Y:S01]  /*63de0*/  STL.64 [R1+0x360], R20 ;  /* 0x0003601401007387 */ /* 0x000fe20000100a00 */
[----:B------:R0:W-:Y:S03]  /*63df0*/  STL.64 [R1+0x368], R22 ;  /* 0x0003681601007387 */ /* 0x0001e60000100a00 */
[----:B0-----:R-:W4:Y:S01]  /*63e00*/  LDL.LU.64 R22, [R1+0x2148] ;  /* 0x0021480001167983 */ /* 0x001f220000300a00 */
[----:B------:R-:W4:Y:S02]  /*63e10*/  LDL.LU.64 R20, [R1+0x2140] ;  /* 0x0021400001147983 */ /* 0x000f240000300a00 */
[----:B------:R-:W-:-:S07]  /*63e20*/  IMAD.MOV.U32 R11, RZ, RZ, R3 ;  /* 0x000000ffff0b7224 */ /* 0x000fce00078e0003 */
[----:B----4-:R-:W-:Y:S01]  /*63e30*/  HMMA.16816.F32 R8, R4, R10, R20 ;  /* 0x0000000a0408723c */ /* 0x010fe20000001814 */
[----:B------:R-:W4:Y:S01]  /*63e40*/  LDL.LU.64 R22, [R1+0x2138] ;  /* 0x0021380001167983 */ /* 0x000f220000300a00 */
[----:B------:R-:W4:Y:S02]  /*63e50*/  LDL.LU.64 R20, [R1+0x2130] ;  /* 0x0021300001147983 */ /* 0x000f240000300a00 */
[----:B------:R-:W-:-:S05]  /*63e60*/  IMAD.MOV.U32 R13, RZ, RZ, 0xff ;  /* 0x000000ffff0d7424 */ /* 0x000fca00078e00ff */
[----:B------:R-:W-:-:S04]  /*63e70*/  IADD3 R13, R13, c[0x0][0x180], RZ ;  /* 0x000060000d0d7a10 */ /* 0x000fc80007ffe0ff */
[----:B------:R-:W-:Y:S01]  /*63e80*/  SHF.R.S32.HI R3, RZ, 0x1f, R13 ;  /* 0x0000001fff037819 */ /* 0x000fe2000001140d */
[----:B------:R-:W-:-:S03]  /*63e90*/  UIADD3 UR4, UR4, 0x1, URZ ;  /* 0x0000000104047890 */ /* 0x000fc6000fffe03f */
[----:B------:R-:W-:-:S06]  /*63ea0*/  LEA.HI R3, R3, R13, RZ, 0x8 ;  /* 0x0000000d03037211 */ /* 0x000fcc00078f40ff */
[----:B------:R0:W-:Y:S01]  /*63eb0*/  STL.64 [R1+0x350], R8 ;  /* 0x0003500801007387 */ /* 0x0001e20000100a00 */
[----:B------:R-:W-:Y:S02]  /*63ec0*/  STL.64 [R1+0x358], R10 ;  /* 0x0003580a01007387 */ /* 0x000fe40000100a00 */
[----:B------:R-:W4:Y:S01]  /*63ed0*/  LDL.LU R24, [R1+0x1a98] ;  /* 0x001a980001187983 */ /* 0x000f220000300800 */
[----:B------:R-:W-:Y:S01]  /*63ee0*/  SHF.R.S32.HI R3, RZ, 0x8, R3 ;  /* 0x00000008ff037819 */ /* 0x000fe20000011403 */
[----:B0-----:R-:W-:-:S05]  /*63ef0*/  IMAD.MOV.U32 R9, RZ, RZ, R11 ;  /* 0x000000ffff097224 */ /* 0x001fca00078e000b */
[----:B------:R-:W-:Y:S01]  /*63f00*/  STL [R1+0x1f18], R9 ;  /* 0x001f180901007387 */ /* 0x000fe20000100800 */
[----:B--2---:R-:W-:Y:S02]  /*63f10*/  IADD3 R18, P2, R18, UR10, RZ ;  /* 0x0000000a12127c10 */ /* 0x004fe4000ff5e0ff */
[----:B---3--:R-:W-:Y:S02]  /*63f20*/  IADD3 R17, P3, R17, UR10, RZ ;  /* 0x0000000a11117c10 */ /* 0x008fe4000ff7e0ff */
[----:B------:R-:W-:Y:S02]  /*63f30*/  ISETP.NE.U32.AND P0, PT, R3, UR4, PT ;  /* 0x0000000403007c0c */ /* 0x000fe4000bf05070 */
[----:B------:R-:W-:Y:S02]  /*63f40*/  IADD3 R29, P4, R29, UR10, RZ ;  /* 0x0000000a1d1d7c10 */ /* 0x000fe4000ff9e0ff */
[----:B------:R-:W-:Y:S02]  /*63f50*/  IADD3 R28, P5, R28, UR10, RZ ;  /* 0x0000000a1c1c7c10 */ /* 0x000fe4000ffbe0ff */
[----:B------:R-:W-:Y:S01]  /*63f60*/  IADD3 R0, P6, R0, UR10, RZ ;  /* 0x0000000a00007c10 */ /* 0x000fe2000ffde0ff */
[----:B----4-:R-:W-:Y:S11]  /*63f70*/  HMMA.16816.F32 R4, R4, R26, R20 ;  /* 0x0000001a0404723c */ /* 0x010ff60000001814 */
[----:B------:R-:W-:Y:S11]  /*63f80*/  @!UPT UIADD3 URZ, URZ, URZ, URZ ;  /* 0x0000003f3f3ff290 */ /* 0x000ff6000fffe03f */
[----:B------:R-:W-:Y:S01]  /*63f90*/  @!UPT UIADD3 URZ, URZ, URZ, URZ ;  /* 0x0000003f3f3ff290 */ /* 0x000fe2000fffe03f */
[----:B------:R0:W-:Y:S01]  /*63fa0*/  STL.64 [R1+0x280], R4 ;  /* 0x0002800401007387 */ /* 0x0001e20000100a00 */
[----:B------:R1:W-:Y:S02]  /*63fb0*/  STL.64 [R1+0x288], R6 ;  /* 0x0002880601007387 */ /* 0x0003e40000100a00 */
[----:B0-----:R-:W-:-:S05]  /*63fc0*/  IMAD.MOV.U32 R4, RZ, RZ, R7 ;  /* 0x000000ffff047224 */ /* 0x001fca00078e0007 */
[----:B------:R-:W-:Y:S01]  /*63fd0*/  STL [R1+0x1f1c], R4 ;  /* 0x001f1c0401007387 */ /* 0x000fe20000100800 */
[----:B------:R-:W2:Y:S02]  /*63fe0*/  LDL.LU R3, [R1+0x904] ;  /* 0x0009040001037983 */ /* 0x000ea40000300800 */
[----:B------:R-:W-:Y:S02]  /*63ff0*/  STL [R1+0x1ab4], R18 ;  /* 0x001ab41201007387 */ /* 0x000fe40000100800 */
[----:B------:R-:W-:Y:S01]  /*64000*/  STL [R1+0x910], R17 ;  /* 0x0009101101007387 */ /* 0x000fe20000100800 */
[----:B-1----:R-:W3:Y:S01]  /*64010*/  LDL.LU R6, [R1+0x1a90] ;  /* 0x001a900001067983 */ /* 0x002ee20000300800 */
[----:B------:R-:W-:Y:S02]  /*64020*/  STL [R1+0x1aac], R29 ;  /* 0x001aac1d01007387 */ /* 0x000fe40000100800 */
[----:B------:R0:W-:Y:S02]  /*64030*/  STL [R1+0x1aa8], R28 ;  /* 0x001aa81c01007387 */ /* 0x0001e40000100800 */
[----:B0-----:R-:W4:Y:S01]  /*64040*/  LDL.LU R28, [R1+0x90c] ;  /* 0x00090c00011c7983 */ /* 0x001f220000300800 */
[----:B------:R0:W-:Y:S03]  /*64050*/  STL [R1+0x1aa4], R0 ;  /* 0x001aa40001007387 */ /* 0x0001e60000100800 */
[----:B0-----:R-:W4:Y:S01]  /*64060*/  LDL.LU R0, [R1+0x1a88] ;  /* 0x001a880001007983 */ /* 0x001f220000300800 */
[----:B------:R-:W-:-:S02]  /*64070*/  IADD3 R25, P1, R25, UR10, RZ ;  /* 0x0000000a19197c10 */ /* 0x000fc4000ff3e0ff */
[----:B------:R-:W-:Y:S01]  /*64080*/  IADD3.X R2, R2, UR5, RZ, P2, !PT ;  /* 0x0000000502027c10 */ /* 0x000fe200097fe4ff */
[----:B------:R-:W4:Y:S01]  /*64090*/  LDL.LU R7, [R1+0x908] ;  /* 0x0009080001077983 */ /* 0x000f220000300800 */
[----:B------:R-:W4:Y:S01]  /*640a0*/  LDL.LU R26, [R1+0x1a80] ;  /* 0x001a8000011a7983 */ /* 0x000f220000300800 */
[----:B------:R-:W-:Y:S02]  /*640b0*/  STL [R1+0x1aa0], R25 ;  /* 0x001aa01901007387 */ /* 0x000fe40000100800 */
[----:B------:R-:W4:Y:S02]  /*640c0*/  LDL.LU R27, [R1+0x900] ;  /* 0x00090000011b7983 */ /* 0x000f240000300800 */
[----:B------:R0:W-:Y:S01]  /*640d0*/  STL [R1+0x1ab0], R2 ;  /* 0x001ab00201007387 */ /* 0x0001e20000100800 */
        /* <DEDUP_REMOVED lines=12> */
[----:B0-----:R-:W4:Y:S01]  /*641a0*/  LDL.LU R2, [R1+0x1a48] ;  /* 0x001a480001027983 */ /* 0x001f220000300800 */
[----:B------:R-:W-:Y:S01]  /*641b0*/  IADD3 R24, P2, R24, UR10, RZ ;  /* 0x0000000a18187c10 */ /* 0x000fe2000ff5e0ff */
[----:B------:R-:W4:Y:S02]  /*641c0*/  LDL.LU R19, [R1+0x1a6c] ;  /* 0x001a6c0001137983 */ /* 0x000f240000300800 */
[----:B------:R-:W4:Y:S02]  /*641d0*/  LDL.LU R13, [R1+0x1a40] ;  /* 0x001a4000010d7983 */ /* 0x000f240000300800 */
[----:B------:R0:W-:Y:S04]  /*641e0*/  STL [R1+0x1a98], R24 ;  /* 0x001a981801007387 */ /* 0x0001e80000100800 */
[----:B0-----:R-:W4:Y:S01]  /*641f0*/  LDL.LU R24, [R1+0x1a64] ;  /* 0x001a640001187983 */ /* 0x001f220000300800 */
[----:B------:R-:W4:Y:S02]  /*64200*/  LDL.LU R18, [R1+0x1a38] ;  /* 0x001a380001127983 */ /* 0x000f240000300800 */
[----:B------:R-:W4:Y:S02]  /*64210*/  LDL.LU R17, [R1+0x1a5c] ;  /* 0x001a5c0001117983 */ /* 0x000f240000300800 */
[----:B------:R-:W4:Y:S01]  /*64220*/  LDL.LU R29, [R1+0x1a30] ;  /* 0x001a3000011d7983 */ /* 0x000f220000300800 */
[----:B--2---:R-:W-:-:S05]  /*64230*/  IADD3.X R3, R3, UR5, RZ, P3, !PT ;  /* 0x0000000503037c10 */ /* 0x004fca0009ffe4ff */
[----:B------:R0:W-:Y:S01]  /*64240*/  STL [R1+0x904], R3 ;  /* 0x0009040301007387 */ /* 0x0001e20000100800 */
[----:B------:R-:W2:Y:S01]  /*64250*/  LDL.LU R25, [R1+0x1a54] ;  /* 0x001a540001197983 */ /* 0x000ea20000300800 */
[----:B---3--:R-:W-:Y:S02]  /*64260*/  IADD3 R6, P3, R6, UR10, RZ ;  /* 0x0000000a06067c10 */ /* 0x008fe4000ff7e0ff */
[----:B----4-:R-:W-:Y:S01]  /*64270*/  IADD3.X R28, R28, UR5, RZ, P4, !PT ;  /* 0x000000051c1c7c10 */ /* 0x010fe2000a7fe4ff */
[----:B0-----:R-:W3:Y:S04]  /*64280*/  LDL.LU R3, [R1+0x1a28] ;  /* 0x001a280001037983 */ /* 0x001ee80000300800 */
[----:B------:R0:W-:Y:S01]  /*64290*/  STL [R1+0x90c], R28 ;  /* 0x00090c1c01007387 */ /* 0x0001e20000100800 */
[----:B------:R-:W-:Y:S01]  /*642a0*/  STL [R1+0x1a90], R6 ;  /* 0x001a900601007387 */ /* 0x000fe20000100800 */
[----:B------:R-:W-:-:S02]  /*642b0*/  IADD3 R0, P4, R0, UR10, RZ ;  /* 0x0000000a00007c10 */ /* 0x000fc4000ff9e0ff */
[----:B0-----:R-:W4:Y:S03]  /*642c0*/  LDL.LU R28, [R1+0x1a4c] ;  /* 0x001a4c00011c7983 */ /* 0x001f260000300800 */
[----:B------:R0:W-:Y:S02]  /*642d0*/  STL [R1+0x1a88], R0 ;  /* 0x001a880001007387 */ /* 0x0001e40000100800 */
[----:B0-----:R-:W4:Y:S01]  /*642e0*/  LDL.LU R0, [R1+0x1a20] ;  /* 0x001a200001007983 */ /* 0x001f220000300800 */
[----:B------:R-:W-:Y:S01]  /*642f0*/  IADD3.X R7, R7, UR5, RZ, P5, !PT ;  /* 0x0000000507077c10 */ /* 0x000fe2000affe4ff */
[----:B------:R-:W-:Y:S01]  /*64300*/  IADD3 R26, P5, R26, UR10, RZ ;  /* 0x0000000a1a1a7c10 */ /* 0x000fe2000ffbe0ff */
[----:B------:R-:W-:Y:S01]  /*64310*/  IADD3.X R27, R27, UR5, RZ, P6, !PT ;  /* 0x000000051b1b7c10 */ /* 0x000fe2000b7fe4ff */
[----:B------:R-:W-:Y:S01]  /*64320*/  IADD3 R20, P6, R20, UR10, RZ ;  /* 0x0000000a14147c10 */ /* 0x000fe2000ffde0ff */
[----:B------:R-:W-:Y:S01]  /*64330*/  IADD3.X R21, R21, UR5, RZ, P1, !PT ;  /* 0x0000000515157c10 */ /* 0x000fe20008ffe4ff */
[----:B------:R-:W-:Y:S01]  /*64340*/  STL [R1+0x908], R7 ;  /* 0x0009080701007387 */ /* 0x000fe20000100800 */
[----:B------:R-:W-:Y:S01]  /*64350*/  IADD3 R22, P1, R22, UR10, RZ ;  /* 0x0000000a16167c10 */ /* 0x000fe2000ff3e0ff */
[----:B------:R-:W-:Y:S01]  /*64360*/  STL [R1+0x1a80], R26 ;  /* 0x001a801a01007387 */ /* 0x000fe20000100800 */
        /* <DEDUP_REMOVED lines=12> */
[----:B------:R-:W-:-:S02]  /*64430*/  IADD3.X R15, R15, UR5, RZ, P5, !PT ;  /* 0x000000050f0f7c10 */ /* 0x000fc4000affe4ff */
[----:B------:R-:W-:Y:S01]  /*64440*/  IADD3.X R12, R12, UR5, RZ, P6, !PT ;  /* 0x000000050c0c7c10 */ /* 0x000fe2000b7fe4ff */
[----:B------:R-:W-:Y:S01]  /*64450*/  STL [R1+0x1a8c], R8 ;  /* 0x001a8c0801007387 */ /* 0x000fe20000100800 */
[----:B------:R-:W-:Y:S01]  /*64460*/  IADD3 R2, P6, R2, UR10, RZ ;  /* 0x0000000a02027c10 */ /* 0x000fe2000ffde0ff */
[----:B------:R-:W-:Y:S01]  /*64470*/  STL [R1+0x1a60], R10 ;  /* 0x001a600a01007387 */ /* 0x000fe20000100800 */
[----:B------:R-:W-:Y:S01]  /*64480*/  IADD3 R14, P5, R14, UR10, RZ ;  /* 0x0000000a0e0e7c10 */ /* 0x000fe2000ffbe0ff */
[----:B------:R-:W-:Y:S01]  /*64490*/  STL [R1+0x1a84], R11 ;  /* 0x001a840b01007387 */ /* 0x000fe20000100800 */
[----:B------:R-:W-:Y:S02]  /*644a0*/  STL [R1+0x1a58], R16 ;  /* 0x001a581001007387 */ /* 0x000fe40000100800 */
[----:B------:R-:W-:Y:S02]  /*644b0*/  STL [R1+0x1a7c], R15 ;  /* 0x001a7c0f01007387 */ /* 0x000fe40000100800 */
[----:B------:R0:W-:Y:S01]  /*644c0*/  STL [R1+0x1a48], R2 ;  /* 0x001a480201007387 */ /* 0x0001e20000100800 */
[----:B------:R-:W-:Y:S01]  /*644d0*/  STL [R1+0x1a50], R14 ;  /* 0x001a500e01007387 */ /* 0x000fe20000100800 */
[----:B------:R-:W-:-:S02]  /*644e0*/  IADD3.X R24, R24, UR5, RZ, P2, !PT ;  /* 0x0000000518187c10 */ /* 0x000fc400097fe4ff */
[----:B------:R-:W-:Y:S01]  /*644f0*/  IADD3.X R19, R19, UR5, RZ, P1, !PT ;  /* 0x0000000513137c10 */ /* 0x000fe20008ffe4ff */
[----:B------:R-:W-:Y:S01]  /*64500*/  IADD3 R13, P1, R13, UR10, RZ ;  /* 0x0000000a0d0d7c10 */ /* 0x000fe2000ff3e0ff */
[----:B------:R-:W-:Y:S02]  /*64510*/  IADD3 R18, P2, R18, UR10, RZ ;  /* 0x0000000a12127c10 */ /* 0x000fe4000ff5e0ff */
[----:B------:R-:W-:Y:S01]  /*64520*/  IADD3.X R17, R17, UR5, RZ, P3, !PT ;  /* 0x0000000511117c10 */ /* 0x000fe20009ffe4ff */
[----:B0-----:R-:W4:Y:S01]  /*64530*/  LDL.LU R2, [R1+0x1a44] ;  /* 0x001a440001027983 */ /* 0x001f220000300800 */
[----:B------:R-:W-:Y:S02]  /*64540*/  STL [R1+0x1a74], R12 ;  /* 0x001a740c01007387 */ /* 0x000fe40000100800 */
[----:B------:R0:W-:Y:S02]  /*64550*/  STL [R1+0x1a64], R24 ;  /* 0x001a641801007387 */ /* 0x0001e40000100800 */
[----:B------:R-:W-:Y:S01]  /*64560*/  STL [R1+0x1a6c], R19 ;  /* 0x001a6c1301007387 */ /* 0x000fe20000100800 */
[----:B------:R-:W-:Y:S01]  /*64570*/  IADD3 R29, P3, R29, UR10, RZ ;  /* 0x0000000a1d1d7c10 */ /* 0x000fe2000ff7e0ff */
[----:B0-----:R-:W4:Y:S01]  /*64580*/  LDL.LU R24, [R1+0x1a18] ;  /* 0x001a180001187983 */ /* 0x001f220000300800 */
[----:B------:R-:W-:Y:S02]  /*64590*/  STL [R1+0x1a40], R13 ;  /* 0x001a400d01007387 */ /* 0x000fe40000100800 */
[----:B------:R-:W-:Y:S02]  /*645a0*/  STL [R1+0x1a38], R18 ;  /* 0x001a381201007387 */ /* 0x000fe40000100800 */
[----:B------:R-:W-:Y:S01]  /*645b0*/  STL [R1+0x1a5c], R17 ;  /* 0x001a5c1101007387 */ /* 0x000fe20000100800 */
[----:B------:R-:W4:Y:S01]  /*645c0*/  LDL.LU R6, [R1+0x1a3c] ;  /* 0x001a3c0001067983 */ /* 0x000f220000300800 */
[----:B------:R-:W-:Y:S01]  /*645d0*/  STL [R1+0x1a30], R29 ;  /* 0x001a301d01007387 */ /* 0x000fe20000100800 */
[----:B--2---:R-:W-:-:S05]  /*645e0*/  IADD3.X R25, R25, UR5, RZ, P4, !PT ;  /* 0x0000000519197c10 */ /* 0x004fca000a7fe4ff */
[----:B------:R0:W-:Y:S01]  /*645f0*/  STL [R1+0x1a54], R25 ;  /* 0x001a541901007387 */ /* 0x0001e20000100800 */
[----:B---3--:R-:W-:-:S03]  /*64600*/  IADD3 R3, P4, R3, UR10, RZ ;  /* 0x0000000a03037c10 */ /* 0x008fc6000ff9e0ff */
[----:B0-----:R-:W2:Y:S04]  /*64610*/  LDL.LU R25, [R1+0x1a10] ;  /* 0x001a100001197983 */ /* 0x001ea80000300800 */
[----:B------:R0:W-:Y:S01]  /*64620*/  STL [R1+0x1a28], R3 ;  /* 0x001a280301007387 */ /* 0x0001e20000100800 */
[----:B----4-:R-:W-:-:S03]  /*64630*/  IADD3.X R28, R28, UR5, RZ, P5, !PT ;  /* 0x000000051c1c7c10 */ /* 0x010fc6000affe4ff */
[----:B0-----:R-:W3:Y:S01]  /*64640*/  LDL.LU R3, [R1+0x1a34] ;  /* 0x001a340001037983 */ /* 0x001ee20000300800 */
[----:B------:R-:W4:Y:S02]  /*64650*/  LDL.LU R7, [R1+0x1a08] ;  /* 0x001a080001077983 */ /* 0x000f240000300800 */
[----:B------:R-:W4:Y:S01]  /*64660*/  LDL.LU R26, [R1+0x1a2c] ;  /* 0x001a2c00011a7983 */ /* 0x000f220000300800 */
[----:B------:R-:W-:Y:S04]  /*64670*/  STL [R1+0x1a4c], R28 ;  /* 0x001a4c1c01007387 */ /* 0x000fe80000100800 */
[----:B------:R-:W4:Y:S01]  /*64680*/  LDL.LU R27, [R1+0x1a00] ;  /* 0x001a0000011b7983 */ /* 0x000f220000300800 */
[----:B------:R-:W-:-:S05]  /*64690*/  IADD3 R0, P5, R0, UR10, RZ ;  /* 0x0000000a00007c10 */ /* 0x000fca000ffbe0ff */
[----:B------:R0:W-:Y:S01]  /*646a0*/  STL [R1+0x1a20], R0 ;  /* 0x001a200001007387 */ /* 0x0001e20000100800 */
        /* <DEDUP_REMOVED lines=12> */
[----:B0-----:R-:W4:Y:S02]  /*64770*/  LDL.LU R0, [R1+0x19f4] ;  /* 0x0019f40001007983 */ /* 0x001f240000300800 */
[----:B------:R-:W4:Y:S02]  /*64780*/  LDL.LU R19, [R1+0x19c8] ;  /* 0x0019c80001137983 */ /* 0x000f240000300800 */
[----:B------:R-:W4:Y:S01]  /*64790*/  LDL.LU R13, [R1+0x19ec] ;  /* 0x0019ec00010d7983 */ /* 0x000f220000300800 */
[----:B------:R-:W-:-:S05]  /*647a0*/  IADD3.X R2, R2, UR5, RZ, P6, !PT ;  /* 0x0000000502027c10 */ /* 0x000fca000b7fe4ff */
[----:B------:R0:W-:Y:S01]  /*647b0*/  STL [R1+0x1a44], R2 ;  /* 0x001a440201007387 */ /* 0x0001e20000100800 */
[----:B------:R-:W-:-:S03]  /*647c0*/  IADD3 R24, P6, R24, UR10, RZ ;  /* 0x0000000a18187c10 */ /* 0x000fc6000ffde0ff */
[----:B0-----:R-:W4:Y:S01]  /*647d0*/  LDL.LU R2, [R1+0x19c0] ;  /* 0x0019c00001027983 */ /* 0x001f220000300800 */
[----:B------:R-:W4:Y:S02]  /*647e0*/  LDL.LU R18, [R1+0x19e4] ;  /* 0x0019e40001127983 */ /* 0x000f240000300800 */
[----:B------:R-:W4:Y:S02]  /*647f0*/  LDL.LU R17, [R1+0x19b8] ;  /* 0x0019b80001117983 */ /* 0x000f240000300800 */
[----:B------:R-:W4:Y:S01]  /*64800*/  LDL.LU R29, [R1+0x19dc] ;  /* 0x0019dc00011d7983 */ /* 0x000f220000300800 */
[----:B------:R-:W-:Y:S01]  /*64810*/  IADD3.X R6, R6, UR5, RZ, P1, !PT ;  /* 0x0000000506067c10 */ /* 0x000fe20008ffe4ff */
[----:B------:R0:W-:Y:S01]  /*64820*/  STL [R1+0x1a18], R24 ;  /* 0x001a181801007387 */ /* 0x0001e20000100800 */
[----:B------:R-:W4:Y:S03]  /*64830*/  LDL.LU R28, [R1+0x19b0] ;  /* 0x0019b000011c7983 */ /* 0x000f260000300800 */
[----:B0-----:R-:W4:Y:S01]  /*64840*/  LDL.LU R24, [R1+0x19d4] ;  /* 0x0019d40001187983 */ /* 0x001f220000300800 */
[----:B--2---:R-:W-:-:S05]  /*64850*/  IADD3 R25, P1, R25, UR10, RZ ;  /* 0x0000000a19197c10 */ /* 0x004fca000ff3e0ff */
[----:B------:R0:W-:Y:S01]  /*64860*/  STL [R1+0x1a10], R25 ;  /* 0x001a101901007387 */ /* 0x0001e20000100800 */
[----:B------:R-:W-:Y:S01]  /*64870*/  STL [R1+0x1a3c], R6 ;  /* 0x001a3c0601007387 */ /* 0x000fe20000100800 */
[----:B---3--:R-:W-:Y:S01]  /*64880*/  IADD3.X R3, R3, UR5, RZ, P2, !PT ;  /* 0x0000000503037c10 */ /* 0x008fe200097fe4ff */
[----:B----4-:R-:W-:Y:S01]  /*64890*/  IADD3 R7, P2, R7, UR10, RZ ;  /* 0x0000000a07077c10 */ /* 0x010fe2000ff5e0ff */
[----:B0-----:R-:W2:Y:S03]  /*648a0*/  LDL.LU R25, [R1+0x19a8] ;  /* 0x0019a80001197983 */ /* 0x001ea60000300800 */
[----:B------:R0:W-:Y:S01]  /*648b0*/  STL [R1+0x1a34], R3 ;  /* 0x001a340301007387 */ /* 0x0001e20000100800 */
[----:B------:R-:W-:Y:S01]  /*648c0*/  IADD3.X R26, R26, UR5, RZ, P3, !PT ;  /* 0x000000051a1a7c10 */ /* 0x000fe20009ffe4ff */
[----:B------:R-:W-:Y:S01]  /*648d0*/  IADD3 R27, P3, R27, UR10, RZ ;  /* 0x0000000a1b1b7c10 */ /* 0x000fe2000ff7e0ff */
[----:B0-----:R-:W3:Y:S01]  /*648e0*/  LDL.LU R3, [R1+0x19cc] ;  /* 0x0019cc0001037983 */ /* 0x001ee20000300800 */
[----:B------:R-:W-:Y:S01]  /*648f0*/  IADD3.X R20, R20, UR5, RZ, P4, !PT ;  /* 0x0000000514147c10 */ /* 0x000fe2000a7fe4ff */
[----:B------:R-:W-:-:S02]  /*64900*/  IADD3 R21, P4, R21, UR10, RZ ;  /* 0x0000000a15157c10 */ /* 0x000fc4000ff9e0ff */
        /* <DEDUP_REMOVED lines=19> */
[----:B------:R-:W-:Y:S01]  /*64a40*/  IADD3.X R14, R14, UR5, RZ, P3, !PT ;  /* 0x000000050e0e7c10 */ /* 0x000fe20009ffe4ff */
[----:B------:R-:W-:Y:S02]  /*64a50*/  STL [R1+0x19e0], R11 ;  /* 0x0019e00b01007387 */ /* 0x000fe40000100800 */
[----:B------:R-:W-:Y:S01]  /*64a60*/  STL [R1+0x1a04], R16 ;  /* 0x001a041001007387 */ /* 0x000fe20000100800 */
[----:B------:R-:W-:Y:S01]  /*64a70*/  STL [R1+0x19d8], R15 ;  /* 0x0019d80f01007387 */ /* 0x000fe20000100800 */
[----:B------:R0:W-:Y:S02]  /*64a80*/  STL [R1+0x19f4], R0 ;  /* 0x0019f40001007387 */ /* 0x0001e40000100800 */
[----:B------:R-:W-:Y:S01]  /*64a90*/  STL [R1+0x19fc], R14 ;  /* 0x0019fc0e01007387 */ /* 0x000fe20000100800 */
[----:B0-----:R-:W4:Y:S01]  /*64aa0*/  LDL.LU R0, [R1+0x19a0] ;  /* 0x0019a00001007983 */ /* 0x001f220000300800 */
[----:B------:R-:W-:-:S02]  /*64ab0*/  IADD3 R12, P3, R12, UR10, RZ ;  /* 0x0000000a0c0c7c10 */ /* 0x000fc4000ff7e0ff */
[----:B------:R-:W-:Y:S02]  /*64ac0*/  IADD3.X R13, R13, UR5, RZ, P5, !PT ;  /* 0x000000050d0d7c10 */ /* 0x000fe4000affe4ff */
[----:B------:R-:W-:Y:S01]  /*64ad0*/  IADD3 R19, P4, R19, UR10, RZ ;  /* 0x0000000a13137c10 */ /* 0x000fe2000ff9e0ff */
[----:B------:R-:W-:Y:S01]  /*64ae0*/  STL [R1+0x19d0], R12 ;  /* 0x0019d00c01007387 */ /* 0x000fe20000100800 */
[----:B------:R-:W-:Y:S02]  /*64af0*/  IADD3 R2, P5, R2, UR10, RZ ;  /* 0x0000000a02027c10 */ /* 0x000fe4000ffbe0ff */
[----:B------:R-:W-:Y:S01]  /*64b00*/  IADD3.X R18, R18, UR5, RZ, P6, !PT ;  /* 0x0000000512127c10 */ /* 0x000fe2000b7fe4ff */
[----:B------:R-:W-:Y:S01]  /*64b10*/  IADD3 R17, P6, R17, UR10, RZ ;  /* 0x0000000a11117c10 */ /* 0x000fe2000ffde0ff */
[----:B------:R-:W-:Y:S01]  /*64b20*/  IADD3.X R29, R29, UR5, RZ, P1, !PT ;  /* 0x000000051d1d7c10 */ /* 0x000fe20008ffe4ff */
[----:B------:R0:W-:Y:S01]  /*64b30*/  STL [R1+0x19c0], R2 ;  /* 0x0019c00201007387 */ /* 0x0001e20000100800 */
[----:B------:R-:W-:Y:S01]  /*64b40*/  STL [R1+0x19c8], R19 ;  /* 0x0019c81301007387 */ /* 0x000fe20000100800 */
[----:B------:R-:W-:-:S02]  /*64b50*/  IADD3 R28, P1, R28, UR10, RZ ;  /* 0x0000000a1c1c7c10 */ /* 0x000fc4000ff3e0ff */
[----:B0-----:R-:W4:Y:S01]  /*64b60*/  LDL.LU R2, [R1+0x19c4] ;  /* 0x0019c40001027983 */ /* 0x001f220000300800 */
[----:B------:R-:W-:Y:S02]  /*64b70*/  STL [R1+0x19ec], R13 ;  /* 0x0019ec0d01007387 */ /* 0x000fe40000100800 */
[----:B------:R-:W-:Y:S01]  /*64b80*/  STL [R1+0x19e4], R18 ;  /* 0x0019e41201007387 */ /* 0x000fe20000100800 */
[----:B------:R-:W-:Y:S01]  /*64b90*/  IADD3.X R24, R24, UR5, RZ, P2, !PT ;  /* 0x0000000518187c10 */ /* 0x000fe200097fe4ff */
[----:B------:R-:W-:Y:S01]  /*64ba0*/  STL [R1+0x19b8], R17 ;  /* 0x0019b81101007387 */ /* 0x000fe20000100800 */
[----:B------:R-:W4:Y:S02]  /*64bb0*/  LDL.LU R6, [R1+0x1998] ;  /* 0x0019980001067983 */ /* 0x000f240000300800 */
[----:B------:R-:W-:Y:S02]  /*64bc0*/  STL [R1+0x19dc], R29 ;  /* 0x0019dc1d01007387 */ /* 0x000fe40000100800 */
[----:B------:R0:W-:Y:S02]  /*64bd0*/  STL [R1+0x19b0], R28 ;  /* 0x0019b01c01007387 */ /* 0x0001e40000100800 */
[----:B0-----:R-:W4:Y:S01]  /*64be0*/  LDL.LU R28, [R1+0x19bc] ;  /* 0x0019bc00011c7983 */ /* 0x001f220000300800 */
[----:B------:R0:W-:Y:S03]  /*64bf0*/  STL [R1+0x19d4], R24 ;  /* 0x0019d41801007387 */ /* 0x0001e60000100800 */
[----:B0-----:R-:W4:Y:S01]  /*64c00*/  LDL.LU R24, [R1+0x1990] ;  /* 0x0019900001187983 */ /* 0x001f220000300800 */
[----:B------:R-:W4:Y:S02]  /*64c10*/  LDL.LU R7, [R1+0x19b4] ;  /* 0x0019b40001077983 */ /* 0x000f240000300800 */
[----:B------:R-:W4:Y:S01]  /*64c20*/  LDL.LU R26, [R1+0x1988] ;  /* 0x00198800011a7983 */ /* 0x000f220000300800 */
[----:B--2---:R-:W-:-:S05]  /*64c30*/  IADD3 R25, P2, R25, UR10, RZ ;  /* 0x0000000a19197c10 */ /* 0x004fca000ff5e0ff */
[----:B------:R-:W-:Y:S01]  /*64c40*/  STL [R1+0x19a8], R25 ;  /* 0x0019a81901007387 */ /* 0x000fe20000100800 */
[----:B------:R-:W2:Y:S01]  /*64c50*/  LDL.LU R27, [R1+0x19ac] ;  /* 0x0019ac00011b7983 */ /* 0x000ea20000300800 */
[----:B---3--:R-:W-:-:S05]  /*64c60*/  IADD3.X R3, R3, UR5, RZ, P3, !PT ;  /* 0x0000000503037c10 */ /* 0x008fca0009ffe4ff */
[----:B------:R0:W-:Y:S01]  /*64c70*/  STL [R1+0x19cc], R3 ;  /* 0x0019cc0301007387 */ /* 0x0001e20000100800 */
        /* <DEDUP_REMOVED lines=12> */
[----:B0-----:R-:W3:Y:S02]  /*64d40*/  LDL.LU R3, [R1+0x1950] ;  /* 0x0019500001037983 */ /* 0x001ee40000300800 */
[----:B------:R-:W3:Y:S02]  /*64d50*/  LDL.LU R19, [R1+0x1974] ;  /* 0x0019740001137983 */ /* 0x000ee40000300800 */
[----:B------:R-:W3:Y:S01]  /*64d60*/  LDL.LU R13, [R1+0x1948] ;  /* 0x00194800010d7983 */ /* 0x000ee20000300800 */
[----:B----4-:R-:W-:-:S05]  /*64d70*/  IADD3 R0, P3, R0, UR10, RZ ;  /* 0x0000000a00007c10 */ /* 0x010fca000ff7e0ff */
[----:B------:R0:W-:Y:S04]  /*64d80*/  STL [R1+0x19a0], R0 ;  /* 0x0019a00001007387 */ /* 0x0001e80000100800 */
[----:B0-----:R-:W4:Y:S01]  /*64d90*/  LDL.LU R0, [R1+0x196c] ;  /* 0x00196c0001007983 */ /* 0x001f220000300800 */
[----:B------:R-:W4:Y:S02]  /*64da0*/  LDL.LU R18, [R1+0x1940] ;  /* 0x0019400001127983 */ /* 0x000f240000300800 */
[----:B------:R-:W4:Y:S02]  /*64db0*/  LDL.LU R17, [R1+0x1964] ;  /* 0x0019640001117983 */ /* 0x000f240000300800 */
[----:B------:R-:W4:Y:S01]  /*64dc0*/  LDL.LU R29, [R1+0x1938] ;  /* 0x00193800011d7983 */ /* 0x000f220000300800 */
[----:B------:R-:W-:-:S05]  /*64dd0*/  IADD3.X R2, R2, UR5, RZ, P4, !PT ;  /* 0x0000000502027c10 */ /* 0x000fca000a7fe4ff */
[----:B------:R0:W-:Y:S01]  /*64de0*/  STL [R1+0x19c4], R2 ;  /* 0x0019c40201007387 */ /* 0x0001e20000100800 */
[----:B------:R-:W4:Y:S01]  /*64df0*/  LDL.LU R25, [R1+0x195c] ;  /* 0x00195c0001197983 */ /* 0x000f220000300800 */
[----:B------:R-:W-:Y:S02]  /*64e00*/  IADD3 R6, P4, R6, UR10, RZ ;  /* 0x0000000a06067c10 */ /* 0x000fe4000ff9e0ff */
[----:B0-----:R-:W4:Y:S01]  /*64e10*/  LDL.LU R2, [R1+0x1930] ;  /* 0x0019300001027983 */ /* 0x001f220000300800 */
[----:B------:R-:W-:-:S05]  /*64e20*/  IADD3.X R28, R28, UR5, RZ, P5, !PT ;  /* 0x000000051c1c7c10 */ /* 0x000fca000affe4ff */
[----:B------:R0:W-:Y:S01]  /*64e30*/  STL [R1+0x19bc], R28 ;  /* 0x0019bc1c01007387 */ /* 0x0001e20000100800 */
[----:B------:R-:W-:Y:S01]  /*64e40*/  STL [R1+0x1998], R6 ;  /* 0x0019980601007387 */ /* 0x000fe20000100800 */
[----:B------:R-:W-:Y:S02]  /*64e50*/  IADD3 R24, P5, R24, UR10, RZ ;  /* 0x0000000a18187c10 */ /* 0x000fe4000ffbe0ff */
[----:B------:R-:W-:Y:S01]  /*64e60*/  IADD3.X R7, R7, UR5, RZ, P6, !PT ;  /* 0x0000000507077c10 */ /* 0x000fe2000b7fe4ff */
[----:B------:R-:W-:Y:S01]  /*64e70*/  IADD3 R26, P6, R26, UR10, RZ ;  /* 0x0000000a1a1a7c10 */ /* 0x000fe2000ffde0ff */
[----:B0-----:R-:W4:Y:S01]  /*64e80*/  LDL.LU R28, [R1+0x1954] ;  /* 0x00195400011c7983 */ /* 0x001f220000300800 */
[----:B------:R0:W-:Y:S03]  /*64e90*/  STL [R1+0x1990], R24 ;  /* 0x0019901801007387 */ /* 0x0001e60000100800 */
[----:B0-----:R-:W4:Y:S01]  /*64ea0*/  LDL.LU R24, [R1+0x1928] ;  /* 0x0019280001187983 */ /* 0x001f220000300800 */
[----:B------:R-:W-:Y:S02]  /*64eb0*/  STL [R1+0x19b4], R7 ;  /* 0x0019b40701007387 */ /* 0x000fe40000100800 */
[----:B------:R-:W-:Y:S01]  /*64ec0*/  STL [R1+0x1988], R26 ;  /* 0x0019881a01007387 */ /* 0x000fe20000100800 */
[----:B--2---:R-:W-:-:S05]  /*64ed0*/  IADD3.X R27, R27, UR5, RZ, P1, !PT ;  /* 0x000000051b1b7c10 */ /* 0x004fca0008ffe4ff */
[----:B------:R-:W-:Y:S01]  /*64ee0*/  STL [R1+0x19ac], R27 ;  /* 0x0019ac1b01007387 */ /* 0x000fe20000100800 */
[----:B---3--:R-:W-:Y:S02]  /*64ef0*/  IADD3 R20, P1, R20, UR10, RZ ;  /* 0x0000000a14147c10 */ /* 0x008fe4000ff3e0ff */
[----:B------:R-:W-:Y:S01]  /*64f00*/  IADD3.X R21, R21, UR5, RZ, P2, !PT ;  /* 0x0000000515157c10 */ /* 0x000fe200097fe4ff */
[----:B------:R-:W-:Y:S01]  /*64f10*/  IADD3 R22, P2, R22, UR10, RZ ;  /* 0x0000000a16167c10 */ /* 0x000fe2000ff5e0ff */
[----:B------:R-:W-:Y:S01]  /*64f20*/  IADD3.X R23, R23, UR5, RZ, P3, !PT ;  /* 0x0000000517177c10 */ /* 0x000fe20009ffe4ff */
        /* <DEDUP_REMOVED lines=16> */
[----:B------:R-:W-:Y:S02]  /*65030*/  STL [R1+0x198c], R11 ;  /* 0x00198c0b01007387 */ /* 0x000fe40000100800 */
[----:B------:R-:W-:Y:S01]  /*65040*/  STL [R1+0x1960], R16 ;  /* 0x0019601001007387 */ /* 0x000fe20000100800 */
[----:B------:R-:W-:Y:S01]  /*65050*/  STL [R1+0x1984], R15 ;  /* 0x0019840f01007387 */ /* 0x000fe20000100800 */
[----:B------:R0:W-:Y:S02]  /*65060*/  STL [R1+0x1950], R3 ;  /* 0x0019500301007387 */ /* 0x0001e40000100800 */
[----:B------:R-:W-:Y:S01]  /*65070*/  STL [R1+0x1958], R14 ;  /* 0x0019580e01007387 */ /* 0x000fe20000100800 */
[----:B------:R-:W-:Y:S01]  /*65080*/  IADD3.X R19, R19, UR5, RZ, P2, !PT ;  /* 0x0000000513137c10 */ /* 0x000fe200097fe4ff */
[----:B0-----:R-:W2:Y:S01]  /*65090*/  LDL.LU R3, [R1+0x194c] ;  /* 0x00194c0001037983 */ /* 0x001ea20000300800 */
[----:B------:R-:W-:Y:S01]  /*650a0*/  STL [R1+0x197c], R12 ;  /* 0x00197c0c01007387 */ /* 0x000fe20000100800 */
[----:B----4-:R-:W-:-:S05]  /*650b0*/  IADD3.X R0, R0, UR5, RZ, P3, !PT ;  /* 0x0000000500007c10 */ /* 0x010fca0009ffe4ff */
[----:B------:R0:W-:Y:S01]  /*650c0*/  STL [R1+0x196c], R0 ;  /* 0x00196c0001007387 */ /* 0x0001e20000100800 */
[----:B------:R-:W-:Y:S03]  /*650d0*/  STL [R1+0x1974], R19 ;  /* 0x0019741301007387 */ /* 0x000fe60000100800 */
[----:B0-----:R-:W3:Y:S01]  /*650e0*/  LDL.LU R0, [R1+0x1920] ;  /* 0x0019200001007983 */ /* 0x001ee20000300800 */
[----:B------:R-:W-:Y:S02]  /*650f0*/  IADD3 R13, P2, R13, UR10, RZ ;  /* 0x0000000a0d0d7c10 */ /* 0x000fe4000ff5e0ff */
[----:B------:R-:W-:Y:S02]  /*65100*/  IADD3 R18, P3, R18, UR10, RZ ;  /* 0x0000000a12127c10 */ /* 0x000fe4000ff7e0ff */
[----:B------:R-:W-:Y:S01]  /*65110*/  IADD3.X R17, R17, UR5, RZ, P4, !PT ;  /* 0x0000000511117c10 */ /* 0x000fe2000a7fe4ff */
[----:B------:R-:W-:Y:S01]  /*65120*/  IADD3 R29, P4, R29, UR10, RZ ;  /* 0x0000000a1d1d7c10 */ /* 0x000fe2000ff9e0ff */
[----:B------:R-:W-:Y:S01]  /*65130*/  IADD3.X R25, R25, UR5, RZ, P5, !PT ;  /* 0x0000000519197c10 */ /* 0x000fe2000affe4ff */
[----:B------:R-:W-:Y:S01]  /*65140*/  STL [R1+0x1948], R13 ;  /* 0x0019480d01007387 */ /* 0x000fe20000100800 */
[----:B------:R-:W-:Y:S02]  /*65150*/  STL [R1+0x1940], R18 ;  /* 0x0019401201007387 */ /* 0x000fe40000100800 */
[----:B------:R-:W-:Y:S02]  /*65160*/  STL [R1+0x1964], R17 ;  /* 0x0019641101007387 */ /* 0x000fe40000100800 */
[----:B------:R-:W4:Y:S01]  /*65170*/  LDL.LU R6, [R1+0x1944] ;  /* 0x0019440001067983 */ /* 0x000f220000300800 */
[----:B------:R-:W-:Y:S01]  /*65180*/  STL [R1+0x1938], R29 ;  /* 0x0019381d01007387 */ /* 0x000fe20000100800 */
[----:B------:R-:W-:-:S03]  /*65190*/  IADD3 R2, P5, R2, UR10, RZ ;  /* 0x0000000a02027c10 */ /* 0x000fc6000ffbe0ff */
[----:B------:R0:W-:Y:S04]  /*651a0*/  STL [R1+0x195c], R25 ;  /* 0x00195c1901007387 */ /* 0x0001e80000100800 */
[----:B0-----:R-:W4:Y:S01]  /*651b0*/  LDL.LU R25, [R1+0x1918] ;  /* 0x0019180001197983 */ /* 0x001f220000300800 */
[----:B------:R0:W-:Y:S01]  /*651c0*/  STL [R1+0x1930], R2 ;  /* 0x0019300201007387 */ /* 0x0001e20000100800 */
[----:B------:R-:W-:Y:S02]  /*651d0*/  IADD3.X R28, R28, UR5, RZ, P6, !PT ;  /* 0x000000051c1c7c10 */ /* 0x000fe4000b7fe4ff */
[----:B0-----:R-:W4:Y:S01]  /*651e0*/  LDL.LU R2, [R1+0x193c] ;  /* 0x00193c0001027983 */ /* 0x001f220000300800 */
[----:B------:R-:W4:Y:S02]  /*651f0*/  LDL.LU R7, [R1+0x1910] ;  /* 0x0019100001077983 */ /* 0x000f240000300800 */
[----:B------:R-:W4:Y:S02]  /*65200*/  LDL.LU R26, [R1+0x1934] ;  /* 0x00193400011a7983 */ /* 0x000f240000300800 */
[----:B------:R-:W-:Y:S01]  /*65210*/  STL [R1+0x1954], R28 ;  /* 0x0019541c01007387 */ /* 0x000fe20000100800 */
        /* <DEDUP_REMOVED lines=18> */
[----:B--2---:R-:W-:-:S05]  /*65340*/  IADD3.X R3, R3, UR5, RZ, P1, !PT ;  /* 0x0000000503037c10 */ /* 0x004fca0008ffe4ff */
[----:B------:R0:W-:Y:S04]  /*65350*/  STL [R1+0x194c], R3 ;  /* 0x00194c0301007387 */ /* 0x0001e80000100800 */
[----:B0-----:R-:W2:Y:S01]  /*65360*/  LDL.LU R3, [R1+0x18c8] ;  /* 0x0018c80001037983 */ /* 0x001ea20000300800 */
[----:B------:R-:W2:Y:S02]  /*65370*/  LDL.LU R18, [R1+0x18ec] ;  /* 0x0018ec0001127983 */ /* 0x000ea40000300800 */
[----:B------:R-:W2:Y:S02]  /*65380*/  LDL.LU R17, [R1+0x18c0] ;  /* 0x0018c00001117983 */ /* 0x000ea40000300800 */
[----:B------:R-:W2:Y:S01]  /*65390*/  LDL.LU R29, [R1+0x18e4] ;  /* 0x0018e400011d7983 */ /* 0x000ea20000300800 */
[----:B---3--:R-:W-:-:S05]  /*653a0*/  IADD3 R0, P1, R0, UR10, RZ ;  /* 0x0000000a00007c10 */ /* 0x008fca000ff3e0ff */
[----:B------:R0:W-:Y:S01]  /*653b0*/  STL [R1+0x1920], R0 ;  /* 0x0019200001007387 */ /* 0x0001e20000100800 */
[----:B------:R-:W3:Y:S03]  /*653c0*/  LDL.LU R28, [R1+0x18b8] ;  /* 0x0018b800011c7983 */ /* 0x000ee60000300800 */
[----:B0-----:R-:W3:Y:S01]  /*653d0*/  LDL.LU R0, [R1+0x18dc] ;  /* 0x0018dc0001007983 */ /* 0x001ee20000300800 */
[----:B----4-:R-:W-:Y:S02]  /*653e0*/  IADD3.X R6, R6, UR5, RZ, P2, !PT ;  /* 0x0000000506067c10 */ /* 0x010fe400097fe4ff */
[----:B------:R-:W-:-:S05]  /*653f0*/  IADD3 R25, P2, R25, UR10, RZ ;  /* 0x0000000a19197c10 */ /* 0x000fca000ff5e0ff */
[----:B------:R0:W-:Y:S01]  /*65400*/  STL [R1+0x1918], R25 ;  /* 0x0019181901007387 */ /* 0x0001e20000100800 */
[----:B------:R-:W-:Y:S01]  /*65410*/  STL [R1+0x1944], R6 ;  /* 0x0019440601007387 */ /* 0x000fe20000100800 */
[----:B------:R-:W-:Y:S01]  /*65420*/  IADD3.X R2, R2, UR5, RZ, P3, !PT ;  /* 0x0000000502027c10 */ /* 0x000fe20009ffe4ff */
[----:B------:R-:W-:Y:S01]  /*65430*/  IADD3 R7, P3, R7, UR10, RZ ;  /* 0x0000000a07077c10 */ /* 0x000fe2000ff7e0ff */
[----:B------:R-:W-:Y:S01]  /*65440*/  IADD3.X R26, R26, UR5, RZ, P4, !PT ;  /* 0x000000051a1a7c10 */ /* 0x000fe2000a7fe4ff */
[----:B0-----:R-:W4:Y:S02]  /*65450*/  LDL.LU R25, [R1+0x18b0] ;  /* 0x0018b00001197983 */ /* 0x001f240000300800 */
[----:B------:R0:W-:Y:S01]  /*65460*/  STL [R1+0x193c], R2 ;  /* 0x00193c0201007387 */ /* 0x0001e20000100800 */
[----:B------:R-:W-:Y:S02]  /*65470*/  IADD3 R27, P4, R27, UR10, RZ ;  /* 0x0000000a1b1b7c10 */ /* 0x000fe4000ff9e0ff */
[----:B------:R-:W-:Y:S01]  /*65480*/  IADD3.X R20, R20, UR5, RZ, P5, !PT ;  /* 0x0000000514147c10 */ /* 0x000fe2000affe4ff */
[----:B------:R-:W-:Y:S01]  /*65490*/  IADD3 R21, P5, R21, UR10, RZ ;  /* 0x0000000a15157c10 */ /* 0x000fe2000ffbe0ff */
[----:B0-----:R-:W4:Y:S01]  /*654a0*/  LDL.LU R2, [R1+0x18d4] ;  /* 0x0018d40001027983 */ /* 0x001f220000300800 */
        /* <DEDUP_REMOVED lines=20> */
[----:B------:R-:W-:Y:S01]  /*655f0*/  STL [R1+0x18e8], R11 ;  /* 0x0018e80b01007387 */ /* 0x000fe20000100800 */
[----:B------:R-:W-:Y:S01]  /*65600*/  IADD3 R12, P4, R12, UR10, RZ ;  /* 0x0000000a0c0c7c10 */ /* 0x000fe2000ff9e0ff */
[----:B------:R-:W-:Y:S01]  /*65610*/  STL [R1+0x190c], R16 ;  /* 0x00190c1001007387 */ /* 0x000fe20000100800 */
[----:B------:R-:W-:Y:S01]  /*65620*/  IADD3.X R13, R13, UR5, RZ, P6, !PT ;  /* 0x000000050d0d7c10 */ /* 0x000fe2000b7fe4ff */
[----:B------:R-:W-:Y:S01]  /*65630*/  STL [R1+0x18e0], R15 ;  /* 0x0018e00f01007387 */ /* 0x000fe20000100800 */
[----:B------:R0:W-:Y:S01]  /*65640*/  STL [R1+0x18fc], R24 ;  /* 0x0018fc1801007387 */ /* 0x0001e20000100800 */
[----:B------:R-:W-:Y:S01]  /*65650*/  IADD3 R19, P5, R19, UR10, RZ ;  /* 0x0000000a13137c10 */ /* 0x000fe2000ffbe0ff */
[----:B------:R-:W-:Y:S01]  /*65660*/  STL [R1+0x1904], R14 ;  /* 0x0019040e01007387 */ /* 0x000fe20000100800 */
[----:B0-----:R-:W4:Y:S01]  /*65670*/  LDL.LU R24, [R1+0x18a8] ;  /* 0x0018a80001187983 */ /* 0x001f220000300800 */
[----:B------:R-:W-:Y:S01]  /*65680*/  STL [R1+0x18d8], R12 ;  /* 0x0018d80c01007387 */ /* 0x000fe20000100800 */
[----:B--2---:R-:W-:-:S02]  /*65690*/  IADD3 R3, P6, R3, UR10, RZ ;  /* 0x0000000a03037c10 */ /* 0x004fc4000ffde0ff */
[----:B------:R-:W-:Y:S01]  /*656a0*/  IADD3.X R18, R18, UR5, RZ, P1, !PT ;  /* 0x0000000512127c10 */ /* 0x000fe20008ffe4ff */
[----:B------:R-:W-:Y:S01]  /*656b0*/  IADD3 R17, P1, R17, UR10, RZ ;  /* 0x0000000a11117c10 */ /* 0x000fe2000ff3e0ff */
[----:B------:R-:W-:Y:S01]  /*656c0*/  IADD3.X R29, R29, UR5, RZ, P2, !PT ;  /* 0x000000051d1d7c10 */ /* 0x000fe200097fe4ff */
[----:B------:R0:W-:Y:S01]  /*656d0*/  STL [R1+0x18c8], R3 ;  /* 0x0018c80301007387 */ /* 0x0001e20000100800 */
[----:B------:R-:W-:Y:S03]  /*656e0*/  STL [R1+0x18d0], R19 ;  /* 0x0018d01301007387 */ /* 0x000fe60000100800 */
[----:B0-----:R-:W2:Y:S01]  /*656f0*/  LDL.LU R3, [R1+0x18cc] ;  /* 0x0018cc0001037983 */ /* 0x001ea20000300800 */
[----:B------:R-:W-:Y:S02]  /*65700*/  STL [R1+0x18f4], R13 ;  /* 0x0018f40d01007387 */ /* 0x000fe40000100800 */
[----:B------:R-:W-:Y:S01]  /*65710*/  STL [R1+0x18ec], R18 ;  /* 0x0018ec1201007387 */ /* 0x000fe20000100800 */
[----:B---3--:R-:W-:Y:S01]  /*65720*/  IADD3 R28, P2, R28, UR10, RZ ;  /* 0x0000000a1c1c7c10 */ /* 0x008fe2000ff5e0ff */
[----:B------:R-:W-:Y:S01]  /*65730*/  STL [R1+0x18c0], R17 ;  /* 0x0018c01101007387 */ /* 0x000fe20000100800 */
[----:B------:R-:W3:Y:S02]  /*65740*/  LDL.LU R6, [R1+0x18a0] ;  /* 0x0018a00001067983 */ /* 0x000ee40000300800 */
[----:B------:R-:W-:Y:S01]  /*65750*/  STL [R1+0x18e4], R29 ;  /* 0x0018e41d01007387 */ /* 0x000fe20000100800 */
[----:B------:R0:W-:Y:S01]  /*65760*/  STL [R1+0x18b8], R28 ;  /* 0x0018b81c01007387 */ /* 0x0001e20000100800 */
[----:B------:R-:W-:-:S03]  /*65770*/  IADD3.X R0, R0, UR5, RZ, P3, !PT ;  /* 0x0000000500007c10 */ /* 0x000fc60009ffe4ff */
[----:B0-----:R-:W3:Y:S02]  /*65780*/  LDL.LU R28, [R1+0x18c4] ;  /* 0x0018c400011c7983 */ /* 0x001ee40000300800 */
[----:B------:R0:W-:Y:S02]  /*65790*/  STL [R1+0x18dc], R0 ;  /* 0x0018dc0001007387 */ /* 0x0001e40000100800 */
[----:B0-----:R-:W3:Y:S01]  /*657a0*/  LDL.LU R0, [R1+0x1898] ;  /* 0x0018980001007983 */ /* 0x001ee20000300800 */
[----:B------:R-:W3:Y:S02]  /*657b0*/  LDL.LU R7, [R1+0x18bc] ;  /* 0x0018bc0001077983 */ /* 0x000ee40000300800 */
[----:B------:R-:W3:Y:S01]  /*657c0*/  LDL.LU R26, [R1+0x1890] ;  /* 0x00189000011a7983 */ /* 0x000ee20000300800 */
[----:B----4-:R-:W-:-:S05]  /*657d0*/  IADD3 R25, P3, R25, UR10, RZ ;  /* 0x0000000a19197c10 */ /* 0x010fca000ff7e0ff */
[----:B------:R-:W-:Y:S01]  /*657e0*/  STL [R1+0x18b0], R25 ;  /* 0x0018b01901007387 */ /* 0x000fe20000100800 */
[----:B------:R-:W4:Y:S01]  /*657f0*/  LDL.LU R27, [R1+0x18b4] ;  /* 0x0018b400011b7983 */ /* 0x000f220000300800 */
[----:B------:R-:W-:-:S05]  /*65800*/  IADD3.X R2, R2, UR5, RZ, P4, !PT ;  /* 0x0000000502027c10 */ /* 0x000fca000a7fe4ff */
        /* <DEDUP_REMOVED lines=16> */
[----:B------:R-:W4:Y:S01]  /*65910*/  LDL.LU R25, [R1+0x1874] ;  /* 0x0018740001197983 */ /* 0x000f220000300800 */
[----:B------:R-:W-:-:S05]  /*65920*/  IADD3 R24, P4, R24, UR10, RZ ;  /* 0x0000000a18187c10 */ /* 0x000fca000ff9e0ff */
[----:B------:R0:W-:Y:S01]  /*65930*/  STL [R1+0x18a8], R24 ;  /* 0x0018a81801007387 */ /* 0x0001e20000100800 */
[----:B------:R-:W4:Y:S02]  /*65940*/  LDL.LU R18, [R1+0x1848] ;  /* 0x0018480001127983 */ /* 0x000f240000300800 */
[----:B------:R-:W4:Y:S02]  /*65950*/  LDL.LU R17, [R1+0x186c] ;  /* 0x00186c0001117983 */ /* 0x000f240000300800 */
[----:B------:R-:W4:Y:S01]  /*65960*/  LDL.LU R29, [R1+0x1840] ;  /* 0x00184000011d7983 */ /* 0x000f220000300800 */
[----:B--2---:R-:W-:-:S05]  /*65970*/  IADD3.X R3, R3, UR5, RZ, P5, !PT ;  /* 0x0000000503037c10 */ /* 0x004fca000affe4ff */
[----:B------:R1:W-:Y:S01]  /*65980*/  STL [R1+0x18cc], R3 ;  /* 0x0018cc0301007387 */ /* 0x0003e20000100800 */
[----:B0-----:R-:W2:Y:S01]  /*65990*/  LDL.LU R24, [R1+0x1864] ;  /* 0x0018640001187983 */ /* 0x001ea20000300800 */
[----:B---3--:R-:W-:Y:S02]  /*659a0*/  IADD3 R6, P5, R6, UR10, RZ ;  /* 0x0000000a06067c10 */ /* 0x008fe4000ffbe0ff */
[----:B-1----:R-:W3:Y:S01]  /*659b0*/  LDL.LU R3, [R1+0x1838] ;  /* 0x0018380001037983 */ /* 0x002ee20000300800 */
[----:B------:R-:W-:-:S05]  /*659c0*/  IADD3.X R28, R28, UR5, RZ, P6, !PT ;  /* 0x000000051c1c7c10 */ /* 0x000fca000b7fe4ff */
[----:B------:R0:W-:Y:S01]  /*659d0*/  STL [R1+0x18c4], R28 ;  /* 0x0018c41c01007387 */ /* 0x0001e20000100800 */
[----:B------:R-:W-:Y:S01]  /*659e0*/  STL [R1+0x18a0], R6 ;  /* 0x0018a00601007387 */ /* 0x000fe20000100800 */
[----:B------:R-:W-:Y:S02]  /*659f0*/  IADD3 R0, P6, R0, UR10, RZ ;  /* 0x0000000a00007c10 */ /* 0x000fe4000ffde0ff */
[----:B0-----:R-:W3:Y:S03]  /*65a00*/  LDL.LU R28, [R1+0x185c] ;  /* 0x00185c00011c7983 */ /* 0x001ee60000300800 */
[----:B------:R0:W-:Y:S02]  /*65a10*/  STL [R1+0x1898], R0 ;  /* 0x0018980001007387 */ /* 0x0001e40000100800 */
[----:B0-----:R-:W3:Y:S01]  /*65a20*/  LDL.LU R0, [R1+0x1830] ;  /* 0x0018300001007983 */ /* 0x001ee20000300800 */
[----:B------:R-:W-:Y:S01]  /*65a30*/  IADD3.X R7, R7, UR5, RZ, P1, !PT ;  /* 0x0000000507077c10 */ /* 0x000fe20008ffe4ff */
[----:B------:R-:W-:Y:S01]  /*65a40*/  IADD3 R26, P1, R26, UR10, RZ ;  /* 0x0000000a1a1a7c10 */ /* 0x000fe2000ff3e0ff */
[----:B----4-:R-:W-:-:S03]  /*65a50*/  IADD3.X R27, R27, UR5, RZ, P2, !PT ;  /* 0x000000051b1b7c10 */ /* 0x010fc600097fe4ff */
[----:B------:R-:W-:Y:S01]  /*65a60*/  STL [R1+0x18bc], R7 ;  /* 0x0018bc0701007387 */ /* 0x000fe20000100800 */
[----:B------:R-:W-:Y:S02]  /*65a70*/  IADD3 R20, P2, R20, UR10, RZ ;  /* 0x0000000a14147c10 */ /* 0x000fe4000ff5e0ff */
        /* <DEDUP_REMOVED lines=24> */
[----:B------:R-:W-:Y:S01]  /*65c00*/  IADD3.X R25, R25, UR5, RZ, P4, !PT ;  /* 0x0000000519197c10 */ /* 0x000fe2000a7fe4ff */
[----:B------:R0:W-:Y:S01]  /*65c10*/  STL [R1+0x1858], R2 ;  /* 0x0018580201007387 */ /* 0x0001e20000100800 */
[----:B------:R-:W-:Y:S01]  /*65c20*/  IADD3.X R19, R19, UR5, RZ, P3, !PT ;  /* 0x0000000513137c10 */ /* 0x000fe20009ffe4ff */
[----:B------:R-:W-:Y:S01]  /*65c30*/  STL [R1+0x1860], R14 ;  /* 0x0018600e01007387 */ /* 0x000fe20000100800 */
[----:B------:R-:W-:-:S03]  /*65c40*/  IADD3 R13, P3, R13, UR10, RZ ;  /* 0x0000000a0d0d7c10 */ /* 0x000fc6000ff7e0ff */
[----:B0-----:R-:W4:Y:S01]  /*65c50*/  LDL.LU R2, [R1+0x1854] ;  /* 0x0018540001027983 */ /* 0x001f220000300800 */
[----:B------:R-:W-:Y:S01]  /*65c60*/  STL [R1+0x1884], R12 ;  /* 0x0018840c01007387 */ /* 0x000fe20000100800 */
[----:B------:R-:W-:Y:S01]  /*65c70*/  IADD3 R18, P4, R18, UR10, RZ ;  /* 0x0000000a12127c10 */ /* 0x000fe2000ff9e0ff */
[----:B------:R0:W-:Y:S01]  /*65c80*/  STL [R1+0x1874], R25 ;  /* 0x0018741901007387 */ /* 0x0001e20000100800 */
[----:B------:R-:W-:Y:S01]  /*65c90*/  IADD3.X R17, R17, UR5, RZ, P5, !PT ;  /* 0x0000000511117c10 */ /* 0x000fe2000affe4ff */
[----:B------:R-:W-:Y:S01]  /*65ca0*/  STL [R1+0x187c], R19 ;  /* 0x00187c1301007387 */ /* 0x000fe20000100800 */
[----:B------:R-:W-:-:S03]  /*65cb0*/  IADD3 R29, P5, R29, UR10, RZ ;  /* 0x0000000a1d1d7c10 */ /* 0x000fc6000ffbe0ff */
        /* <DEDUP_REMOVED lines=10> */
[----:B------:R0:W-:Y:S04]  /*65d60*/  STL [R1+0x1838], R3 ;  /* 0x0018380301007387 */ /* 0x0001e80000100800 */
[----:B0-----:R-:W3:Y:S01]  /*65d70*/  LDL.LU R3, [R1+0x1844] ;  /* 0x0018440001037983 */ /* 0x001ee20000300800 */
[----:B------:R-:W-:Y:S01]  /*65d80*/  IADD3.X R28, R28, UR5, RZ, P1, !PT ;  /* 0x000000051c1c7c10 */ /* 0x000fe20008ffe4ff */
[----:B------:R-:W3:Y:S02]  /*65d90*/  LDL.LU R7, [R1+0x1818] ;  /* 0x0018180001077983 */ /* 0x000ee40000300800 */
[----:B------:R-:W3:Y:S02]  /*65da0*/  LDL.LU R26, [R1+0x183c] ;  /* 0x00183c00011a7983 */ /* 0x000ee40000300800 */
[----:B------:R-:W-:Y:S01]  /*65db0*/  STL [R1+0x185c], R28 ;  /* 0x00185c1c01007387 */ /* 0x000fe20000100800 */
[----:B------:R-:W3:Y:S01]  /*65dc0*/  LDL.LU R27, [R1+0x1810] ;  /* 0x00181000011b7983 */ /* 0x000ee20000300800 */
[----:B------:R-:W-:-:S05]  /*65dd0*/  IADD3 R0, P1, R0, UR10, RZ ;  /* 0x0000000a00007c10 */ /* 0x000fca000ff3e0ff */
        /* <DEDUP_REMOVED lines=16> */
[----:B----4-:R-:W-:-:S05]  /*65ee0*/  IADD3.X R2, R2, UR5, RZ, P2, !PT ;  /* 0x0000000502027c10 */ /* 0x010fca00097fe4ff */
        /* <DEDUP_REMOVED lines=13> */
[----:B---3--:R-:W-:Y:S02]  /*65fc0*/  IADD3.X R3, R3, UR5, RZ, P4, !PT ;  /* 0x0000000503037c10 */ /* 0x008fe4000a7fe4ff */
[----:B------:R-:W-:Y:S02]  /*65fd0*/  IADD3 R7, P4, R7, UR10, RZ ;  /* 0x0000000a07077c10 */ /* 0x000fe4000ff9e0ff */
[----:B------:R-:W-:Y:S01]  /*65fe0*/  IADD3.X R26, R26, UR5, RZ, P5, !PT ;  /* 0x000000051a1a7c10 */ /* 0x000fe2000affe4ff */
[----:B0-----:R-:W2:Y:S01]  /*65ff0*/  LDL.LU R24, [R1+0x17b8] ;  /* 0x0017b80001187983 */ /* 0x001ea20000300800 */
[----:B------:R0:W-:Y:S01]  /*66000*/  STL [R1+0x1844], R3 ;  /* 0x0018440301007387 */ /* 0x0001e20000100800 */
[----:B------:R-:W-:Y:S02]  /*66010*/  IADD3 R27, P5, R27, UR10, RZ ;  /* 0x0000000a1b1b7c10 */ /* 0x000fe4000ffbe0ff */
[----:B0-----:R-:W3:Y:S01]  /*66020*/  LDL.LU R3, [R1+0x17dc] ;  /* 0x0017dc0001037983 */ /* 0x001ee20000300800 */
[----:B------:R-:W-:Y:S01]  /*66030*/  STL [R1+0x1818], R7 ;  /* 0x0018180701007387 */ /* 0x000fe20000100800 */
        /* <DEDUP_REMOVED lines=26> */
[----:B0-----:R-:W3:Y:S01]  /*661e0*/  LDL.LU R0, [R1+0x17b0] ;  /* 0x0017b00001007983 */ /* 0x001ee20000300800 */
[----:B------:R-:W-:-:S02]  /*661f0*/  IADD3 R12, P5, R12, UR10, RZ ;  /* 0x0000000a0c0c7c10 */ /* 0x000fc4000ffbe0ff */
[----:B------:R-:W-:Y:S02]  /*66200*/  IADD3.X R13, R13, UR5, RZ, P1, !PT ;  /* 0x000000050d0d7c10 */ /* 0x000fe40008ffe4ff */
[----:B------:R-:W-:Y:S01]  /*66210*/  IADD3 R19, P6, R19, UR10, RZ ;  /* 0x0000000a13137c10 */ /* 0x000fe2000ffde0ff */
[----:B------:R-:W-:Y:S01]  /*66220*/  STL [R1+0x17e0], R12 ;  /* 0x0017e00c01007387 */ /* 0x000fe20000100800 */
[----:B----4-:R-:W-:Y:S02]  /*66230*/  IADD3 R2, P1, R2, UR10, RZ ;  /* 0x0000000a02027c10 */ /* 0x010fe4000ff3e0ff */
        /* <DEDUP_REMOVED lines=20> */
[----:B------:R0:W-:Y:S01]  /*66380*/  STL [R1+0x17b8], R24 ;  /* 0x0017b81801007387 */ /* 0x0001e20000100800 */
[----:B------:R-:W2:Y:S01]  /*66390*/  LDL.LU R27, [R1+0x17bc] ;  /* 0x0017bc00011b7983 */ /* 0x000ea20000300800 */
[----:B---3--:R-:W-:-:S05]  /*663a0*/  IADD3.X R3, R3, UR5, RZ, P5, !PT ;  /* 0x0000000503037c10 */ /* 0x008fca000affe4ff */
[----:B------:R-:W-:Y:S01]  /*663b0*/  STL [R1+0x17dc], R3 ;  /* 0x0017dc0301007387 */ /* 0x000fe20000100800 */
        /* <DEDUP_REMOVED lines=15> */
[----:B------:R-:W-:-:S05]  /*664b0*/  IADD3 R0, P5, R0, UR10, RZ ;  /* 0x0000000a00007c10 */ /* 0x000fca000ffbe0ff */
[----:B------:R0:W-:Y:S04]  /*664c0*/  STL [R1+0x17b0], R0 ;  /* 0x0017b00001007387 */ /* 0x0001e80000100800 */
[----:B0-----:R-:W3:Y:S01]  /*664d0*/  LDL.LU R0, [R1+0x177c] ;  /* 0x00177c0001007983 */ /* 0x001ee20000300800 */
[----:B------:R-:W3:Y:S02]  /*664e0*/  LDL.LU R18, [R1+0x1750] ;  /* 0x0017500001127983 */ /* 0x000ee40000300800 */
[----:B------:R-:W3:Y:S02]  /*664f0*/  LDL.LU R17, [R1+0x1774] ;  /* 0x0017740001117983 */ /* 0x000ee40000300800 */
[----:B------:R-:W3:Y:S01]  /*66500*/  LDL.LU R29, [R1+0x1748] ;  /* 0x00174800011d7983 */ /* 0x000ee20000300800 */
[----:B----4-:R-:W-:-:S05]  /*66510*/  IADD3.X R2, R2, UR5, RZ, P6, !PT ;  /* 0x0000000502027c10 */ /* 0x010fca000b7fe4ff */
        /* <DEDUP_REMOVED lines=40> */
[----:B------:R0:W-:Y:S01]  /*667a0*/  STL [R1+0x1760], R24 ;  /* 0x0017601801007387 */ /* 0x0001e20000100800 */
[----:B------:R-:W-:Y:S01]  /*667b0*/  IADD3.X R19, R19, UR5, RZ, P4, !PT ;  /* 0x0000000513137c10 */ /* 0x000fe2000a7fe4ff */
[----:B------:R-:W-:Y:S01]  /*667c0*/  STL [R1+0x1768], R14 ;  /* 0x0017680e01007387 */ /* 0x000fe20000100800 */
[----:B0-----:R-:W2:Y:S01]  /*667d0*/  LDL.LU R24, [R1+0x175c] ;  /* 0x00175c0001187983 */ /* 0x001ea20000300800 */
[----:B------:R-:W-:Y:S01]  /*667e0*/  STL [R1+0x178c], R12 ;  /* 0x00178c0c01007387 */ /* 0x000fe20000100800 */
[----:B------:R-:W-:-:S05]  /*667f0*/  IADD3.X R0, R0, UR5, RZ, P5, !PT ;  /* 0x0000000500007c10 */ /* 0x000fca000affe4ff */
[----:B------:R0:W-:Y:S01]  /*66800*/  STL [R1+0x177c], R0 ;  /* 0x00177c0001007387 */ /* 0x0001e20000100800 */
[----:B------:R-:W-:Y:S03]  /*66810*/  STL [R1+0x1784], R19 ;  /* 0x0017841301007387 */ /* 0x000fe60000100800 */
[----:B0-----:R-:W3:Y:S01]  /*66820*/  LDL.LU R0, [R1+0x1730] ;  /* 0x0017300001007983 */ /* 0x001ee20000300800 */
[----:B------:R-:W-:Y:S02]  /*66830*/  IADD3 R13, P4, R13, UR10, RZ ;  /* 0x0000000a0d0d7c10 */ /* 0x000fe4000ff9e0ff */
[----:B------:R-:W-:Y:S02]  /*66840*/  IADD3 R18, P5, R18, UR10, RZ ;  /* 0x0000000a12127c10 */ /* 0x000fe4000ffbe0ff */
[----:B------:R-:W-:Y:S01]  /*66850*/  IADD3.X R17, R17, UR5, RZ, P6, !PT ;  /* 0x0000000511117c10 */ /* 0x000fe2000b7fe4ff */
[----:B------:R-:W-:Y:S01]  /*66860*/  IADD3 R29, P6, R29, UR10, RZ ;  /* 0x0000000a1d1d7c10 */ /* 0x000fe2000ffde0ff */
[----:B------:R-:W-:Y:S01]  /*66870*/  STL [R1+0x1758], R13 ;  /* 0x0017580d01007387 */ /* 0x000fe20000100800 */
[----:B------:R-:W-:Y:S02]  /*66880*/  STL [R1+0x1750], R18 ;  /* 0x0017501201007387 */ /* 0x000fe40000100800 */
[----:B------:R-:W-:Y:S02]  /*66890*/  STL [R1+0x1774], R17 ;  /* 0x0017741101007387 */ /* 0x000fe40000100800 */
[----:B------:R-:W3:Y:S01]  /*668a0*/  LDL.LU R6, [R1+0x1754] ;  /* 0x0017540001067983 */ /* 0x000ee20000300800 */
[----:B----4-:R-:W-:Y:S01]  /*668b0*/  IADD3.X R3, R3, UR5, RZ, P1, !PT ;  /* 0x0000000503037c10 */ /* 0x010fe20008ffe4ff */
[----:B------:R-:W-:Y:S04]  /*668c0*/  STL [R1+0x1748], R29 ;  /* 0x0017481d01007387 */ /* 0x000fe80000100800 */
[----:B------:R0:W-:Y:S01]  /*668d0*/  STL [R1+0x176c], R3 ;  /* 0x00176c0301007387 */ /* 0x0001e20000100800 */
[----:B------:R-:W-:-:S03]  /*668e0*/  IADD3 R2, P1, R2, UR10, RZ ;  /* 0x0000000a02027c10 */ /* 0x000fc6000ff3e0ff */
[----:B0-----:R-:W3:Y:S02]  /*668f0*/  LDL.LU R3, [R1+0x1728] ;  /* 0x0017280001037983 */ /* 0x001ee40000300800 */
[----:B------:R0:W-:Y:S01]  /*66900*/  STL [R1+0x1740], R2 ;  /* 0x0017400201007387 */ /* 0x0001e20000100800 */
[----:B------:R-:W-:Y:S01]  /*66910*/  IADD3.X R28, R28, UR5, RZ, P2, !PT ;  /* 0x000000051c1c7c10 */ /* 0x000fe200097fe4ff */
[----:B0-----:R-:W3:Y:S01]  /*66920*/  LDL.LU R2, [R1+0x174c] ;  /* 0x00174c0001027983 */ /* 0x001ee20000300800 */
[----:B------:R-:W3:Y:S02]  /*66930*/  LDL.LU R7, [R1+0x1720] ;  /* 0x0017200001077983 */ /* 0x000ee40000300800 */
[----:B------:R-:W3:Y:S01]  /*66940*/  LDL.LU R26, [R1+0x1744] ;  /* 0x00174400011a7983 */ /* 0x000ee20000300800 */
[----:B------:R0:W-:Y:S01]  /*66950*/  STL [R1+0x1764], R28 ;  /* 0x0017641c01007387 */ /* 0x0001e20000100800 */
        /* <DEDUP_REMOVED lines=19> */
[----:B--2---:R-:W-:-:S05]  /*66a90*/  IADD3.X R24, R24, UR5, RZ, P3, !PT ;  /* 0x0000000518187c10 */ /* 0x004fca0009ffe4ff */
[----:B------:R2:W-:Y:S01]  /*66aa0*/  STL [R1+0x175c], R24 ;  /* 0x00175c1801007387 */ /* 0x0005e20000100800 */
[----:B------:R-:W4:Y:S02]  /*66ab0*/  LDL.LU R29, [R1+0x16fc] ;  /* 0x0016fc00011d7983 */ /* 0x000f240000300800 */
[----:B0-----:R-:W4:Y:S02]  /*66ac0*/  LDL.LU R28, [R1+0x16d0] ;  /* 0x0016d000011c7983 */ /* 0x001f240000300800 */
[----:B-1----:R-:W4:Y:S01]  /*66ad0*/  LDL.LU R25, [R1+0x16f4] ;  /* 0x0016f40001197983 */ /* 0x002f220000300800 */
[----:B---3--:R-:W-:-:S05]  /*66ae0*/  IADD3 R0, P3, R0, UR10, RZ ;  /* 0x0000000a00007c10 */ /* 0x008fca000ff7e0ff */
[----:B------:R0:W-:Y:S01]  /*66af0*/  STL [R1+0x1730], R0 ;  /* 0x0017300001007387 */ /* 0x0001e20000100800 */
[----:B--2---:R-:W2:Y:S03]  /*66b00*/  LDL.LU R24, [R1+0x16c8] ;  /* 0x0016c80001187983 */ /* 0x004ea60000300800 */
[----:B0-----:R-:W3:Y:S01]  /*66b10*/  LDL.LU R0, [R1+0x16ec] ;  /* 0x0016ec0001007983 */ /* 0x001ee20000300800 */
[----:B------:R-:W-:Y:S02]  /*66b20*/  IADD3.X R6, R6, UR5, RZ, P4, !PT ;  /* 0x0000000506067c10 */ /* 0x000fe4000a7fe4ff */
[----:B------:R-:W-:-:S05]  /*66b30*/  IADD3 R3, P4, R3, UR10, RZ ;  /* 0x0000000a03037c10 */ /* 0x000fca000ff9e0ff */
[----:B------:R0:W-:Y:S01]  /*66b40*/  STL [R1+0x1728], R3 ;  /* 0x0017280301007387 */ /* 0x0001e20000100800 */
[----:B------:R-:W-:Y:S01]  /*66b50*/  STL [R1+0x1754], R6 ;  /* 0x0017540601007387 */ /* 0x000fe20000100800 */
[----:B------:R-:W-:Y:S01]  /*66b60*/  IADD3.X R2, R2, UR5, RZ, P5, !PT ;  /* 0x0000000502027c10 */ /* 0x000fe2000affe4ff */
[----:B------:R-:W-:Y:S01]  /*66b70*/  IADD3 R7, P5, R7, UR10, RZ ;  /* 0x0000000a07077c10 */ /* 0x000fe2000ffbe0ff */
[----:B------:R-:W-:Y:S01]  /*66b80*/  IADD3.X R26, R26, UR5, RZ, P6, !PT ;  /* 0x000000051a1a7c10 */ /* 0x000fe2000b7fe4ff */
[----:B0-----:R-:W2:Y:S02]  /*66b90*/  LDL.LU R3, [R1+0x16c0] ;  /* 0x0016c00001037983 */ /* 0x001ea40000300800 */
[----:B------:R0:W-:Y:S01]  /*66ba0*/  STL [R1+0x174c], R2 ;  /* 0x00174c0201007387 */ /* 0x0001e20000100800 */
[----:B------:R-:W-:Y:S01]  /*66bb0*/  IADD3 R27, P6, R27, UR10, RZ ;  /* 0x0000000a1b1b7c10 */ /* 0x000fe2000ffde0ff */
[----:B0-----:R-:W2:Y:S01]  /*66bc0*/  LDL.LU R2, [R1+0x16e4] ;  /* 0x0016e40001027983 */ /* 0x001ea20000300800 */
        /* <DEDUP_REMOVED lines=25> */
[----:B------:R-:W-:Y:S01]  /*66d60*/  IADD3 R19, P1, R19, UR10, RZ ;  /* 0x0000000a13137c10 */ /* 0x000fe2000ff3e0ff */
[----:B------:R-:W-:Y:S01]  /*66d70*/  STL [R1+0x16f0], R15 ;  /* 0x0016f00f01007387 */ /* 0x000fe20000100800 */
[----:B------:R-:W-:Y:S01]  /*66d80*/  IADD3.X R13, R13, UR5, RZ, P2, !PT ;  /* 0x000000050d0d7c10 */ /* 0x000fe200097fe4ff */
[----:B------:R-:W-:Y:S01]  /*66d90*/  STL [R1+0x170c], R17 ;  /* 0x00170c1101007387 */ /* 0x000fe20000100800 */
[----:B------:R-:W-:Y:S01]  /*66da0*/  IADD3 R18, P2, R18, UR10, RZ ;  /* 0x0000000a12127c10 */ /* 0x000fe2000ff5e0ff */
[----:B------:R-:W-:Y:S01]  /*66db0*/  STL [R1+0x1714], R14 ;  /* 0x0017140e01007387 */ /* 0x000fe20000100800 */
[----:B------:R-:W-:Y:S02]  /*66dc0*/  STL [R1+0x16e8], R12 ;  /* 0x0016e80c01007387 */ /* 0x000fe40000100800 */
[----:B------:R-:W-:Y:S02]  /*66dd0*/  STL [R1+0x16e0], R19 ;  /* 0x0016e01301007387 */ /* 0x000fe40000100800 */
[----:B------:R-:W-:Y:S01]  /*66de0*/  STL [R1+0x1704], R13 ;  /* 0x0017040d01007387 */ /* 0x000fe20000100800 */
[----:B------:R-:W-:Y:S01]  /*66df0*/  STL [R1+0x16d8], R18 ;  /* 0x0016d81201007387 */ /* 0x000fe20000100800 */
[----:B----4-:R-:W-:Y:S01]  /*66e00*/  IADD3.X R29, R29, UR5, RZ, P3, !PT ;  /* 0x000000051d1d7c10 */ /* 0x010fe20009ffe4ff */
[----:B------:R-:W-:Y:S01]  /*66e10*/  IADD3 R28, P3, R28, UR10, RZ ;  /* 0x0000000a1c1c7c10 */ /* 0x000fe2000ff7e0ff */
[----:B------:R-:W-:-:S03]  /*66e20*/  IADD3.X R25, R25, UR5, RZ, P4, !PT ;  /* 0x0000000519197c10 */ /* 0x000fc6000a7fe4ff */
[----:B------:R-:W-:Y:S01]  /*66e30*/  STL [R1+0x16fc], R29 ;  /* 0x0016fc1d01007387 */ /* 0x000fe20000100800 */
[----:B------:R-:W-:Y:S01]  /*66e40*/  STL [R1+0x16d0], R28 ;  /* 0x0016d01c01007387 */ /* 0x000fe20000100800 */
[----:B---3--:R-:W-:-:S05]  /*66e50*/  IADD3.X R0, R0, UR5, RZ, P5, !PT ;  /* 0x0000000500007c10 */ /* 0x008fca000affe4ff */
[----:B------:R0:W-:Y:S01]  /*66e60*/  STL [R1+0x16ec], R0 ;  /* 0x0016ec0001007387 */ /* 0x0001e20000100800 */
[----:B------:R-:W-:Y:S03]  /*66e70*/  STL [R1+0x16f4], R25 ;  /* 0x0016f41901007387 */ /* 0x000fe60000100800 */
[----:B0-----:R-:W3:Y:S01]  /*66e80*/  LDL.LU R0, [R1+0x16dc] ;  /* 0x0016dc0001007983 */ /* 0x001ee20000300800 */
[----:B------:R-:W-:-:S04]  /*66e90*/  IMAD.MOV.U32 R17, RZ, RZ, c[0x0][0x18c] ;  /* 0x00006300ff117624 */ /* 0x000fc800078e00ff */
[----:B------:R-:W-:-:S04]  /*66ea0*/  IMAD.SHL.U32 R5, R17, 0x100, RZ ;  /* 0x0000010011057824 */ /* 0x000fc800078e00ff */
[----:B------:R-:W-:-:S05]  /*66eb0*/  IMAD.SHL.U32 R5, R5, 0x2, RZ ;  /* 0x0000000205057824 */ /* 0x000fca00078e00ff */
[----:B--2---:R-:W-:-:S05]  /*66ec0*/  IADD3 R24, P4, R24, R5, RZ ;  /* 0x0000000518187210 */ /* 0x004fca0007f9e0ff */
[----:B------:R-:W-:Y:S01]  /*66ed0*/  STL [R1+0x16c8], R24 ;  /* 0x0016c81801007387 */ /* 0x000fe20000100800 */
[-C--:B------:R-:W-:Y:S02]  /*66ee0*/  IADD3 R3, P5, R3, R5.reuse, RZ ;  /* 0x0000000503037210 */ /* 0x080fe40007fbe0ff */
[----:B------:R-:W-:Y:S01]  /*66ef0*/  IADD3.X R2, R2, UR5, RZ, P6, !PT ;  /* 0x0000000502027c10 */ /* 0x000fe2000b7fe4ff */
[----:B---3--:R0:W-:Y:S04]  /*66f00*/  STL [R1+0x212c], R0 ;  /* 0x00212c0001007387 */ /* 0x0081e80000100800 */
[----:B0-----:R-:W2:Y:S01]  /*66f10*/  LDL.LU R0, [R1+0x16b8] ;  /* 0x0016b80001007983 */ /* 0x001ea20000300800 */
[----:B------:R-:W3:Y:S02]  /*66f20*/  LDL.LU R4, [R1+0x16a8] ;  /* 0x0016a80001047983 */ /* 0x000ee40000300800 */
[----:B------:R-:W4:Y:S02]  /*66f30*/  LDL.LU R6, [R1+0x16cc] ;  /* 0x0016cc0001067983 */ /* 0x000f240000300800 */
[----:B------:R0:W-:Y:S01]  /*66f40*/  STL [R1+0x16c0], R3 ;  /* 0x0016c00301007387 */ /* 0x0001e20000100800 */
[----:B------:R-:W3:Y:S01]  /*66f50*/  LDL.LU R7, [R1+0x16a0] ;  /* 0x0016a00001077983 */ /* 0x000ee20000300800 */
[----:B------:R1:W-:Y:S02]  /*66f60*/  STL [R1+0x16e4], R2 ;  /* 0x0016e40201007387 */ /* 0x0003e40000100800 */
        /* <DEDUP_REMOVED lines=22> */
[----:B0-----:R-:W3:Y:S01]  /*670d0*/  LDL.LU R3, [R1+0x166c] ;  /* 0x00166c0001037983 */ /* 0x001ee20000300800 */
[----:B-1----:R-:W3:Y:S01]  /*670e0*/  LDL.LU R2, [R1+0x1640] ;  /* 0x0016400001027983 */ /* 0x002ee20000300800 */
[----:B--2---:R-:W-:-:S05]  /*670f0*/  IADD3 R0, P6, R0, R5, RZ ;  /* 0x0000000500007210 */ /* 0x004fca0007fde0ff */
[----:B------:R0:W-:Y:S04]  /*67100*/  STL [R1+0x16b8], R0 ;  /* 0x0016b80001007387 */ /* 0x0001e80000100800 */
[----:B0-----:R-:W2:Y:S02]  /*67110*/  LDL.LU R0, [R1+0x212c] ;  /* 0x00212c0001007983 */ /* 0x001ea40000300800 */
[----:B--2---:R-:W-:-:S05]  /*67120*/  IADD3.X R0, R0, UR5, RZ, P1, !PT ;  /* 0x0000000500007c10 */ /* 0x004fca0008ffe4ff */
[----:B------:R0:W-:Y:S04]  /*67130*/  STL [R1+0x16dc], R0 ;  /* 0x0016dc0001007387 */ /* 0x0001e80000100800 */
[----:B0-----:R-:W2:Y:S02]  /*67140*/  LDL.LU R0, [R1+0x2128] ;  /* 0x0021280001007983 */ /* 0x001ea40000300800 */
[----:B--2---:R-:W-:-:S05]  /*67150*/  IADD3 R0, P1, R0, R5, RZ ;  /* 0x0000000500007210 */ /* 0x004fca0007f3e0ff */
[----:B------:R0:W-:Y:S04]  /*67160*/  STL [R1+0x16b0], R0 ;  /* 0x0016b00001007387 */ /* 0x0001e80000100800 */
[----:B0-----:R-:W2:Y:S02]  /*67170*/  LDL.LU R0, [R1+0x2124] ;  /* 0x0021240001007983 */ /* 0x001ea40000300800 */
[----:B--2---:R-:W-:-:S05]  /*67180*/  IADD3.X R0, R0, UR5, RZ, P2, !PT ;  /* 0x0000000500007c10 */ /* 0x004fca00097fe4ff */
[----:B------:R0:W-:Y:S04]  /*67190*/  STL [R1+0x16d4], R0 ;  /* 0x0016d40001007387 */ /* 0x0001e80000100800 */
[----:B0-----:R-:W2:Y:S01]  /*671a0*/  LDL.LU R0, [R1+0x2120] ;  /* 0x0021200001007983 */ /* 0x001ea20000300800 */
[-C--:B---3--:R-:W-:Y:S02]  /*671b0*/  IADD3 R4, P2, R4, R5.reuse, RZ ;  /* 0x0000000504047210 */ /* 0x088fe40007f5e0ff */
[----:B----4-:R-:W-:Y:S01]  /*671c0*/  IADD3.X R6, R6, UR5, RZ, P3, !PT ;  /* 0x0000000506067c10 */ /* 0x010fe20009ffe4ff */
[-C--:B------:R-:W-:Y:S02]  /*671d0*/  IADD3 R7, P3, R7, R5.reuse, RZ ;  /* 0x0000000507077210 */ /* 0x080fe40007f7e0ff */
[----:B------:R-:W-:Y:S02]  /*671e0*/  STL [R1+0x16a8], R4 ;  /* 0x0016a80401007387 */ /* 0x000fe40000100800 */
[----:B------:R-:W-:Y:S02]  /*671f0*/  STL [R1+0x16cc], R6 ;  /* 0x0016cc0601007387 */ /* 0x000fe40000100800 */
[----:B------:R-:W-:Y:S02]  /*67200*/  STL [R1+0x16a0], R7 ;  /* 0x0016a00701007387 */ /* 0x000fe40000100800 */
[--C-:B--2---:R-:W-:Y:S01]  /*67210*/  IMAD.X R26, R26, 0x1, R0.reuse, P4 ;  /* 0x000000011a1a7824 */ /* 0x104fe200020e0600 */
[-C--:B------:R-:W-:Y:S01]  /*67220*/  IADD3 R27, P4, R27, R5.reuse, RZ ;  /* 0x000000051b1b7210 */ /* 0x080fe20007f9e0ff */
[--C-:B------:R-:W-:Y:S01]  /*67230*/  IMAD.X R20, R20, 0x1, R0.reuse, P5 ;  /* 0x0000000114147824 */ /* 0x100fe200028e0600 */
[-C--:B------:R-:W-:Y:S01]  /*67240*/  IADD3 R21, P5, R21, R5.reuse, RZ ;  /* 0x0000000515157210 */ /* 0x080fe20007fbe0ff */
[--C-:B------:R-:W-:Y:S01]  /*67250*/  IMAD.X R22, R22, 0x1, R0.reuse, P6 ;  /* 0x0000000116167824 */ /* 0x100fe200030e0600 */
[----:B------:R-:W-:Y:S01]  /*67260*/  STL [R1+0x16c4], R26 ;  /* 0x0016c41a01007387 */ /* 0x000fe20000100800 */
[-C--:B------:R-:W-:Y:S01]  /*67270*/  IADD3 R23, P6, R23, R5.reuse, RZ ;  /* 0x0000000517177210 */ /* 0x080fe20007fde0ff */
[----:B------:R-:W-:Y:S02]  /*67280*/  STL [R1+0x1698], R27 ;  /* 0x0016981b01007387 */ /* 0x000fe40000100800 */
        /* <DEDUP_REMOVED lines=30> */
[----:B------:R-:W-:Y:S01]  /*67470*/  STL [R1+0x1658], R17 ;  /* 0x0016581101007387 */ /* 0x000fe20000100800 */
[-C--:B------:R-:W-:Y:S01]  /*67480*/  IADD3 R24, P2, R24, R5.reuse, RZ ;  /* 0x0000000518187210 */ /* 0x080fe20007f5e0ff */
[----:B------:R-:W-:Y:S02]  /*67490*/  STL [R1+0x167c], R29 ;  /* 0x00167c1d01007387 */ /* 0x000fe40000100800 */
[--C-:B------:R-:W-:Y:S01]  /*674a0*/  IMAD.X R3, R3, 0x1, R0.reuse, P3 ;  /* 0x0000000103037824 */ /* 0x100fe200018e0600 */
[----:B------:R-:W-:Y:S01]  /*674b0*/  STL [R1+0x1650], R28 ;  /* 0x0016501c01007387 */ /* 0x000fe20000100800 */
[----:B------:R-:W-:Y:S02]  /*674c0*/  STL [R1+0x1674], R25 ;  /* 0x0016741901007387 */ /* 0x000fe40000100800 */
[----:B------:R0:W-:Y:S01]  /*674d0*/  STL [R1+0x211c], R5 ;  /* 0x00211c0501007387 */ /* 0x0001e20000100800 */
[----:B------:R-:W-:Y:S01]  /*674e0*/  IADD3 R2, P3, R2, R5, RZ ;  /* 0x0000000502027210 */ /* 0x000fe20007f7e0ff */
[----:B------:R-:W-:Y:S04]  /*674f0*/  STL [R1+0x1648], R24 ;  /* 0x0016481801007387 */ /* 0x000fe80000100800 */
[----:B0-----:R-:W2:Y:S01]  /*67500*/  LDL.LU R5, [R1+0x1664] ;  /* 0x0016640001057983 */ /* 0x001ea20000300800 */
[----:B------:R-:W-:Y:S02]  /*67510*/  STL [R1+0x166c], R3 ;  /* 0x00166c0301007387 */ /* 0x000fe40000100800 */
[----:B------:R-:W3:Y:S02]  /*67520*/  LDL.LU R4, [R1+0x1654] ;  /* 0x0016540001047983 */ /* 0x000ee40000300800 */
[----:B------:R-:W-:Y:S01]  /*67530*/  STL [R1+0x1640], R2 ;  /* 0x0016400201007387 */ /* 0x000fe20000100800 */
[----:B---3--:R0:W-:Y:S04]  /*67540*/  STL [R1+0x2110], R4 ;  /* 0x0021100401007387 */ /* 0x0081e80000100800 */
[----:B0-----:R-:W3:Y:S04]  /*67550*/  LDL.LU R4, [R1+0x1630] ;  /* 0x0016300001047983 */ /* 0x001ee80000300800 */
[----:B---3--:R0:W-:Y:S04]  /*67560*/  STL [R1+0x2114], R4 ;  /* 0x0021140401007387 */ /* 0x0081e80000100800 */
[----:B0-----:R-:W3:Y:S01]  /*67570*/  LDL.LU R4, [R1+0x165c] ;  /* 0x00165c0001047983 */ /* 0x001ee20000300800 */
[----:B--2---:R-:W-:-:S03]  /*67580*/  IMAD.X R5, R5, 0x1, R0, P4 ;  /* 0x0000000105057824 */ /* 0x004fc600020e0600 */
[----:B---3--:R0:W-:Y:S04]  /*67590*/  STL [R1+0x2118], R4 ;  /* 0x0021180401007387 */ /* 0x0081e80000100800 */
[----:B0-----:R-:W2:Y:S01]  /*675a0*/  LDL.LU R4, [R1+0x1638] ;  /* 0x0016380001047983 */ /* 0x001ea20000300800 */
[----:B------:R-:W3:Y:S02]  /*675b0*/  LDL.LU R6, [R1+0x1628] ;  /* 0x0016280001067983 */ /* 0x000ee40000300800 */
[----:B------:R-:W4:Y:S02]  /*675c0*/  LDL.LU R7, [R1+0x164c] ;  /* 0x00164c0001077983 */ /* 0x000f240000300800 */
        /* <DEDUP_REMOVED lines=24> */
[----:B------:R0:W-:Y:S02]  /*67750*/  STL [R1+0x1664], R5 ;  /* 0x0016640501007387 */ /* 0x0001e40000100800 */
[----:B0-----:R-:W2:Y:S02]  /*67760*/  LDL.LU R5, [R1+0x211c] ;  /* 0x00211c0001057983 */ /* 0x001ea40000300800 */
[----:B--2---:R-:W-:-:S05]  /*67770*/  IADD3 R4, P4, R4, R5, RZ ;  /* 0x0000000504047210 */ /* 0x004fca0007f9e0ff */
[----:B------:R0:W-:Y:S04]  /*67780*/  STL [R1+0x1638], R4 ;  /* 0x0016380401007387 */ /* 0x0001e80000100800 */
[----:B0-----:R-:W2:Y:S02]  /*67790*/  LDL.LU R4, [R1+0x2118] ;  /* 0x0021180001047983 */ /* 0x001ea40000300800 */
[----:B--2---:R-:W-:-:S05]  /*677a0*/  IMAD.X R4, R4, 0x1, R0, P5 ;  /* 0x0000000104047824 */ /* 0x004fca00028e0600 */
[----:B------:R0:W-:Y:S04]  /*677b0*/  STL [R1+0x165c], R4 ;  /* 0x00165c0401007387 */ /* 0x0001e80000100800 */
[----:B0-----:R-:W2:Y:S02]  /*677c0*/  LDL.LU R4, [R1+0x2114] ;  /* 0x0021140001047983 */ /* 0x001ea40000300800 */
[----:B--2---:R-:W-:-:S05]  /*677d0*/  IADD3 R4, P5, R4, R5, RZ ;  /* 0x0000000504047210 */ /* 0x004fca0007fbe0ff */
[----:B------:R0:W-:Y:S04]  /*677e0*/  STL [R1+0x1630], R4 ;  /* 0x0016300401007387 */ /* 0x0001e80000100800 */
[----:B0-----:R-:W2:Y:S01]  /*677f0*/  LDL.LU R4, [R1+0x2110] ;  /* 0x0021100001047983 */ /* 0x001ea20000300800 */
[--C-:B----4-:R-:W-:Y:S01]  /*67800*/  IMAD.X R7, R7, 0x1, R0.reuse, P1 ;  /* 0x0000000107077824 */ /* 0x110fe200008e0600 */
[-C--:B------:R-:W-:Y:S01]  /*67810*/  IADD3 R26, P1, R26, R5.reuse, RZ ;  /* 0x000000051a1a7210 */ /* 0x080fe20007f3e0ff */
[--C-:B------:R-:W-:Y:S01]  /*67820*/  IMAD.X R27, R27, 0x1, R0.reuse, P2 ;  /* 0x000000011b1b7824 */ /* 0x100fe200010e0600 */
        /* <DEDUP_REMOVED lines=16> */
[----:B------:R-:W-:Y:S01]  /*67930*/  IADD3 R25, P5, R25, R5, RZ ;  /* 0x0000000519197210 */ /* 0x000fe20007fbe0ff */
[----:B------:R-:W-:-:S02]  /*67940*/  IMAD.X R2, R2, 0x1, R0, P1 ;  /* 0x0000000102027824 */ /* 0x000fc400008e0600 */
[----:B--2---:R-:W-:Y:S01]  /*67950*/  IMAD.X R4, R4, 0x1, R0, P6 ;  /* 0x0000000104047824 */ /* 0x004fe200030e0600 */
[----:B---3--:R-:W-:-:S04]  /*67960*/  IADD3 R6, P6, R6, R5, RZ ;  /* 0x0000000506067210 */ /* 0x008fc80007fde0ff */
        /* <DEDUP_REMOVED lines=8> */
[--C-:B------:R-:W-:Y:S01]  /*679f0*/  IMAD.X R11, R11, 0x1, R0.reuse, P6 ;  /* 0x000000010b0b7824 */ /* 0x100fe200030e0600 */
[----:B------:R-:W-:Y:S01]  /*67a00*/  STL [R1+0x1634], R23 ;  /* 0x0016341701007387 */ /* 0x000fe20000100800 */
[----:B------:R-:W-:Y:S01]  /*67a10*/  IADD3 R16, P6, R16, R5, RZ ;  /* 0x0000000510107210 */ /* 0x000fe20007fde0ff */
        /* <DEDUP_REMOVED lines=12> */
[----:B------:R-:W-:-:S02]  /*67ae0*/  IMAD.X R24, R24, 0x1, R0, P6 ;  /* 0x0000000118187824 */ /* 0x000fc400030e0600 */
[----:B------:R-:W-:Y:S01]  /*67af0*/  STL [R1+0x15d8], R29 ;  /* 0x0015d81d01007387 */ /* 0x000fe20000100800 */
[-C--:B------:R-:W-:Y:S01]  /*67b00*/  IADD3 R3, P6, R3, R5.reuse, RZ ;  /* 0x0000000503037210 */ /* 0x080fe20007fde0ff */
[----:B------:R-:W-:Y:S01]  /*67b10*/  STL [R1+0x15fc], R28 ;  /* 0x0015fc1c01007387 */ /* 0x000fe20000100800 */
[----:B------:R-:W-:Y:S02]  /*67b20*/  STL [R1+0x15d0], R25 ;  /* 0x0015d01901007387 */ /* 0x000fe40000100800 */
[----:B------:R0:W-:Y:S02]  /*67b30*/  STL [R1+0x210c], R0 ;  /* 0x00210c0001007387 */ /* 0x0001e40000100800 */
[----:B------:R-:W-:Y:S01]  /*67b40*/  STL [R1+0x15f4], R24 ;  /* 0x0015f41801007387 */ /* 0x000fe20000100800 */
        /* <DEDUP_REMOVED lines=8> */
[----:B--2---:R-:W-:-:S03]  /*67bd0*/  IADD3 R0, P1, R0, R5, RZ ;  /* 0x0000000500007210 */ /* 0x004fc60007f3e0ff */
        /* <DEDUP_REMOVED lines=30> */
[----:B--2---:R-:W-:-:S05]  /*67dc0*/  IMAD.X R4, R4, 0x1, R0, P2 ;  /* 0x0000000104047824 */ /* 0x004fca00010e0600 */
[----:B------:R0:W-:Y:S04]  /*67dd0*/  STL [R1+0x15e4], R4 ;  /* 0x0015e40401007387 */ /* 0x0001e80000100800 */
[----:B0-----:R-:W2:Y:S02]  /*67de0*/  LDL.LU R4, [R1+0x2108] ;  /* 0x0021080001047983 */ /* 0x001ea40000300800 */
[----:B--2---:R-:W-:-:S05]  /*67df0*/  IADD3 R4, P2, R4, R5, RZ ;  /* 0x0000000504047210 */ /* 0x004fca0007f5e0ff */
[----:B------:R0:W-:Y:S04]  /*67e00*/  STL [R1+0x15b8], R4 ;  /* 0x0015b80401007387 */ /* 0x0001e80000100800 */
[----:B0-----:R-:W2:Y:S02]  /*67e10*/  LDL.LU R4, [R1+0x2104] ;  /* 0x0021040001047983 */ /* 0x001ea40000300800 */
[----:B--2---:R-:W-:-:S05]  /*67e20*/  IMAD.X R4, R4, 0x1, R0, P3 ;  /* 0x0000000104047824 */ /* 0x004fca00018e0600 */
[----:B------:R0:W-:Y:S04]  /*67e30*/  STL [R1+0x15dc], R4 ;  /* 0x0015dc0401007387 */ /* 0x0001e80000100800 */
[----:B0-----:R-:W2:Y:S01]  /*67e40*/  LDL.LU R4, [R1+0x2100] ;  /* 0x0021000001047983 */ /* 0x001ea20000300800 */
[--C-:B---3--:R-:W-:Y:S01]  /*67e50*/  IMAD.X R6, R6, 0x1, R0.reuse, P4 ;  /* 0x0000000106067824 */ /* 0x108fe200020e0600 */
[-C--:B----4-:R-:W-:Y:S01]  /*67e60*/  IADD3 R7, P4, R7, R5.reuse, RZ ;  /* 0x0000000507077210 */ /* 0x090fe20007f9e0ff */
        /* <DEDUP_REMOVED lines=18> */
[----:B------:R-:W-:Y:S01]  /*67f90*/  IMAD.X R3, R3, 0x1, R0, P4 ;  /* 0x0000000103037824 */ /* 0x000fe200020e0600 */
[----:B------:R-:W-:-:S02]  /*67fa0*/  IADD3 R2, P4, R2, R5, RZ ;  /* 0x0000000502027210 */ /* 0x000fc40007f9e0ff */
[----:B--2---:R-:W-:-:S05]  /*67fb0*/  IADD3 R4, P3, R4, R5, RZ ;  /* 0x0000000504047210 */ /* 0x004fca0007f7e0ff */
[----:B------:R-:W-:Y:S01]  /*67fc0*/  STL [R1+0x15b0], R4 ;  /* 0x0015b00401007387 */ /* 0x000fe20000100800 */
[----:B------:R-:W-:Y:S02]  /*67fd0*/  STL [R1+0x15d4], R6 ;  /* 0x0015d40601007387 */ /* 0x000fe40000100800 */
[----:B------:R-:W-:Y:S02]  /*67fe0*/  STL [R1+0x15a8], R7 ;  /* 0x0015a80701007387 */ /* 0x000fe40000100800 */
[----:B------:R-:W-:Y:S01]  /*67ff0*/  STL [R1+0x15cc], R26 ;  /* 0x0015cc1a01007387 */ /* 0x000fe20000100800 */
[----:B------:R-:W-:Y:S01]  /*68000*/  STL [R1+0x15a0], R27 ;  /* 0x0015a01b01007387 */ /* 0x000fe20000100800 */
        /* <DEDUP_REMOVED lines=16> */
[----:B------:R-:W-:-:S02]  /*68110*/  IMAD.X R25, R25, 0x1, R0, P3 ;  /* 0x0000000119197824 */ /* 0x000fc400018e0600 */
[----:B------:R-:W-:Y:S02]  /*68120*/  STL [R1+0x158c], R18 ;  /* 0x00158c1201007387 */ /* 0x000fe40000100800 */
[----:B------:R-:W-:Y:S01]  /*68130*/  STL [R1+0x1560], R17 ;  /* 0x0015601101007387 */ /* 0x000fe20000100800 */
[----:B------:R-:W-:Y:S01]  /*68140*/  IADD3 R24, P3, R24, R5, RZ ;  /* 0x0000000518187210 */ /* 0x000fe20007f7e0ff */
[----:B------:R-:W-:Y:S01]  /*68150*/  STL [R1+0x1584], R29 ;  /* 0x0015841d01007387 */ /* 0x000fe20000100800 */
[----:B------:R-:W-:Y:S02]  /*68160*/  STL [R1+0x1558], R28 ;  /* 0x0015581c01007387 */ /* 0x000fe40000100800 */
[----:B------:R-:W-:Y:S02]  /*68170*/  STL [R1+0x157c], R25 ;  /* 0x00157c1901007387 */ /* 0x000fe40000100800 */
[----:B------:R0:W-:Y:S01]  /*68180*/  STL [R1+0x20fc], R5 ;  /* 0x0020fc0501007387 */ /* 0x0001e20000100800 */
        /* <DEDUP_REMOVED lines=2999> */
[--C-:B------:R-:W-:Y:S02]  /*73d00*/  IMAD.X R23, R23, 0x1, R0.reuse, P1 ;  /* 0x0000000117177824 */ /* 0x100fe400008e0600 */
[----:B------:R-:W-:Y:S01]  /*73d10*/  IMAD.X R10, R10, 0x1, R0, P2 ;  /* 0x000000010a0a7824 */ /* 0x000fe200010e0600 */
[----:B--2---:R-:W-:-:S05]  /*73d20*/  IADD3 R4, P6, R4, R5, RZ ;  /* 0x0000000504047210 */ /* 0x004fca0007fde0ff */
[----:B------:R0:W-:Y:S04]  /*73d30*/  STL [R1+0x1c4c], R4 ;  /* 0x001c4c0401007387 */ /* 0x0001e80000100800 */
[----:B0-----:R0:W5:Y:S01]  /*73d40*/  LDL.LU R4, [R1+0x1f1c] ;  /* 0x001f1c0001047983 */ /* 0x0011620000300800 */
[----:B------:R1:W-:Y:S03]  /*73d50*/  STL [R1+0x1c18], R9 ;  /* 0x001c180901007387 */ /* 0x0003e60000100800 */
[----:B-1----:R0:W5:Y:S01]  /*73d60*/  LDL.LU R9, [R1+0x1f18] ;  /* 0x001f180001097983 */ /* 0x0021620000300800 */
[----:B------:R1:W-:Y:S03]  /*73d70*/  STL [R1+0x1c54], R8 ;  /* 0x001c540801007387 */ /* 0x0003e60000100800 */
[----:B-1----:R0:W5:Y:S01]  /*73d80*/  LDL.LU R8, [R1+0x1f14] ;  /* 0x001f140001087983 */ /* 0x0021620000300800 */
[----:B------:R1:W-:Y:S03]  /*73d90*/  STL [R1+0x1c20], R16 ;  /* 0x001c201001007387 */ /* 0x0003e60000100800 */
[----:B-1----:R0:W5:Y:S01]  /*73da0*/  LDL.LU R16, [R1+0x1f10] ;  /* 0x001f100001107983 */ /* 0x0021620000300800 */
[----:B------:R1:W-:Y:S02]  /*73db0*/  STL [R1+0x1c5c], R15 ;  /* 0x001c5c0f01007387 */ /* 0x0003e40000100800 */
[----:B------:R-:W-:Y:S01]  /*73dc0*/  IMAD.X R29, R29, 0x1, R0, P6 ;  /* 0x000000011d1d7824 */ /* 0x000fe200030e0600 */
[----:B-1----:R0:W5:Y:S01]  /*73dd0*/  LDL.LU R15, [R1+0x1f0c] ;  /* 0x001f0c00010f7983 */ /* 0x0021620000300800 */
[----:B------:R1:W-:Y:S01]  /*73de0*/  STL [R1+0x1c28], R14 ;  /* 0x001c280e01007387 */ /* 0x0003e20000100800 */
[----:B------:R-:W-:-:S02]  /*73df0*/  IADD3 R28, P6, R28, R5, RZ ;  /* 0x000000051c1c7210 */ /* 0x000fc40007fde0ff */
[----:B-1----:R0:W5:Y:S01]  /*73e00*/  LDL.LU R14, [R1+0x1f08] ;  /* 0x001f0800010e7983 */ /* 0x0021620000300800 */
[----:B------:R1:W-:Y:S03]  /*73e10*/  STL [R1+0x1c64], R12 ;  /* 0x001c640c01007387 */ /* 0x0003e60000100800 */
        /* <DEDUP_REMOVED lines=23> */
[----:B------:R0:W-:Y:S02]  /*73f90*/  STL [R1+0x1c94], R7 ;  /* 0x001c940701007387 */ /* 0x0001e40000100800 */
[----:B------:R0:W-:Y:S01]  /*73fa0*/  STL [R1+0x1c60], R26 ;  /* 0x001c601a01007387 */ /* 0x0001e20000100800 */
[----:B------:R0:W-:Y:S01]  /*73fb0*/  STL [R1+0x1c9c], R27 ;  /* 0x001c9c1b01007387 */ /* 0x0001e20000100800 */
[----:B------:R0:W-:Y:S02]  /*73fc0*/  STL [R1+0x1c68], R20 ;  /* 0x001c681401007387 */ /* 0x0001e40000100800 */
[----:B------:R0:W-:Y:S02]  /*73fd0*/  STL [R1+0x1ca0], R21 ;  /* 0x001ca01501007387 */ /* 0x0001e40000100800 */
[----:B------:R0:W-:Y:S01]  /*73fe0*/  STL [R1+0x1c70], R22 ;  /* 0x001c701601007387 */ /* 0x0001e20000100800 */
[----:B------:R0:W-:Y:S01]  /*73ff0*/  STL [R1+0x1c88], R11 ;  /* 0x001c880b01007387 */ /* 0x0001e20000100800 */
[----:B------:R0:W-:Y:S02]  /*74000*/  STL [R1+0x1c78], R23 ;  /* 0x001c781701007387 */ /* 0x0001e40000100800 */
[----:B------:R0:W-:Y:S02]  /*74010*/  STL [R1+0x1c80], R10 ;  /* 0x001c800a01007387 */ /* 0x0001e40000100800 */
[----:B0-----:R-:W2:Y:S04]  /*74020*/  LDL.LU R10, [R1+0x1c90] ;  /* 0x001c9000010a7983 */ /* 0x001ea80000300800 */
[----:B------:R-:W3:Y:S01]  /*74030*/  LDL.LU R11, [R1+0x1c98] ;  /* 0x001c9800010b7983 */ /* 0x000ee20000300800 */
[----:B--2---:R-:W-:-:S02]  /*74040*/  IMAD.X R10, R10, 0x1, R0, P4 ;  /* 0x000000010a0a7824 */ /* 0x004fc400020e0600 */
[----:B---3--:R-:W-:-:S05]  /*74050*/  IMAD.X R11, R11, 0x1, R0, P5 ;  /* 0x000000010b0b7824 */ /* 0x008fca00028e0600 */
[----:B------:R0:W-:Y:S04]  /*74060*/  STL [R1+0x1c98], R11 ;  /* 0x001c980b01007387 */ /* 0x0001e80000100800 */
[----:B------:R0:W-:Y:S01]  /*74070*/  STL [R1+0x1c90], R10 ;  /* 0x001c900a01007387 */ /* 0x0001e20000100800 */
[----:B------:R-:W-:Y:S01]  /*74080*/  @!P0 CALL.REL.NOINC `(.L_x_2) ;  /* 0x0000001000008944 */ /* 0x000fe20003c00000 */
[----:B------:R-:W-:Y:S05]  /*74090*/  BRA `(.L_x_3) ;  /* 0xfffb1e3000007947 */ /* 0x000fea000383ffff */
.L_x_2:
[----:B-----5:R1:W-:Y:S04]  /*740a0*/  STL [R1+0x1f98], R19 ;  /* 0x001f981301007387 */ /* 0x0203e80000100800 */
[----:B-1----:R-:W2:Y:S04]  /*740b0*/  LDL.LU R19, [R1+0x280] ;  /* 0x0002800001137983 */ /* 0x002ea80000300800 */
[----:B--2---:R1:W-:Y:S04]  /*740c0*/  STL [R1+0x1f9c], R19 ;  /* 0x001f9c1301007387 */ /* 0x0043e80000100800 */
        /* <DEDUP_REMOVED lines=22> */
[----:B------:R2:W-:Y:S01]  /*74230*/  STL [R1+0x1f94], R17 ;  /* 0x001f941101007387 */ /* 0x0005e20000100800 */
[----:B-1----:R-:W-:-:S03]  /*74240*/  IMAD.MOV.U32 R19, RZ, RZ, R9 ;  /* 0x000000ffff137224 */ /* 0x002fc600078e0009 */
[----:B--2---:R-:W2:Y:S04]  /*74250*/  LDL.LU R17, [R1+0x350] ;  /* 0x0003500001117983 */ /* 0x004ea80000300800 */
        /* <DEDUP_REMOVED lines=26> */
[----:B------:R1:W-:Y:S04]  /*74400*/  STL [R1+0x1f8c], R16 ;  /* 0x001f8c1001007387 */ /* 0x0003e80000100800 */
[----:B-1----:R-:W2:Y:S04]  /*74410*/  LDL.LU R16, [R1+0x370] ;  /* 0x0003700001107983 */ /* 0x002ea80000300800 */
[----:B------:R1:W-:Y:S04]  /*74420*/  STL [R1+0x1f88], R8 ;  /* 0x001f880801007387 */ /* 0x0003e80000100800 */
[----:B-1----:R-:W3:Y:S04]  /*74430*/  LDL.LU R8, [R1+0x3b0] ;  /* 0x0003b00001087983 */ /* 0x002ee80000300800 */
[----:B------:R1:W-:Y:S04]  /*74440*/  STL [R1+0x1f84], R14 ;  /* 0x001f840e01007387 */ /* 0x0003e80000100800 */
[----:B-1----:R-:W3:Y:S04]  /*74450*/  LDL.LU R14, [R1+0x3c0] ;  /* 0x0003c000010e7983 */ /* 0x002ee80000300800 */
[----:B------:R1:W-:Y:S04]  /*74460*/  STL [R1+0x1f80], R15 ;  /* 0x001f800f01007387 */ /* 0x0003e80000100800 */
[----:B-1----:R-:W4:Y:S04]  /*74470*/  LDL.LU R15, [R1+0x3d0] ;  /* 0x0003d000010f7983 */ /* 0x002f280000300800 */
[----:B------:R1:W-:Y:S04]  /*74480*/  STL [R1+0x1f7c], R13 ;  /* 0x001f7c0d01007387 */ /* 0x0003e80000100800 */
[----:B-1----:R-:W4:Y:S04]  /*74490*/  LDL.LU R13, [R1+0x3e0] ;  /* 0x0003e000010d7983 */ /* 0x002f280000300800 */
[----:B------:R1:W-:Y:S04]  /*744a0*/  STL [R1+0x1f78], R12 ;  /* 0x001f780c01007387 */ /* 0x0003e80000100800 */
[----:B-1----:R-:W2:Y:S04]  /*744b0*/  LDL.LU R12, [R1+0x3fc] ;  /* 0x0003fc00010c7983 */ /* 0x002ea80000300800 */
        /* <DEDUP_REMOVED lines=14> */
[----:B------:R0:W-:Y:S01]  /*745a0*/  STL [R1+0x1ef0], R28 ;  /* 0x001ef01c01007387 */ /* 0x0001e20000100800 */
[----:B------:R-:W-:-:S03]  /*745b0*/  F2FP.PACK_AB R19, R17, R19 ;  /* 0x000000131113723e */ /* 0x000fc600000000ff */
        /* <DEDUP_REMOVED lines=11> */
[----:B------:R-:W2:Y:S04]  /*74670*/  LDL.LU R17, [R1+0x1ff8] ;  /* 0x001ff80001117983 */ /* 0x000ea80000300800 */
[----:B------:R0:W-:Y:S04]  /*74680*/  STL [R1+0x9c], R19 ;  /* 0x00009c1301007387 */ /* 0x0001e80000100800 */
[----:B0-----:R-:W2:Y:S02]  /*74690*/  LDL.LU R19, [R1+0x1ff4] ;  /* 0x001ff40001137983 */ /* 0x001ea40000300800 */
[----:B--2---:R-:W-:-:S02]  /*746a0*/  F2FP.PACK_AB R19, R17, R19 ;  /* 0x000000131113723e */ /* 0x004fc400000000ff */
        /* <DEDUP_REMOVED lines=42> */
[----:B0-----:R-:W2:Y:S01]  /*74950*/  LDL.LU R19, [R1+0x1f9c] ;  /* 0x001f9c0001137983 */ /* 0x001ea20000300800 */
[----:B------:R-:W-:Y:S02]  /*74960*/  F2FP.PACK_AB R16, R18, R16 ;  /* 0x000000101210723e */ /* 0x000fe400000000ff */
[----:B---3--:R-:W-:-:S02]  /*74970*/  F2FP.PACK_AB R14, R8, R14 ;  /* 0x0000000e080e723e */ /* 0x008fc400000000ff */
[----:B----4-:R-:W-:Y:S02]  /*74980*/  F2FP.PACK_AB R13, R15, R13 ;  /* 0x0000000d0f0d723e */ /* 0x010fe400000000ff */
[----:B------:R-:W-:Y:S02]  /*74990*/  F2FP.PACK_AB R3, R12, R3 ;  /* 0x000000030c03723e */ /* 0x000fe400000000ff */
[----:B------:R-:W-:Y:S02]  /*749a0*/  F2FP.PACK_AB R24, R2, R24 ;  /* 0x000000180218723e */ /* 0x000fe400000000ff */
[----:B--2---:R-:W-:Y:S02]  /*749b0*/  F2FP.PACK_AB R17, R19, R17 ;  /* 0x000000111311723e */ /* 0x004fe400000000ff */
[----:B------:R-:W2:Y:S04]  /*749c0*/  LDL.LU R19, [R1+0x1f98] ;  /* 0x001f980001137983 */ /* 0x000ea80000300800 */
[----:B------:R0:W-:Y:S04]  /*749d0*/  STL [R1+0x6c], R17 ;  /* 0x00006c1101007387 */ /* 0x0001e80000100800 */
[----:B0-----:R-:W3:Y:S04]  /*749e0*/  LDL.LU R17, [R1+0x1f94] ;  /* 0x001f940001117983 */ /* 0x001ee80000300800 */
[----:B------:R-:W3:Y:S04]  /*749f0*/  LDL.LU R18, [R1+0x1f90] ;  /* 0x001f900001127983 */ /* 0x000ee80000300800 */
[----:B------:R0:W-:Y:S04]  /*74a00*/  STL [R1+0x68], R16 ;  /* 0x0000681001007387 */ /* 0x0001e80000100800 */
[----:B0-----:R-:W4:Y:S04]  /*74a10*/  LDL.LU R16, [R1+0x1f8c] ;  /* 0x001f8c0001107983 */ /* 0x001f280000300800 */
[----:B------:R-:W4:Y:S04]  /*74a20*/  LDL.LU R8, [R1+0x1f88] ;  /* 0x001f880001087983 */ /* 0x000f280000300800 */
[----:B------:R0:W-:Y:S04]  /*74a30*/  STL [R1+0x64], R14 ;  /* 0x0000640e01007387 */ /* 0x0001e80000100800 */
[----:B0-----:R-:W4:Y:S04]  /*74a40*/  LDL.LU R14, [R1+0x1f84] ;  /* 0x001f8400010e7983 */ /* 0x001f280000300800 */
[----:B------:R-:W4:Y:S04]  /*74a50*/  LDL.LU R15, [R1+0x1f80] ;  /* 0x001f8000010f7983 */ /* 0x000f280000300800 */
[----:B------:R0:W-:Y:S01]  /*74a60*/  STL [R1+0x60], R13 ;  /* 0x0000600d01007387 */ /* 0x0001e20000100800 */
[----:B------:R-:W-:-:S03]  /*74a70*/  F2FP.PACK_AB R2, R28, R0 ;  /* 0x000000001c02723e */ /* 0x000fc600000000ff */
[----:B0-----:R-:W4:Y:S04]  /*74a80*/  LDL.LU R13, [R1+0x1f7c] ;  /* 0x001f7c00010d7983 */ /* 0x001f280000300800 */
[----:B------:R-:W4:Y:S01]  /*74a90*/  LDL.LU R12, [R1+0x1f78] ;  /* 0x001f7800010c7983 */ /* 0x000f220000300800 */
[----:B------:R-:W-:-:S03]  /*74aa0*/  F2FP.PACK_AB R0, R4, R5 ;  /* 0x000000050400723e */ /* 0x000fc600000000ff */
[----:B------:R0:W-:Y:S04]  /*74ab0*/  STL [R1+0x5c], R3 ;  /* 0x00005c0301007387 */ /* 0x0001e80000100800 */
[----:B------:R-:W-:Y:S01]  /*74ac0*/  STL [R1+0x58], R24 ;  /* 0x0000581801007387 */ /* 0x000fe20000100800 */
[----:B0-----:R-:W-:-:S05]  /*74ad0*/  F2FP.PACK_AB R3, R25, R29 ;  /* 0x0000001d1903723e */ /* 0x001fca00000000ff */
[----:B------:R0:W-:Y:S04]  /*74ae0*/  STL [R1+0x54], R3 ;  /* 0x0000540301007387 */ /* 0x0001e80000100800 */
[----:B------:R1:W-:Y:S04]  /*74af0*/  STL [R1+0x50], R2 ;  /* 0x0000500201007387 */ /* 0x0003e80000100800 */
[----:B------:R1:W-:Y:S01]  /*74b00*/  STL [R1+0x4c], R0 ;  /* 0x00004c0001007387 */ /* 0x0003e20000100800 */
[----:B0-----:R-:W-:Y:S02]  /*74b10*/  F2FP.PACK_AB R3, R6, R7 ;  /* 0x000000070603723e */ /* 0x001fe400000000ff */
[----:B-1----:R-:W-:-:S03]  /*74b20*/  F2FP.PACK_AB R2, R26, R27 ;  /* 0x0000001b1a02723e */ /* 0x002fc600000000ff */
[----:B------:R0:W-:Y:S01]  /*74b30*/  STL [R1+0x48], R3 ;  /* 0x0000480301007387 */ /* 0x0001e20000100800 */
[----:B------:R-:W-:-:S03]  /*74b40*/  F2FP.PACK_AB R0, R20, R21 ;  /* 0x000000151400723e */ /* 0x000fc600000000ff */
[----:B------:R1:W-:Y:S04]  /*74b50*/  STL [R1+0x44], R2 ;  /* 0x0000440201007387 */ /* 0x0003e80000100800 */
[----:B------:R2:W-:Y:S01]  /*74b60*/  STL [R1+0x40], R0 ;  /* 0x0000400001007387 */ /* 0x0005e20000100800 */
[----:B0-----:R-:W-:Y:S02]  /*74b70*/  F2FP.PACK_AB R3, R22, R23 ;  /* 0x000000171603723e */ /* 0x001fe400000000ff */
[----:B-1----:R-:W-:-:S03]  /*74b80*/  F2FP.PACK_AB R2, R9, R10 ;  /* 0x0000000a0902723e */ /* 0x002fc600000000ff */
[----:B------:R3:W-:Y:S04]  /*74b90*/  STL [R1+0x3c], R3 ;  /* 0x00003c0301007387 */ /* 0x0007e80000100800 */
[----:B------:R4:W-:Y:S01]  /*74ba0*/  STL [R1+0x38], R2 ;  /* 0x0000380201007387 */ /* 0x0009e20000100800 */
[----:B--2---:R-:W-:-:S05]  /*74bb0*/  F2FP.PACK_AB R0, R11, R19 ;  /* 0x000000130b00723e */ /* 0x004fca00000000ff */
[----:B------:R0:W-:Y:S01]  /*74bc0*/  STL [R1+0x34], R0 ;  /* 0x0000340001007387 */ /* 0x0001e20000100800 */
[----:B---3--:R-:W-:-:S05]  /*74bd0*/  F2FP.PACK_AB R3, R18, R17 ;  /* 0x000000111203723e */ /* 0x008fca00000000ff */
[----:B------:R-:W-:Y:S04]  /*74be0*/  STL [R1+0x30], R3 ;  /* 0x0000300301007387 */ /* 0x000fe80000100800 */
[----:B------:R-:W2:Y:S01]  /*74bf0*/  LDL.LU R7, [R1+0x4a4] ;  /* 0x0004a40001077983 */ /* 0x000ea20000300800 */
[----:B----4-:R-:W-:-:S05]  /*74c00*/  F2FP.PACK_AB R2, R8, R16 ;  /* 0x000000100802723e */ /* 0x010fca00000000ff */
[----:B------:R-:W-:Y:S01]  /*74c10*/  STL [R1+0x2c], R2 ;  /* 0x00002c0201007387 */ /* 0x000fe20000100800 */
[----:B0-----:R-:W-:-:S03]  /*74c20*/  F2FP.PACK_AB R0, R15, R14 ;  /* 0x0000000e0f00723e */ /* 0x001fc600000000ff */
[----:B--2---:R0:W-:Y:S04]  /*74c30*/  STL [R1+0x1f28], R7 ;  /* 0x001f280701007387 */ /* 0x0041e80000100800 */
[----:B------:R-:W-:Y:S04]  /*74c40*/  STL [R1+0x28], R0 ;  /* 0x0000280001007387 */ /* 0x000fe80000100800 */
[----:B0-----:R-:W2:Y:S04]  /*74c50*/  LDL.LU R7, [R1+0x508] ;  /* 0x0005080001077983 */ /* 0x001ea80000300800 */
[----:B--2---:R0:W-:Y:S04]  /*74c60*/  STL [R1+0x1f30], R7 ;  /* 0x001f300701007387 */ /* 0x0041e80000100800 */
        /* <DEDUP_REMOVED lines=15> */
[----:B--2---:R-:W-:Y:S04]  /*74d60*/  STL [R1+0x1f70], R7 ;  /* 0x001f700701007387 */ /* 0x004fe80000100800 */
[----:B------:R-:W2:Y:S04]  /*74d70*/  LDL.LU R6, [R1+0x4c4] ;  /* 0x0004c40001067983 */ /* 0x000ea80000300800 */
        /* <DEDUP_REMOVED lines=24> */
[----:B------:R-:W3:Y:S04]  /*74f00*/  LDL.LU R4, [R1+0x504] ;  /* 0x0005040001047983 */ /* 0x000ee80000300800 */
[----:B---3--:R0:W-:Y:S04]  /*74f10*/  STL [R1+0x1f1c], R4 ;  /* 0x001f1c0401007387 */ /* 0x0081e80000100800 */
[----:B0-----:R-:W3:Y:S04]  /*74f20*/  LDL.LU R4, [R1+0x4d4] ;  /* 0x0004d40001047983 */ /* 0x001ee80000300800 */
[----:B------:R-:W4:Y:S04]  /*74f30*/  LDL.LU R11, [R1+0x4a0] ;  /* 0x0004a000010b7983 */ /* 0x000f280000300800 */
[----:B----4-:R0:W-:Y:S04]  /*74f40*/  STL [R1+0x1f18], R11 ;  /* 0x001f180b01007387 */ /* 0x0101e80000100800 */
[----:B0-----:R-:W4:Y:S04]  /*74f50*/  LDL.LU R11, [R1+0x4f4] ;  /* 0x0004f400010b7983 */ /* 0x001f280000300800 */
[----:B------:R-:W2:Y:S04]  /*74f60*/  LDL.LU R10, [R1+0x4c0] ;  /* 0x0004c000010a7983 */ /* 0x000ea80000300800 */
[----:B--2---:R0:W-:Y:S04]  /*74f70*/  STL [R1+0x1f14], R10 ;  /* 0x001f140a01007387 */ /* 0x0041e80000100800 */
[----:B0-----:R-:W2:Y:S04]  /*74f80*/  LDL.LU R10, [R1+0x480] ;  /* 0x00048000010a7983 */ /* 0x001ea80000300800 */
        /* <DEDUP_REMOVED lines=9> */
[----:B------:R-:W2:Y:S01]  /*75020*/  LDL.LU R14, [R1+0x53c] ;  /* 0x00053c00010e7983 */ /* 0x000ea20000300800 */
[----:B------:R-:W-:-:S03]  /*75030*/  IMAD.MOV.U32 R7, RZ, RZ, R13 ;  /* 0x000000ffff077224 */ /* 0x000fc600078e000d */
[----:B--2---:R0:W-:Y:S04]  /*75040*/  STL [R1+0x1f04], R14 ;  /* 0x001f040e01007387 */ /* 0x0041e80000100800 */
[----:B0-----:R-:W2:Y:S04]  /*75050*/  LDL.LU R14, [R1+0x55c] ;  /* 0x00055c00010e7983 */ /* 0x001ea80000300800 */
[----:B------:R-:W2:Y:S01]  /*75060*/  LDL.LU R13, [R1+0x52c] ;  /* 0x00052c00010d7983 */ /* 0x000ea20000300800 */
[----:B------:R-:W-:-:S03]  /*75070*/  IMAD.MOV.U32 R6, RZ, RZ, R12 ;  /* 0x000000ffff067224 */ /* 0x000fc600078e000c */
        /* <DEDUP_REMOVED lines=9> */
[----:B------:R-:W-:-:S03]  /*75110*/  F2FP.PACK_AB R7, R6, R7 ;  /* 0x000000070607723e */ /* 0x000fc600000000ff */
[----:B--2---:R0:W-:Y:S04]  /*75120*/  STL [R1+0x1ef4], R28 ;  /* 0x001ef41c01007387 */ /* 0x0041e80000100800 */
[----:B0-----:R-:W2:Y:S04]  /*75130*/  LDL.LU R28, [R1+0x558] ;  /* 0x00055800011c7983 */ /* 0x001ea80000300800 */
        /* <DEDUP_REMOVED lines=52> */
[----:B------:R0:W-:Y:S04]  /*75480*/  STL [R1], R7 ;  /* 0x0000000701007387 */ /* 0x0001e80000100800 */
[----:B0-----:R-:W2:Y:S02]  /*75490*/  LDL.LU R7, [R1+0x1f28] ;  /* 0x001f280001077983 */ /* 0x001ea40000300800 */
[----:B--2---:R-:W-:-:S02]  /*754a0*/  F2FP.PACK_AB R7, R6, R7 ;  /* 0x000000070607723e */ /* 0x004fc400000000ff */
[----:B------:R-:W2:Y:S02]  /*754b0*/  LDL.LU R6, [R1+0x1f24] ;  /* 0x001f240001067983 */ /* 0x000ea40000300800 */
[----:B--2---:R-:W-:Y:S02]  /*754c0*/  F2FP.PACK_AB R6, R5, R6 ;  /* 0x000000060506723e */ /* 0x004fe400000000ff */
[----:B------:R-:W3:Y:S02]  /*754d0*/  LDL.LU R5, [R1+0x1f20] ;  /* 0x001f200001057983 */ /* 0x000ee40000300800 */
[----:B---3--:R-:W-:Y:S02]  /*754e0*/  F2FP.PACK_AB R5, R4, R5 ;  /* 0x000000050405723e */ /* 0x008fe400000000ff */
[----:B------:R-:W4:Y:S02]  /*754f0*/  LDL.LU R4, [R1+0x1f1c] ;  /* 0x001f1c0001047983 */ /* 0x000f240000300800 */
[----:B----4-:R-:W-:-:S02]  /*75500*/  F2FP.PACK_AB R4, R11, R4 ;  /* 0x000000040b04723e */ /* 0x010fc400000000ff */
[----:B------:R-:W2:Y:S02]  /*75510*/  LDL.LU R11, [R1+0x1f18] ;  /* 0x001f1800010b7983 */ /* 0x000ea40000300800 */
[----:B--2---:R-:W-:Y:S02]  /*75520*/  F2FP.PACK_AB R11, R10, R11 ;  /* 0x0000000b0a0b723e */ /* 0x004fe400000000ff */
[----:B------:R-:W2:Y:S02]  /*75530*/  LDL.LU R10, [R1+0x1f14] ;  /* 0x001f1400010a7983 */ /* 0x000ea40000300800 */
[----:B--2---:R-:W-:Y:S02]  /*75540*/  F2FP.PACK_AB R10, R9, R10 ;  /* 0x0000000a090a723e */ /* 0x004fe400000000ff */
[----:B------:R-:W2:Y:S02]  /*75550*/  LDL.LU R9, [R1+0x1f10] ;  /* 0x001f100001097983 */ /* 0x000ea40000300800 */
[----:B--2---:R-:W-:-:S02]  /*75560*/  F2FP.PACK_AB R9, R8, R9 ;  /* 0x000000090809723e */ /* 0x004fc400000000ff */
        /* <DEDUP_REMOVED lines=12> */
[----:B------:R-:W2:Y:S01]  /*75630*/  LDL.LU R28, [R1+0x1ef4] ;  /* 0x001ef400011c7983 */ /* 0x000ea20000300800 */
[----:B------:R-:W-:Y:S02]  /*75640*/  F2FP.PACK_AB R17, R29, R17 ;  /* 0x000000111d11723e */ /* 0x000fe400000000ff */
[----:B------:R-:W-:Y:S02]  /*75650*/  F2FP.PACK_AB R16, R25, R16 ;  /* 0x000000101910723e */ /* 0x000fe400000000ff */
[----:B------:R-:W-:Y:S02]  /*75660*/  F2FP.PACK_AB R23, R24, R23 ;  /* 0x000000171817723e */ /* 0x000fe400000000ff */
[----:B------:R-:W-:Y:S02]  /*75670*/  F2FP.PACK_AB R22, R2, R22 ;  /* 0x000000160216723e */ /* 0x000fe400000000ff */
[----:B------:R-:W-:Y:S02]  /*75680*/  F2FP.PACK_AB R21, R3, R21 ;  /* 0x000000150315723e */ /* 0x000fe400000000ff */
[----:B--2---:R-:W-:-:S02]  /*75690*/  F2FP.PACK_AB R18, R28, R18 ;  /* 0x000000121c12723e */ /* 0x004fc400000000ff */
[----:B------:R-:W2:Y:S04]  /*756a0*/  LDL.LU R28, [R1+0x1ef0] ;  /* 0x001ef000011c7983 */ /* 0x000ea80000300800 */
[----:B------:R-:W2:Y:S04]  /*756b0*/  LDL.LU R29, [R1+0x1eec] ;  /* 0x001eec00011d7983 */ /* 0x000ea80000300800 */
[----:B------:R-:W3:Y:S04]  /*756c0*/  LDL.LU R25, [R1+0x1ee8] ;  /* 0x001ee80001197983 */ /* 0x000ee80000300800 */
[----:B------:R-:W3:Y:S04]  /*756d0*/  LDL.LU R24, [R1+0x1ee4] ;  /* 0x001ee40001187983 */ /* 0x000ee80000300800 */
[----:B------:R-:W4:Y:S04]  /*756e0*/  LDL.LU R2, [R1+0x1ee0] ;  /* 0x001ee00001027983 */ /* 0x000f280000300800 */
[----:B------:R-:W4:Y:S01]  /*756f0*/  LDL.LU R3, [R1+0x1edc] ;  /* 0x001edc0001037983 */ /* 0x000f220000300800 */
[----:B------:R-:W-:-:S02]  /*75700*/  F2FP.PACK_AB R27, R26, R27 ;  /* 0x0000001b1a1b723e */ /* 0x000fc400000000ff */
[----:B------:R-:W-:Y:S02]  /*75710*/  F2FP.PACK_AB R20, R0, R20 ;  /* 0x000000140014723e */ /* 0x000fe400000000ff */
[----:B--2---:R-:W-:Y:S02]  /*75720*/  F2FP.PACK_AB R26, R29, R28 ;  /* 0x0000001c1d1a723e */ /* 0x004fe400000000ff */
[----:B---3--:R-:W-:Y:S02]  /*75730*/  F2FP.PACK_AB R25, R25, R24 ;  /* 0x000000181919723e */ /* 0x008fe400000000ff */
[----:B----4-:R-:W-:Y:S02]  /*75740*/  F2FP.PACK_AB R24, R3, R2 ;  /* 0x000000020318723e */ /* 0x010fe400000000ff */
.L_x_1:
[----:B------:R-:W2:Y:S04]  /*75750*/  LDL.LU R2, [R1+0x1cd4] ;  /* 0x001cd40001027983 */ /* 0x000ea80000300800 */
[----:B------:R-:W1:Y:S02]  /*75760*/  S2R R28, SR_TID.X ;  /* 0x00000000001c7919 */ /* 0x000e640000002100 */
[----:B01----:R-:W-:-:S02]  /*75770*/  IMAD.SHL.U32 R0, R28, 0x20, RZ ;  /* 0x000000201c007824 */ /* 0x003fc400078e00ff */
[C---:B------:R-:W-:Y:S02]  /*75780*/  IMAD.SHL.U32 R3, R28.reuse, 0x4, RZ ;  /* 0x000000041c037824 */ /* 0x040fe400078e00ff */
[----:B------:R-:W-:Y:S01]  /*75790*/  IMAD.SHL.U32 R29, R28, 0x400, RZ ;  /* 0x000004001c1d7824 */ /* 0x000fe200078e00ff */
[----:B------:R-:W-:Y:S01]  /*757a0*/  LOP3.LUT R0, R0, 0x60, RZ, 0xc0, !PT ;  /* 0x0000006000007812 */ /* 0x000fe200078ec0ff */
[----:B------:R-:W-:-:S03]  /*757b0*/  IMAD.SHL.U32 R28, R28, 0x1000, RZ ;  /* 0x000010001c1c7824 */ /* 0x000fc600078e00ff */
[----:B------:R-:W-:Y:S02]  /*757c0*/  LOP3.LUT R0, R0, 0x70, R3, 0x78, !PT ;  /* 0x0000007000007812 */ /* 0x000fe400078e7803 */
[----:B------:R-:W-:Y:S02]  /*757d0*/  LOP3.LUT R3, R29, 0x6000, RZ, 0xc0, !PT ;  /* 0x000060001d037812 */ /* 0x000fe400078ec0ff */
[----:B------:R-:W0:Y:S01]  /*757e0*/  S2R R29, SR_TID.X ;  /* 0x00000000001d7919 */ /* 0x000e220000002100 */
[----:B------:R-:W-:Y:S02]  /*757f0*/  LOP3.LUT R28, R28, 0x6000, RZ, 0xc0, !PT ;  /* 0x000060001c1c7812 */ /* 0x000fe400078ec0ff */
[----:B0-----:R-:W-:Y:S01]  /*75800*/  LOP3.LUT R29, R29, 0x7f, RZ, 0xc0, !PT ;  /* 0x0000007f1d1d7812 */ /* 0x001fe200078ec0ff */
[----:B------:R-:W-:Y:S01]  /*75810*/  BAR.SYNC.DEFER_BLOCKING 0x0 ;  /* 0x0000000000007b1d */ /* 0x000fe20000010000 */
[----:B--2---:R-:W-:-:S04]  /*75820*/  LOP3.LUT R2, R2, 0x1800, RZ, 0xc0, !PT ;  /* 0x0000180002027812 */ /* 0x004fc800078ec0ff */
[----:B------:R-:W-:Y:S01]  /*75830*/  IADD3 R0, R0, R3, R2 ;  /* 0x0000000300007210 */ /* 0x000fe20007ffe002 */
[----:B------:R-:W-:-:S04]  /*75840*/  IMAD R3, R29, 0x10, R28 ;  /* 0x000000101d037824 */ /* 0x000fc800078e021c */
[----:B------:R0:W-:Y:S04]  /*75850*/  STS.128 [R0], R24 ;  /* 0x0000001800007388 */ /* 0x0001e80000000c00 */
[----:B0-----:R-:W2:Y:S04]  /*75860*/  LDL.LU R24, [R1+0x90] ;  /* 0x0000900001187983 */ /* 0x001ea80000300800 */
[----:B------:R-:W2:Y:S04]  /*75870*/  LDL.LU R25, [R1+0x94] ;  /* 0x0000940001197983 */ /* 0x000ea80000300800 */
[----:B------:R-:W3:Y:S04]  /*75880*/  LDL.LU R26, [R1+0x98] ;  /* 0x00009800011a7983 */ /* 0x000ee80000300800 */
[----:B------:R-:W3:Y:S04]  /*75890*/  LDL.LU R27, [R1+0x9c] ;  /* 0x00009c00011b7983 */ /* 0x000ee80000300800 */
[----:B---3--:R-:W-:Y:S04]  /*758a0*/  STL.64 [R1+0x1f30], R26 ;  /* 0x001f301a01007387 */ /* 0x008fe80000100a00 */
[----:B--2---:R0:W-:Y:S04]  /*758b0*/  STL.64 [R1+0x1f28], R24 ;  /* 0x001f281801007387 */ /* 0x0041e80000100a00 */
        /* <DEDUP_REMOVED lines=16> */
[----:B------:R-:W-:Y:S04]  /*759c0*/  STS.128 [R0+0x400], R20 ;  /* 0x0004001400007388 */ /* 0x000fe80000000c00 */
[----:B------:R-:W-:Y:S04]  /*759d0*/  STS.128 [R0+0x80], R16 ;  /* 0x0000801000007388 */ /* 0x000fe80000000c00 */
[----:B---3--:R-:W-:Y:S04]  /*759e0*/  STL.64 [R1+0x1f60], R26 ;  /* 0x001f601a01007387 */ /* 0x008fe80000100a00 */
[----:B--2---:R0:W-:Y:S04]  /*759f0*/  STL.64 [R1+0x1f58], R24 ;  /* 0x001f581801007387 */ /* 0x0041e80000100a00 */
[----:B0-----:R-:W2:Y:S04]  /*75a00*/  LDL.LU R24, [R1] ;  /* 0x0000000001187983 */ /* 0x001ea80000300800 */
[----:B------:R-:W2:Y:S04]  /*75a10*/  LDL.LU R25, [R1+0x4] ;  /* 0x0000040001197983 */ /* 0x000ea80000300800 */
[----:B------:R-:W2:Y:S04]  /*75a20*/  LDL.LU R26, [R1+0x8] ;  /* 0x00000800011a7983 */ /* 0x000ea80000300800 */
[----:B------:R-:W2:Y:S04]  /*75a30*/  LDL.LU R27, [R1+0xc] ;  /* 0x00000c00011b7983 */ /* 0x000ea80000300800 */
[----:B------:R-:W3:Y:S04]  /*75a40*/  LDL.LU R20, [R1+0x80] ;  /* 0x0000800001147983 */ /* 0x000ee80000300800 */
[----:B------:R-:W3:Y:S04]  /*75a50*/  LDL.LU R21, [R1+0x84] ;  /* 0x0000840001157983 */ /* 0x000ee80000300800 */
[----:B------:R-:W3:Y:S04]  /*75a60*/  LDL.LU R22, [R1+0x88] ;  /* 0x0000880001167983 */ /* 0x000ee80000300800 */
[----:B------:R-:W3:Y:S04]  /*75a70*/  LDL.LU R23, [R1+0x8c] ;  /* 0x00008c0001177983 */ /* 0x000ee80000300800 */
[----:B------:R-:W4:Y:S04]  /*75a80*/  LDL.LU R16, [R1+0x70] ;  /* 0x0000700001107983 */ /* 0x000f280000300800 */
[----:B------:R-:W4:Y:S04]  /*75a90*/  LDL.LU R17, [R1+0x74] ;  /* 0x0000740001117983 */ /* 0x000f280000300800 */
[----:B------:R-:W4:Y:S04]  /*75aa0*/  LDL.LU R18, [R1+0x78] ;  /* 0x0000780001127983 */ /* 0x000f280000300800 */
[----:B------:R-:W4:Y:S04]  /*75ab0*/  LDL.LU R19, [R1+0x7c] ;  /* 0x00007c0001137983 */ /* 0x000f280000300800 */
[----:B------:R0:W-:Y:S04]  /*75ac0*/  STS.128 [R0+0x480], R12 ;  /* 0x0004800c00007388 */ /* 0x0001e80000000c00 */
[----:B------:R1:W-:Y:S04]  /*75ad0*/  STS.128 [R0+0x100], R8 ;  /* 0x0001000800007388 */ /* 0x0003e80000000c00 */
[----:B------:R5:W-:Y:S04]  /*75ae0*/  STS.128 [R0+0x500], R4 ;  /* 0x0005000400007388 */ /* 0x000be80000000c00 */
[----:B0-----:R-:W3:Y:S04]  /*75af0*/  LDL.LU R12, [R1+0x60] ;  /* 0x00006000010c7983 */ /* 0x001ee80000300800 */
[----:B------:R-:W3:Y:S04]  /*75b00*/  LDL.LU R13, [R1+0x64] ;  /* 0x00006400010d7983 */ /* 0x000ee80000300800 */
[----:B------:R-:W3:Y:S04]  /*75b10*/  LDL.LU R14, [R1+0x68] ;  /* 0x00006800010e7983 */ /* 0x000ee80000300800 */
[----:B------:R-:W3:Y:S04]  /*75b20*/  LDL.LU R15, [R1+0x6c] ;  /* 0x00006c00010f7983 */ /* 0x000ee80000300800 */
[----:B-1----:R-:W3:Y:S04]  /*75b30*/  LDL.LU R8, [R1+0x50] ;  /* 0x0000500001087983 */ /* 0x002ee80000300800 */
[----:B------:R-:W3:Y:S04]  /*75b40*/  LDL.LU R9, [R1+0x54] ;  /* 0x0000540001097983 */ /* 0x000ee80000300800 */
[----:B------:R-:W3:Y:S04]  /*75b50*/  LDL.LU R10, [R1+0x58] ;  /* 0x00005800010a7983 */ /* 0x000ee80000300800 */
[----:B------:R-:W3:Y:S04]  /*75b60*/  LDL.LU R11, [R1+0x5c] ;  /* 0x00005c00010b7983 */ /* 0x000ee80000300800 */
[----:B-----5:R-:W5:Y:S04]  /*75b70*/  LDL.LU R4, [R1+0x40] ;  /* 0x0000400001047983 */ /* 0x020f680000300800 */
[----:B------:R-:W5:Y:S04]  /*75b80*/  LDL.LU R5, [R1+0x44] ;  /* 0x0000440001057983 */ /* 0x000f680000300800 */
[----:B------:R-:W5:Y:S04]  /*75b90*/  LDL.LU R6, [R1+0x48] ;  /* 0x0000480001067983 */ /* 0x000f680000300800 */
[----:B------:R-:W5:Y:S04]  /*75ba0*/  LDL.LU R7, [R1+0x4c] ;  /* 0x00004c0001077983 */ /* 0x000f680000300800 */
[----:B--2---:R0:W-:Y:S04]  /*75bb0*/  STS.128 [R0+0x180], R24 ;  /* 0x0001801800007388 */ /* 0x0041e80000000c00 */
[----:B0-----:R-:W2:Y:S04]  /*75bc0*/  LDL.LU.64 R26, [R1+0x1f60] ;  /* 0x001f6000011a7983 */ /* 0x001ea80000300a00 */
[----:B------:R-:W2:Y:S04]  /*75bd0*/  LDL.LU.64 R24, [R1+0x1f58] ;  /* 0x001f580001187983 */ /* 0x000ea80000300a00 */
[----:B--2---:R0:W-:Y:S04]  /*75be0*/  STS.128 [R0+0x580], R24 ;  /* 0x0005801800007388 */ /* 0x0041e80000000c00 */
[----:B0-----:R-:W2:Y:S04]  /*75bf0*/  LDL.LU.64 R26, [R1+0x1f50] ;  /* 0x001f5000011a7983 */ /* 0x001ea80000300a00 */
[----:B------:R-:W2:Y:S04]  /*75c00*/  LDL.LU.64 R24, [R1+0x1f48] ;  /* 0x001f480001187983 */ /* 0x000ea80000300a00 */
[----:B--2---:R0:W-:Y:S04]  /*75c10*/  STS.128 [R0+0x200], R24 ;  /* 0x0002001800007388 */ /* 0x0041e80000000c00 */
[----:B0-----:R-:W2:Y:S04]  /*75c20*/  LDL.LU.64 R26, [R1+0x1f40] ;  /* 0x001f4000011a7983 */ /* 0x001ea80000300a00 */
[----:B------:R-:W2:Y:S04]  /*75c30*/  LDL.LU.64 R24, [R1+0x1f38] ;  /* 0x001f380001187983 */ /* 0x000ea80000300a00 */
[----:B---3--:R-:W-:Y:S04]  /*75c40*/  STS.128 [R0+0x300], R12 ;  /* 0x0003000c00007388 */ /* 0x008fe80000000c00 */
[----:B--2---:R0:W-:Y:S04]  /*75c50*/  STS.128 [R0+0x600], R24 ;  /* 0x0006001800007388 */ /* 0x0041e80000000c00 */
[----:B0-----:R-:W2:Y:S04]  /*75c60*/  LDL.LU.64 R26, [R1+0x1f30] ;  /* 0x001f3000011a7983 */ /* 0x001ea80000300a00 */
[----:B------:R-:W2:Y:S04]  /*75c70*/  LDL.LU.64 R24, [R1+0x1f28] ;  /* 0x001f280001187983 */ /* 0x000ea80000300a00 */
[----:B------:R-:W3:Y:S04]  /*75c80*/  LDL.LU R14, [R1+0x390] ;  /* 0x00039000010e7983 */ /* 0x000ee80000300800 */
[----:B------:R-:W3:Y:S04]  /*75c90*/  LDL.LU R2, [R1+0x1cd8] ;  /* 0x001cd80001027983 */ /* 0x000ee80000300800 */
[----:B-----5:R-:W-:Y:S04]  /*75ca0*/  STS.128 [R0+0x280], R4 ;  /* 0x0002800400007388 */ /* 0x020fe80000000c00 */
[----:B------:R-:W-:Y:S04]  /*75cb0*/  STS.128 [R0+0x680], R8 ;  /* 0x0006800800007388 */ /* 0x000fe80000000c00 */
[----:B----4-:R-:W-:Y:S04]  /*75cc0*/  STS.128 [R0+0x700], R16 ;  /* 0x0007001000007388 */ /* 0x010fe80000000c00 */
[----:B------:R0:W-:Y:S02]  /*75cd0*/  STS.128 [R0+0x380], R20 ;  /* 0x0003801400007388 */ /* 0x0001e40000000c00 */
[----:B0-----:R-:W-:-:S02]  /*75ce0*/  LOP3.LUT R20, R3, 0x20, RZ, 0x3c, !PT ;  /* 0x0000002003147812 */ /* 0x001fc400078e3cff */
[C---:B------:R-:W-:Y:S02]  /*75cf0*/  LOP3.LUT R21, R3.reuse, 0x40, RZ, 0x3c, !PT ;  /* 0x0000004003157812 */ /* 0x040fe400078e3cff */
[----:B------:R-:W-:Y:S01]  /*75d00*/  LOP3.LUT R23, R3, 0x60, RZ, 0x3c, !PT ;  /* 0x0000006003177812 */ /* 0x000fe200078e3cff */
[----:B------:R-:W0:Y:S04]  /*75d10*/  S2R R29, SR_TID.X ;  /* 0x00000000001d7919 */ /* 0x000e280000002100 */
[----:B--2---:R-:W-:Y:S04]  /*75d20*/  STS.128 [R0+0x780], R24 ;  /* 0x0007801800007388 */ /* 0x004fe80000000c00 */
[----:B------:R-:W-:Y:S06]  /*75d30*/  BAR.SYNC.DEFER_BLOCKING 0x0 ;  /* 0x0000000000007b1d */ /* 0x000fec0000010000 */
[----:B------:R-:W1:Y:S04]  /*75d40*/  LDS.128 R4, [R3] ;  /* 0x0000000003047984 */ /* 0x000e680000000c00 */
[----:B------:R-:W-:Y:S04]  /*75d50*/  LDS.128 R16, [R21] ;  /* 0x0000000015107984 */ /* 0x000fe80000000c00 */
[----:B-1----:R-:W-:Y:S01]  /*75d60*/  STL.64 [R1+0x40], R4 ;  /* 0x0000400401007387 */ /* 0x002fe20000100a00 */
[----:B------:R-:W-:-:S03]  /*75d70*/  IMAD.MOV.U32 R22, RZ, RZ, R4 ;  /* 0x000000ffff167224 */ /* 0x000fc600078e0004 */
[----:B------:R-:W-:Y:S04]  /*75d80*/  STL.64 [R1+0x48], R6 ;  /* 0x0000480601007387 */ /* 0x000fe80000100a00 */
[----:B------:R-:W1:Y:S01]  /*75d90*/  LDS.128 R4, [R20] ;  /* 0x0000000014047984 */ /* 0x000e620000000c00 */
[----:B0-----:R-:W-:-:S03]  /*75da0*/  SHF.R.U32.HI R26, RZ, 0x6, R29 ;  /* 0x00000006ff1a7819 */ /* 0x001fc6000001161d */
[----:B-1----:R-:W-:Y:S01]  /*75db0*/  STL.64 [R1+0x10], R4 ;  /* 0x0000100401007387 */ /* 0x002fe20000100a00 */
[----:B------:R-:W-:-:S03]  /*75dc0*/  IMAD.MOV.U32 R15, RZ, RZ, R4 ;  /* 0x000000ffff0f7224 */ /* 0x000fc600078e0004 */
[----:B------:R-:W-:Y:S04]  /*75dd0*/  STL.64 [R1+0x18], R6 ;  /* 0x0000180601007387 */ /* 0x000fe80000100a00 */
[----:B------:R-:W0:Y:S01]  /*75de0*/  LDS.128 R4, [R23] ;  /* 0x0000000017047984 */ /* 0x000e220000000c00 */
[----:B------:R-:W-:-:S03]  /*75df0*/  SGXT.U32 R26, R26, 0x1 ;  /* 0x000000011a1a781a */ /* 0x000fc60000000000 */
[----:B------:R-:W-:Y:S04]  /*75e00*/  STL [R1+0x1ef4], R17 ;  /* 0x001ef41101007387 */ /* 0x000fe80000100800 */
[----:B------:R-:W-:Y:S01]  /*75e10*/  STL [R1+0x1ee8], R18 ;  /* 0x001ee81201007387 */ /* 0x000fe20000100800 */
[----:B---3--:R-:W-:-:S03]  /*75e20*/  ISETP.GE.AND P0, PT, R2, c[0x0][0x178], PT ;  /* 0x00005e0002007a0c */ /* 0x008fc60003f06270 */
[----:B------:R-:W-:Y:S01]  /*75e30*/  STL [R1+0x1edc], R19 ;  /* 0x001edc1301007387 */ /* 0x000fe20000100800 */
[----:B------:R-:W-:Y:S01]  /*75e40*/  IMAD R2, R2, c[0x0][0x194], RZ ;  /* 0x0000650002027a24 */ /* 0x000fe200078e02ff */
[----:B------:R-:W-:-:S04]  /*75e50*/  LOP3.LUT R9, R14, 0x2, R26, 0xfe, !PT ;  /* 0x000000020e097812 */ /* 0x000fc800078efe1a */
[C---:B------:R-:W-:Y:S02]  /*75e60*/  LEA R0, P4, R2.reuse, c[0x0][0x170], 0x1 ;  /* 0x00005c0002007a11 */ /* 0x040fe400078808ff */
[C---:B------:R-:W-:Y:S01]  /*75e70*/  ISETP.LT.AND P2, PT, R9.reuse, c[0x0][0x17c], !P0 ;  /* 0x00005f0009007a0c */ /* 0x040fe20004741270 */
[----:B------:R-:W-:Y:S01]  /*75e80*/  IMAD R9, R9, c[0x0][0x198], RZ ;  /* 0x0000660009097a24 */ /* 0x000fe200078e02ff */
[----:B------:R-:W-:Y:S01]  /*75e90*/  LEA.HI.X.SX32 R2, R2, c[0x0][0x174], 0x1, P4 ;  /* 0x00005d0002027a11 */ /* 0x000fe200020f0eff */
[----:B0-----:R-:W-:Y:S04]  /*75ea0*/  STL.64 [R1+0x70], R4 ;  /* 0x0000700401007387 */ /* 0x001fe80000100a00 */
[----:B------:R0:W-:Y:S01]  /*75eb0*/  STL.64 [R1+0x78], R6 ;  /* 0x0000780601007387 */ /* 0x0001e20000100a00 */
[----:B------:R-:W-:Y:S01]  /*75ec0*/  IMAD.MOV.U32 R13, RZ, RZ, R4 ;  /* 0x000000ffff0d7224 */ /* 0x000fe200078e0004 */
[----:B0-----:R-:W-:-:S04]  /*75ed0*/  LOP3.LUT R7, R14, R26, RZ, 0xfc, !PT ;  /* 0x0000001a0e077212 */ /* 0x001fc800078efcff */
[C---:B------:R-:W-:Y:S01]  /*75ee0*/  ISETP.LT.AND P1, PT, R7.reuse, c[0x0][0x17c], !P0 ;  /* 0x00005f0007007a0c */ /* 0x040fe20004721270 */
[----:B------:R-:W-:Y:S01]  /*75ef0*/  IMAD R7, R7, c[0x0][0x198], RZ ;  /* 0x0000660007077a24 */ /* 0x000fe200078e02ff */
[C-C-:B------:R-:W-:Y:S02]  /*75f00*/  LOP3.LUT R5, R14.reuse, 0x4, R26.reuse, 0xfe, !PT ;  /* 0x000000040e057812 */ /* 0x140fe400078efe1a */
[----:B------:R-:W-:Y:S02]  /*75f10*/  LOP3.LUT R4, R14, 0x6, R26, 0xfe, !PT ;  /* 0x000000060e047812 */ /* 0x000fe400078efe1a */
[-C--:B------:R-:W-:Y:S02]  /*75f20*/  LEA R6, P6, R7, R0.reuse, 0x1 ;  /* 0x0000000007067211 */ /* 0x080fe400078c08ff */
[C---:B------:R-:W-:Y:S01]  /*75f30*/  ISETP.LT.AND P3, PT, R5.reuse, c[0x0][0x17c], !P0 ;  /* 0x00005f0005007a0c */ /* 0x040fe20004761270 */
[----:B------:R-:W-:Y:S01]  /*75f40*/  IMAD R5, R5, c[0x0][0x198], RZ ;  /* 0x0000660005057a24 */ /* 0x000fe200078e02ff */
[----:B------:R-:W-:Y:S01]  /*75f50*/  LEA R8, P4, R9, R0, 0x1 ;  /* 0x0000000009087211 */ /* 0x000fe200078808ff */
[----:B------:R-:W-:Y:S01]  /*75f60*/  IMAD R12, R4, c[0x0][0x198], RZ ;  /* 0x00006600040c7a24 */ /* 0x000fe200078e02ff */
[----:B------:R-:W-:-:S02]  /*75f70*/  LEA.HI.X.SX32 R7, R7, R2, 0x1, P6 ;  /* 0x0000000207077211 */ /* 0x000fc400030f0eff */
[----:B------:R-:W-:Y:S02]  /*75f80*/  ISETP.LT.AND P6, PT, R4, c[0x0][0x17c], !P0 ;  /* 0x00005f0004007a0c */ /* 0x000fe400047c1270 */
[----:B------:R-:W-:Y:S02]  /*75f90*/  LEA R10, P5, R5, R0, 0x1 ;  /* 0x00000000050a7211 */ /* 0x000fe400078a08ff */
[----:B------:R-:W-:Y:S02]  /*75fa0*/  LEA.HI.X.SX32 R9, R9, R2, 0x1, P4 ;  /* 0x0000000209097211 */ /* 0x000fe400020f0eff */
[C---:B------:R-:W-:Y:S02]  /*75fb0*/  LEA R4, P4, R12.reuse, R0, 0x1 ;  /* 0x000000000c047211 */ /* 0x040fe400078808ff */
[-C--:B------:R-:W-:Y:S02]  /*75fc0*/  LEA.HI.X.SX32 R11, R5, R2.reuse, 0x1, P5 ;  /* 0x00000002050b7211 */ /* 0x080fe400028f0eff */
[----:B------:R-:W-:Y:S01]  /*75fd0*/  LEA.HI.X.SX32 R5, R12, R2, 0x1, P4 ;  /* 0x000000020c057211 */ /* 0x000fe200020f0eff */
[----:B------:R0:W-:Y:S04]  /*75fe0*/  @P1 STG.E.U16 [R6.64], R22 ;  /* 0x0000001606001986 */ /* 0x0001e8000c101508 */
[----:B------:R-:W-:Y:S04]  /*75ff0*/  @P2 STG.E.U16 [R8.64], R15 ;  /* 0x0000000f08002986 */ /* 0x000fe8000c101508 */
[----:B------:R-:W-:Y:S01]  /*76000*/  @P3 STG.E.U16 [R10.64], R16 ;  /* 0x000000100a003986 */ /* 0x000fe2000c101508 */
[----:B------:R-:W-:-:S02]  /*76010*/  LOP3.LUT R27, R14, 0x18, R26, 0xfe, !PT ;  /* 0x000000180e1b7812 */ /* 0x000fc400078efe1a */
[C-C-:B0-----:R-:W-:Y:S01]  /*76020*/  LOP3.LUT R7, R14.reuse, 0x8, R26.reuse, 0xfe, !PT ;  /* 0x000000080e077812 */ /* 0x141fe200078efe1a */
[----:B------:R0:W-:Y:S01]  /*76030*/  @P6 STG.E.U16 [R4.64], R13 ;  /* 0x0000000d04006986 */ /* 0x0001e2000c101508 */
[C-C-:B------:R-:W-:Y:S02]  /*76040*/  LOP3.LUT R6, R14.reuse, 0xc, R26.reuse, 0xfe, !PT ;  /* 0x0000000c0e067812 */ /* 0x140fe400078efe1a */
[C-C-:B------:R-:W-:Y:S01]  /*76050*/  LOP3.LUT R28, R14.reuse, 0x1a, R26.reuse, 0xfe, !PT ;  /* 0x0000001a0e1c7812 */ /* 0x140fe200078efe1a */
[----:B------:R1:W-:Y:S01]  /*76060*/  STL [R1+0x1efc], R16 ;  /* 0x001efc1001007387 */ /* 0x0003e20000100800 */
[----:B------:R-:W-:-:S03]  /*76070*/  LOP3.LUT R29, R14, 0x1c, R26, 0xfe, !PT ;  /* 0x0000001c0e1d7812 */ /* 0x000fc600078efe1a */
[----:B------:R2:W-:Y:S01]  /*76080*/  STL.64 [R1+0x1f20], R6 ;  /* 0x001f200601007387 */ /* 0x0005e20000100a00 */
[C-C-:B0-----:R-:W-:Y:S02]  /*76090*/  LOP3.LUT R5, R14.reuse, 0x12, R26.reuse, 0xfe, !PT ;  /* 0x000000120e057812 */ /* 0x141fe400078efe1a */
[C-C-:B------:R-:W-:Y:S02]  /*760a0*/  LOP3.LUT R4, R14.reuse, 0x14, R26.reuse, 0xfe, !PT ;  /* 0x000000140e047812 */ /* 0x140fe400078efe1a */
[----:B-1----:R-:W-:-:S03]  /*760b0*/  LOP3.LUT R16, R14, 0x24, R26, 0xfe, !PT ;  /* 0x000000240e107812 */ /* 0x002fc600078efe1a */
[----:B------:R0:W-:Y:S01]  /*760c0*/  STL.64 [R1+0x1f18], R4 ;  /* 0x001f180401007387 */ /* 0x0001e20000100a00 */
[----:B--2---:R-:W-:-:S03]  /*760d0*/  LOP3.LUT R6, R14, 0x1e, R26, 0xfe, !PT ;  /* 0x0000001e0e067812 */ /* 0x004fc600078efe1a */
[----:B------:R-:W-:Y:S04]  /*760e0*/  STL [R1+0x1f0c], R27 ;  /* 0x001f0c1b01007387 */ /* 0x000fe80000100800 */
[----:B------:R-:W-:Y:S01]  /*760f0*/  STL [R1+0x1f08], R28 ;  /* 0x001f081c01007387 */ /* 0x000fe20000100800 */
[----:B0-----:R-:W-:-:S03]  /*76100*/  LOP3.LUT R5, R14, 0x20, R26, 0xfe, !PT ;  /* 0x000000200e057812 */ /* 0x001fc600078efe1a */
[----:B------:R-:W-:Y:S01]  /*76110*/  STL [R1+0x1f00], R29 ;  /* 0x001f001d01007387 */ /* 0x000fe20000100800 */
[----:B------:R-:W-:-:S03]  /*76120*/  LOP3.LUT R4, R14, 0x22, R26, 0xfe, !PT ;  /* 0x000000220e047812 */ /* 0x000fc600078efe1a */
[----:B------:R0:W-:Y:S04]  /*76130*/  STL [R1+0x30], R6 ;  /* 0x0000300601007387 */ /* 0x0001e80000100800 */
[----:B------:R1:W-:Y:S04]  /*76140*/  STL [R1+0x34], R5 ;  /* 0x0000340501007387 */ /* 0x0003e80000100800 */
[----:B------:R-:W-:Y:S01]  /*76150*/  STL [R1+0x1f04], R16 ;  /* 0x001f041001007387 */ /* 0x000fe20000100800 */
[----:B0-----:R-:W-:-:S03]  /*76160*/  LOP3.LUT R6, R14, 0x26, R26, 0xfe, !PT ;  /* 0x000000260e067812 */ /* 0x001fc600078efe1a */
[----:B------:R0:W-:Y:S01]  /*76170*/  STL [R1+0x38], R4 ;  /* 0x0000380401007387 */ /* 0x0001e20000100800 */
[----:B-1----:R-:W-:-:S03]  /*76180*/  LOP3.LUT R5, R14, 0x28, R26, 0xfe, !PT ;  /* 0x000000280e057812 */ /* 0x002fc600078efe1a */
[----:B------:R1:W-:Y:S01]  /*76190*/  STL [R1+0x50], R6 ;  /* 0x0000500601007387 */ /* 0x0003e20000100800 */
[----:B0-----:R-:W-:-:S03]  /*761a0*/  LOP3.LUT R4, R14, 0x2a, R26, 0xfe, !PT ;  /* 0x0000002a0e047812 */ /* 0x001fc600078efe1a */
[----:B------:R0:W-:Y:S01]  /*761b0*/  STL [R1+0x54], R5 ;  /* 0x0000540501007387 */ /* 0x0001e20000100800 */
[----:B-1----:R-:W-:-:S03]  /*761c0*/  LOP3.LUT R6, R14, 0x2c, R26, 0xfe, !PT ;  /* 0x0000002c0e067812 */ /* 0x002fc600078efe1a */
[----:B------:R1:W-:Y:S01]  /*761d0*/  STL [R1+0x58], R4 ;  /* 0x0000580401007387 */ /* 0x0003e20000100800 */
[----:B0-----:R-:W-:-:S03]  /*761e0*/  LOP3.LUT R5, R14, 0x2e, R26, 0xfe, !PT ;  /* 0x0000002e0e057812 */ /* 0x001fc600078efe1a */
[----:B------:R0:W-:Y:S01]  /*761f0*/  STL [R1+0x5c], R6 ;  /* 0x00005c0601007387 */ /* 0x0001e20000100800 */
[----:B-1----:R-:W-:-:S03]  /*76200*/  LOP3.LUT R4, R14, 0x30, R26, 0xfe, !PT ;  /* 0x000000300e047812 */ /* 0x002fc600078efe1a */
[----:B------:R1:W-:Y:S04]  /*76210*/  STL [R1+0xe0], R5 ;  /* 0x0000e00501007387 */ /* 0x0003e80000100800 */
[----:B------:R2:W-:Y:S01]  /*76220*/  STL [R1+0xe4], R4 ;  /* 0x0000e40401007387 */ /* 0x0005e20000100800 */
[C-C-:B0-----:R-:W-:Y:S02]  /*76230*/  LOP3.LUT R6, R14.reuse, 0x32, R26.reuse, 0xfe, !PT ;  /* 0x000000320e067812 */ /* 0x141fe400078efe1a */
[----:B-1----:R-:W-:-:S03]  /*76240*/  LOP3.LUT R5, R14, 0x34, R26, 0xfe, !PT ;  /* 0x000000340e057812 */ /* 0x002fc600078efe1a */
[----:B------:R0:W-:Y:S01]  /*76250*/  STL [R1+0xe8], R6 ;  /* 0x0000e80601007387 */ /* 0x0001e20000100800 */
[----:B--2---:R-:W-:-:S03]  /*76260*/  LOP3.LUT R4, R14, 0x36, R26, 0xfe, !PT ;  /* 0x000000360e047812 */ /* 0x004fc600078efe1a */
[----:B------:R1:W-:Y:S04]  /*76270*/  STL [R1+0xec], R5 ;  /* 0x0000ec0501007387 */ /* 0x0003e80000100800 */
[----:B------:R2:W-:Y:S01]  /*76280*/  STL [R1+0xf0], R4 ;  /* 0x0000f00401007387 */ /* 0x0005e20000100800 */
[C-C-:B0-----:R-:W-:Y:S02]  /*76290*/  LOP3.LUT R6, R14.reuse, 0x38, R26.reuse, 0xfe, !PT ;  /* 0x000000380e067812 */ /* 0x141fe400078efe1a */
[----:B-1----:R-:W-:-:S03]  /*762a0*/  LOP3.LUT R5, R14, 0x3a, R26, 0xfe, !PT ;  /* 0x0000003a0e057812 */ /* 0x002fc600078efe1a */
[----:B------:R0:W-:Y:S01]  /*762b0*/  STL [R1+0xf4], R6 ;  /* 0x0000f40601007387 */ /* 0x0001e20000100800 */
[----:B--2---:R-:W-:-:S03]  /*762c0*/  LOP3.LUT R4, R14, 0x3c, R26, 0xfe, !PT ;  /* 0x0000003c0e047812 */ /* 0x004fc600078efe1a */
[----:B------:R1:W-:Y:S01]  /*762d0*/  STL [R1+0xf8], R5 ;  /* 0x0000f80501007387 */ /* 0x0003e20000100800 */
[----:B------:R-:W-:-:S03]  /*762e0*/  LOP3.LUT R17, R14, 0x44, R26, 0xfe, !PT ;  /* 0x000000440e117812 */ /* 0x000fc600078efe1a */
[----:B------:R2:W-:Y:S01]  /*762f0*/  STL [R1+0xfc], R4 ;  /* 0x0000fc0401007387 */ /* 0x0005e20000100800 */
[C-C-:B0-----:R-:W-:Y:S02]  /*76300*/  LOP3.LUT R6, R14.reuse, 0x3e, R26.reuse, 0xfe, !PT ;  /* 0x0000003e0e067812 */ /* 0x141fe400078efe1a */
[----:B-1----:R-:W-:-:S03]  /*76310*/  LOP3.LUT R5, R14, 0x40, R26, 0xfe, !PT ;  /* 0x000000400e057812 */ /* 0x002fc600078efe1a */
[----:B------:R0:W-:Y:S01]  /*76320*/  STL [R1+0x100], R6 ;  /* 0x0001000601007387 */ /* 0x0001e20000100800 */
[----:B--2---:R-:W-:-:S03]  /*76330*/  LOP3.LUT R4, R14, 0x42, R26, 0xfe, !PT ;  /* 0x000000420e047812 */ /* 0x004fc600078efe1a */
[----:B------:R1:W-:Y:S04]  /*76340*/  STL [R1+0x104], R5 ;  /* 0x0001040501007387 */ /* 0x0003e80000100800 */
[----:B------:R-:W-:Y:S04]  /*76350*/  STL [R1+0x1ef8], R17 ;  /* 0x001ef81101007387 */ /* 0x000fe80000100800 */
[----:B------:R2:W-:Y:S01]  /*76360*/  STL [R1+0x108], R4 ;  /* 0x0001080401007387 */ /* 0x0005e20000100800 */
[C-C-:B0-----:R-:W-:Y:S02]  /*76370*/  LOP3.LUT R6, R14.reuse, 0x48, R26.reuse, 0xfe, !PT ;  /* 0x000000480e067812 */ /* 0x141fe400078efe1a */
[----:B-1----:R-:W-:-:S02]  /*76380*/  LOP3.LUT R5, R14, 0x4a, R26, 0xfe, !PT ;  /* 0x0000004a0e057812 */ /* 0x002fc400078efe1a */
[----:B--2---:R-:W-:-:S05]  /*76390*/  LOP3.LUT R4, R14, 0x46, R26, 0xfe, !PT ;  /* 0x000000460e047812 */ /* 0x004fca00078efe1a */
[----:B------:R0:W-:Y:S04]  /*763a0*/  STL [R1+0x110], R4 ;  /* 0x0001100401007387 */ /* 0x0001e80000100800 */
        /* <DEDUP_REMOVED lines=119> */
[----:B------:R-:W-:Y:S01]  /*76b20*/  STL [R1+0x200], R6 ;  /* 0x0002000601007387 */ /* 0x000fe20000100800 */
[----:B--2---:R-:W-:-:S03]  /*76b30*/  LOP3.LUT R4, R14, 0xc2, R26, 0xfe, !PT ;  /* 0x000000c20e047812 */ /* 0x004fc600078efe1a */
[----:B------:R0:W-:Y:S04]  /*76b40*/  STL [R1+0x204], R5 ;  /* 0x0002040501007387 */ /* 0x0001e80000100800 */
[----:B------:R-:W-:Y:S04]  /*76b50*/  STL [R1+0x1ee0], R19 ;  /* 0x001ee01301007387 */ /* 0x000fe80000100800 */
[----:B------:R1:W-:Y:S01]  /*76b60*/  STL [R1+0x208], R4 ;  /* 0x0002080401007387 */ /* 0x0003e20000100800 */
[C-C-:B0-----:R-:W-:Y:S02]  /*76b70*/  LOP3.LUT R5, R14.reuse, 0xc6, R26.reuse, 0xfe, !PT ;  /* 0x000000c60e057812 */ /* 0x141fe400078efe1a */
[----:B------:R-:W-:-:S02]  /*76b80*/  LOP3.LUT R6, R14, 0xca, R26, 0xfe, !PT ;  /* 0x000000ca0e067812 */ /* 0x000fc400078efe1a */
[C-C-:B-1----:R-:W-:Y:S01]  /*76b90*/  LOP3.LUT R4, R14.reuse, 0xc8, R26.reuse, 0xfe, !PT ;  /* 0x000000c80e047812 */ /* 0x142fe200078efe1a */
[----:B------:R0:W-:Y:S04]  /*76ba0*/  STL [R1+0x210], R5 ;  /* 0x0002100501007387 */ /* 0x0001e80000100800 */
        /* <DEDUP_REMOVED lines=14> */
[----:B------:R-:W-:Y:S01]  /*76c90*/  STL [R1+0x230], R6 ;  /* 0x0002300601007387 */ /* 0x000fe20000100800 */
[----:B--2---:R-:W-:-:S03]  /*76ca0*/  LOP3.LUT R4, R14, 0xda, R26, 0xfe, !PT ;  /* 0x000000da0e047812 */ /* 0x004fc600078efe1a */
[----:B------:R-:W-:Y:S04]  /*76cb0*/  STL [R1+0x234], R5 ;  /* 0x0002340501007387 */ /* 0x000fe80000100800 */
[----:B------:R-:W-:Y:S04]  /*76cc0*/  STL [R1+0x238], R4 ;  /* 0x0002380401007387 */ /* 0x000fe80000100800 */
[----:B------:R-:W0:Y:S01]  /*76cd0*/  LDS.128 R4, [R3+0x800] ;  /* 0x0008000003047984 */ /* 0x000e220000000c00 */
[C-C-:B------:R-:W-:Y:S02]  /*76ce0*/  LOP3.LUT R13, R14.reuse, 0xdc, R26.reuse, 0xfe, !PT ;  /* 0x000000dc0e0d7812 */ /* 0x140fe400078efe1a */
[----:B------:R-:W-:-:S03]  /*76cf0*/  LOP3.LUT R12, R14, 0xde, R26, 0xfe, !PT ;  /* 0x000000de0e0c7812 */ /* 0x000fc600078efe1a */
[----:B------:R1:W-:Y:S04]  /*76d00*/  STL [R1+0x23c], R13 ;  /* 0x00023c0d01007387 */ /* 0x0003e80000100800 */
[----:B0-----:R-:W-:Y:S01]  /*76d10*/  STL.64 [R1+0x20], R4 ;  /* 0x0000200401007387 */ /* 0x001fe20000100a00 */
[----:B------:R-:W-:-:S03]  /*76d20*/  IMAD.MOV.U32 R22, RZ, RZ, R4 ;  /* 0x000000ffff167224 */ /* 0x000fc600078e0004 */
[----:B------:R0:W-:Y:S04]  /*76d30*/  STL [R1+0x240], R12 ;  /* 0x0002400c01007387 */ /* 0x0001e80000100800 */
[----:B------:R-:W-:Y:S04]  /*76d40*/  STL.64 [R1+0x28], R6 ;  /* 0x0000280601007387 */ /* 0x000fe80000100a00 */
[----:B------:R-:W2:Y:S01]  /*76d50*/  LDS.128 R4, [R20+0x800] ;  /* 0x0008000014047984 */ /* 0x000ea20000000c00 */
[C-C-:B-1----:R-:W-:Y:S02]  /*76d60*/  LOP3.LUT R13, R14.reuse, 0xe0, R26.reuse, 0xfe, !PT ;  /* 0x000000e00e0d7812 */ /* 0x142fe400078efe1a */
[----:B0-----:R-:W-:-:S03]  /*76d70*/  LOP3.LUT R12, R14, 0xe2, R26, 0xfe, !PT ;  /* 0x000000e20e0c7812 */ /* 0x001fc600078efe1a */
[----:B------:R-:W-:Y:S04]  /*76d80*/  STL [R1+0x244], R13 ;  /* 0x0002440d01007387 */ /* 0x000fe80000100800 */
[----:B--2---:R-:W-:Y:S01]  /*76d90*/  STL.64 [R1+0x60], R4 ;  /* 0x0000600401007387 */ /* 0x004fe20000100a00 */
[----:B------:R-:W-:-:S03]  /*76da0*/  IMAD.MOV.U32 R19, RZ, RZ, R4 ;  /* 0x000000ffff137224 */ /* 0x000fc600078e0004 */
[----:B------:R0:W-:Y:S04]  /*76db0*/  STL [R1+0x248], R12 ;  /* 0x0002480c01007387 */ /* 0x0001e80000100800 */
[----:B------:R-:W-:Y:S04]  /*76dc0*/  STL.64 [R1+0x68], R6 ;  /* 0x0000680601007387 */ /* 0x000fe80000100a00 */
[----:B------:R-:W1:Y:S01]  /*76dd0*/  LDS.128 R4, [R21+0x800] ;  /* 0x0008000015047984 */ /* 0x000e620000000c00 */
[----:B0-----:R-:W-:-:S03]  /*76de0*/  LOP3.LUT R12, R14, 0xe4, R26, 0xfe, !PT ;  /* 0x000000e40e0c7812 */ /* 0x001fc600078efe1a */
[----:B-1----:R-:W-:Y:S01]  /*76df0*/  STL.64 [R1+0x80], R4 ;  /* 0x0000800401007387 */ /* 0x002fe20000100a00 */
[----:B------:R-:W-:-:S03]  /*76e00*/  IMAD.MOV.U32 R18, RZ, RZ, R4 ;  /* 0x000000ffff127224 */ /* 0x000fc600078e0004 */
[----:B------:R0:W-:Y:S04]  /*76e10*/  STL [R1+0x24c], R12 ;  /* 0x00024c0c01007387 */ /* 0x0001e80000100800 */
[----:B------:R-:W-:Y:S04]  /*76e20*/  STL.64 [R1+0x88], R6 ;  /* 0x0000880601007387 */ /* 0x000fe80000100a00 */
[----:B------:R-:W1:Y:S01]  /*76e30*/  LDS.128 R4, [R23+0x800] ;  /* 0x0008000017047984 */ /* 0x000e620000000c00 */
[C-C-:B0-----:R-:W-:Y:S02]  /*76e40*/  LOP3.LUT R12, R14.reuse, 0xe6, R26.reuse, 0xfe, !PT ;  /* 0x000000e60e0c7812 */ /* 0x141fe400078efe1a */
[----:B------:R-:W-:-:S02]  /*76e50*/  LOP3.LUT R13, R14, 0xe8, R26, 0xfe, !PT ;  /* 0x000000e80e0d7812 */ /* 0x000fc400078efe1a */
[C-C-:B------:R-:W-:Y:S02]  /*76e60*/  LOP3.LUT R15, R14.reuse, 0xec, R26.reuse, 0xfe, !PT ;  /* 0x000000ec0e0f7812 */ /* 0x140fe400078efe1a */
[C-C-:B------:R-:W-:Y:S02]  /*76e70*/  LOP3.LUT R11, R14.reuse, 0xa, R26.reuse, 0xfe, !PT ;  /* 0x0000000a0e0b7812 */ /* 0x140fe400078efe1a */
[C-C-:B------:R-:W-:Y:S02]  /*76e80*/  LOP3.LUT R10, R14.reuse, 0xe, R26.reuse, 0xfe, !PT ;  /* 0x0000000e0e0a7812 */ /* 0x140fe400078efe1a */
[C-C-:B------:R-:W-:Y:S02]  /*76e90*/  LOP3.LUT R9, R14.reuse, 0x10, R26.reuse, 0xfe, !PT ;  /* 0x000000100e097812 */ /* 0x140fe400078efe1a */
[----:B------:R-:W-:Y:S01]  /*76ea0*/  LOP3.LUT R8, R14, 0x16, R26, 0xfe, !PT ;  /* 0x000000160e087812 */ /* 0x000fe200078efe1a */
[----:B-1----:R-:W-:Y:S01]  /*76eb0*/  STL.64 [R1+0xa0], R4 ;  /* 0x0000a00401007387 */ /* 0x002fe20000100a00 */
[----:B------:R-:W-:-:S03]  /*76ec0*/  IMAD.MOV.U32 R17, RZ, RZ, R4 ;  /* 0x000000ffff117224 */ /* 0x000fc600078e0004 */
[----:B------:R0:W-:Y:S04]  /*76ed0*/  STL [R1+0x250], R12 ;  /* 0x0002500c01007387 */ /* 0x0001e80000100800 */
[----:B------:R1:W-:Y:S01]  /*76ee0*/  STL.64 [R1+0xa8], R6 ;  /* 0x0000a80601007387 */ /* 0x0003e20000100a00 */
[----:B0-----:R-:W-:-:S03]  /*76ef0*/  LOP3.LUT R12, R14, 0xea, R26, 0xfe, !PT ;  /* 0x000000ea0e0c7812 */ /* 0x001fc600078efe1a */
[----:B-1----:R-:W2:Y:S04]  /*76f00*/  LDL.LU.64 R6, [R1+0x1f20] ;  /* 0x001f200001067983 */ /* 0x002ea80000300a00 */
[----:B------:R-:W3:Y:S04]  /*76f10*/  LDL.LU.64 R4, [R1+0x1f18] ;  /* 0x001f180001047983 */ /* 0x000ee80000300a00 */
[----:B------:R0:W-:Y:S04]  /*76f20*/  STL [R1+0x254], R13 ;  /* 0x0002540d01007387 */ /* 0x0001e80000100800 */
[----:B------:R1:W-:Y:S04]  /*76f30*/  STL [R1+0x258], R12 ;  /* 0x0002580c01007387 */ /* 0x0003e80000100800 */
[----:B------:R4:W-:Y:S01]  /*76f40*/  STL [R1+0x25c], R15 ;  /* 0x00025c0f01007387 */ /* 0x0009e20000100800 */
[----:B0-----:R-:W-:-:S02]  /*76f50*/  LOP3.LUT R13, R14, 0xee, R26, 0xfe, !PT ;  /* 0x000000ee0e0d7812 */ /* 0x001fc400078efe1a */
[----:B-1----:R-:W-:-:S03]  /*76f60*/  LOP3.LUT R12, R14, 0xf0, R26, 0xfe, !PT ;  /* 0x000000f00e0c7812 */ /* 0x002fc600078efe1a */
[----:B------:R0:W-:Y:S01]  /*76f70*/  STL [R1+0x260], R13 ;  /* 0x0002600d01007387 */ /* 0x0001e20000100800 */
[----:B----4-:R-:W-:-:S03]  /*76f80*/  LOP3.LUT R15, R14, 0xf2, R26, 0xfe, !PT ;  /* 0x000000f20e0f7812 */ /* 0x010fc600078efe1a */
[----:B------:R1:W-:Y:S04]  /*76f90*/  STL [R1+0x264], R12 ;  /* 0x0002640c01007387 */ /* 0x0003e80000100800 */
[----:B------:R4:W-:Y:S01]  /*76fa0*/  STL [R1+0x26c], R15 ;  /* 0x00026c0f01007387 */ /* 0x0009e20000100800 */
[C-C-:B0-----:R-:W-:Y:S02]  /*76fb0*/  LOP3.LUT R13, R14.reuse, 0xf4, R26.reuse, 0xfe, !PT ;  /* 0x000000f40e0d7812 */ /* 0x141fe400078efe1a */
[----:B-1----:R-:W-:-:S03]  /*76fc0*/  LOP3.LUT R12, R14, 0xf6, R26, 0xfe, !PT ;  /* 0x000000f60e0c7812 */ /* 0x002fc600078efe1a */
[----:B------:R0:W-:Y:S01]  /*76fd0*/  STL [R1+0x270], R13 ;  /* 0x0002700d01007387 */ /* 0x0001e20000100800 */
[----:B----4-:R-:W-:-:S03]  /*76fe0*/  LOP3.LUT R15, R14, 0xf8, R26, 0xfe, !PT ;  /* 0x000000f80e0f7812 */ /* 0x010fc600078efe1a */
[----:B------:R1:W-:Y:S04]  /*76ff0*/  STL [R1+0x274], R12 ;  /* 0x0002740c01007387 */ /* 0x0003e80000100800 */
[----:B------:R-:W-:Y:S01]  /*77000*/  STL [R1+0x278], R15 ;  /* 0x0002780f01007387 */ /* 0x000fe20000100800 */
[----:B0-----:R-:W-:-:S03]  /*77010*/  LOP3.LUT R13, R14, 0xfa, R26, 0xfe, !PT ;  /* 0x000000fa0e0d7812 */ /* 0x001fc600078efe1a */
[----:B------:R-:W-:Y:S01]  /*77020*/  STL [R1+0x1f10], R26 ;  /* 0x001f101a01007387 */ /* 0x000fe20000100800 */
[----:B-1----:R-:W-:-:S03]  /*77030*/  LOP3.LUT R12, R14, 0xfc, R26, 0xfe, !PT ;  /* 0x000000fc0e0c7812 */ /* 0x002fc600078efe1a */
[----:B------:R-:W0:Y:S04]  /*77040*/  LDS.128 R24, [R3+0x1000] ;  /* 0x0010000003187984 */ /* 0x000e280000000c00 */
[----:B------:R-:W-:Y:S04]  /*77050*/  STL [R1+0x27c], R13 ;  /* 0x00027c0d01007387 */ /* 0x000fe80000100800 */
[----:B------:R-:W-:Y:S04]  /*77060*/  STL [R1+0x280], R12 ;  /* 0x0002800c01007387 */ /* 0x000fe80000100800 */
[----:B0-----:R-:W-:Y:S01]  /*77070*/  STL.64 [R1+0xd0], R24 ;  /* 0x0000d01801007387 */ /* 0x001fe20000100a00 */
[----:B------:R-:W-:-:S03]  /*77080*/  IMAD.MOV.U32 R28, RZ, RZ, R24 ;  /* 0x000000ffff1c7224 */ /* 0x000fc600078e0018 */
[----:B------:R-:W-:Y:S04]  /*77090*/  STL.64 [R1+0xd8], R26 ;  /* 0x0000d81a01007387 */ /* 0x000fe80000100a00 */
[----:B------:R-:W0:Y:S04]  /*770a0*/  LDS.128 R24, [R20+0x1000] ;  /* 0x0010000014187984 */ /* 0x000e280000000c00 */
[----:B0-----:R-:W-:Y:S01]  /*770b0*/  STL.64 [R1+0xc0], R24 ;  /* 0x0000c01801007387 */ /* 0x001fe20000100a00 */
[----:B------:R-:W-:-:S03]  /*770c0*/  IMAD.MOV.U32 R16, RZ, RZ, R24 ;  /* 0x000000ffff107224 */ /* 0x000fc600078e0018 */
[----:B------:R-:W-:Y:S04]  /*770d0*/  STL.64 [R1+0xc8], R26 ;  /* 0x0000c81a01007387 */ /* 0x000fe80000100a00 */
[----:B------:R-:W0:Y:S04]  /*770e0*/  LDS.128 R24, [R21+0x1000] ;  /* 0x0010000015187984 */ /* 0x000e280000000c00 */
[----:B0-----:R-:W-:Y:S04]  /*770f0*/  STL.64 [R1+0xb0], R24 ;  /* 0x0000b01801007387 */ /* 0x001fe80000100a00 */
[----:B------:R0:W-:Y:S04]  /*77100*/  STL.64 [R1+0xb8], R26 ;  /* 0x0000b81a01007387 */ /* 0x0001e80000100a00 */
[----:B0-----:R-:W4:Y:S01]  /*77110*/  LDL.LU R26, [R1+0x1f10] ;  /* 0x001f1000011a7983 */ /* 0x001f220000300800 */
[C---:B------:R-:W-:Y:S01]  /*77120*/  ISETP.LT.AND P3, PT, R11.reuse, c[0x0][0x17c], !P0 ;  /* 0x00005f000b007a0c */ /* 0x040fe20004761270 */
[----:B------:R-:W-:Y:S01]  /*77130*/  IMAD R11, R11, c[0x0][0x198], RZ ;  /* 0x000066000b0b7a24 */ /* 0x000fe200078e02ff */
[C---:B------:R-:W-:Y:S01]  /*77140*/  ISETP.LT.AND P1, PT, R10.reuse, c[0x0][0x17c], !P0 ;  /* 0x00005f000a007a0c */ /* 0x040fe20004721270 */
[----:B------:R-:W-:-:S03]  /*77150*/  IMAD R15, R10, c[0x0][0x198], RZ ;  /* 0x000066000a0f7a24 */ /* 0x000fc600078e02ff */
[----:B------:R-:W-:Y:S01]  /*77160*/  LEA R10, P5, R11, R0, 0x1 ;  /* 0x000000000b0a7211 */ /* 0x000fe200078a08ff */
[----:B------:R-:W-:-:S03]  /*77170*/  IMAD.MOV.U32 R29, RZ, RZ, R24 ;  /* 0x000000ffff1d7224 */ /* 0x000fc600078e0018 */
[----:B------:R-:W-:Y:S02]  /*77180*/  LEA.HI.X.SX32 R11, R11, R2, 0x1, P5 ;  /* 0x000000020b0b7211 */ /* 0x000fe400028f0eff */
[C---:B--2---:R-:W-:Y:S01]  /*77190*/  ISETP.LT.AND P4, PT, R7.reuse, c[0x0][0x17c], !P0 ;  /* 0x00005f0007007a0c */ /* 0x044fe20004781270 */
[----:B------:R-:W-:Y:S01]  /*771a0*/  IMAD R7, R7, c[0x0][0x198], RZ ;  /* 0x0000660007077a24 */ /* 0x000fe200078e02ff */
[C---:B------:R-:W-:Y:S01]  /*771b0*/  ISETP.LT.AND P2, PT, R6.reuse, c[0x0][0x17c], !P0 ;  /* 0x00005f0006007a0c */ /* 0x040fe20004741270 */
[----:B------:R-:W-:-:S03]  /*771c0*/  IMAD R13, R6, c[0x0][0x198], RZ ;  /* 0x00006600060d7a24 */ /* 0x000fc600078e02ff */
[----:B------:R-:W-:-:S04]  /*771d0*/  LEA R6, P6, R7, R0, 0x1 ;  /* 0x0000000007067211 */ /* 0x000fc800078c08ff */
[----:B------:R-:W-:Y:S02]  /*771e0*/  LEA.HI.X.SX32 R7, R7, R2, 0x1, P6 ;  /* 0x0000000207077211 */ /* 0x000fe400030f0eff */
[----:B------:R-:W-:-:S04]  /*771f0*/  LEA R12, P6, R13, R0, 0x1 ;  /* 0x000000000d0c7211 */ /* 0x000fc800078c08ff */
[----:B------:R-:W-:Y:S01]  /*77200*/  LEA.HI.X.SX32 R13, R13, R2, 0x1, P6 ;  /* 0x000000020d0d7211 */ /* 0x000fe200030f0eff */
[----:B------:R-:W-:Y:S04]  /*77210*/  @P4 STG.E.U16 [R6.64], R22 ;  /* 0x0000001606004986 */ /* 0x000fe8000c101508 */
[----:B------:R0:W-:Y:S04]  /*77220*/  @P3 STG.E.U16 [R10.64], R19 ;  /* 0x000000130a003986 */ /* 0x0001e8000c101508 */
[----:B------:R-:W-:Y:S01]  /*77230*/  @P2 STG.E.U16 [R12.64], R18 ;  /* 0x000000120c002986 */ /* 0x000fe2000c101508 */
[----:B------:R-:W-:-:S02]  /*77240*/  ISETP.LT.AND P4, PT, R9, c[0x0][0x17c], !P0 ;  /* 0x00005f0009007a0c */ /* 0x000fc40004781270 */
[----:B---3--:R-:W-:Y:S01]  /*77250*/  ISETP.LT.AND P2, PT, R5, c[0x0][0x17c], !P0 ;  /* 0x00005f0005007a0c */ /* 0x008fe20004741270 */
[----:B0-----:R-:W-:Y:S02]  /*77260*/  IMAD R10, R9, c[0x0][0x198], RZ ;  /* 0x00006600090a7a24 */ /* 0x001fe400078e02ff */
[----:B------:R-:W-:Y:S01]  /*77270*/  IMAD R9, R5, c[0x0][0x198], RZ ;  /* 0x0000660005097a24 */ /* 0x000fe200078e02ff */
[----:B------:R-:W-:Y:S02]  /*77280*/  ISETP.LT.AND P3, PT, R4, c[0x0][0x17c], !P0 ;  /* 0x00005f0004007a0c */ /* 0x000fe40004761270 */
[----:B----4-:R-:W-:Y:S02]  /*77290*/  LOP3.LUT R24, R14, 0xfe, R26, 0xfe, !PT ;  /* 0x000000fe0e187812 */ /* 0x010fe400078efe1a */
[----:B------:R-:W-:-:S04]  /*772a0*/  LEA R14, P5, R15, R0, 0x1 ;  /* 0x000000000f0e7211 */ /* 0x000fc800078a08ff */
[----:B------:R-:W-:Y:S01]  /*772b0*/  LEA.HI.X.SX32 R15, R15, R2, 0x1, P5 ;  /* 0x000000020f0f7211 */ /* 0x000fe200028f0eff */
[----:B------:R-:W-:Y:S04]  /*772c0*/  STL [R1+0x268], R24 ;  /* 0x0002681801007387 */ /* 0x000fe80000100800 */
[----:B------:R-:W0:Y:S04]  /*772d0*/  LDS.128 R24, [R23+0x1000] ;  /* 0x0010000017187984 */ /* 0x000e280000000c00 */
[----:B------:R-:W-:Y:S04]  /*772e0*/  @P1 STG.E.U16 [R14.64], R17 ;  /* 0x000000110e001986 */ /* 0x000fe8000c101508 */
[----:B------:R-:W1:Y:S04]  /*772f0*/  LDS.128 R12, [R3+0x1800] ;  /* 0x00180000030c7984 */ /* 0x000e680000000c00 */
[----:B0-----:R-:W-:Y:S04]  /*77300*/  STL.64 [R1+0x90], R24 ;  /* 0x0000901801007387 */ /* 0x001fe80000100a00 */
[----:B------:R0:W-:Y:S01]  /*77310*/  STL.64 [R1+0x98], R26 ;  /* 0x0000981a01007387 */ /* 0x0001e20000100a00 */
[----:B-1----:R-:W-:-:S02]  /*77320*/  IMAD.MOV.U32 R17, RZ, RZ, R12 ;  /* 0x000000ffff117224 */ /* 0x002fc400078e000c */
[----:B------:R-:W-:Y:S02]  /*77330*/  IMAD.MOV.U32 R18, RZ, RZ, R13 ;  /* 0x000000ffff127224 */ /* 0x000fe400078e000d */
[----:B------:R-:W-:Y:S01]  /*77340*/  IMAD.MOV.U32 R19, RZ, RZ, R14 ;  /* 0x000000ffff137224 */ /* 0x000fe200078e000e */
[----:B0-----:R-:W2:Y:S04]  /*77350*/  LDL.LU R27, [R1+0x1f0c] ;  /* 0x001f0c00011b7983 */ /* 0x001ea80000300800 */
[----:B------:R-:W-:Y:S04]  /*77360*/  STL [R1+0xc], R15 ;  /* 0x00000c0f01007387 */ /* 0x000fe80000100800 */
[----:B------:R0:W1:Y:S01]  /*77370*/  LDS.128 R12, [R20+0x1800] ;  /* 0x00180000140c7984 */ /* 0x0000620000000c00 */
[----:B------:R-:W-:Y:S01]  /*77380*/  IMAD R3, R4, c[0x0][0x198], RZ ;  /* 0x0000660004037a24 */ /* 0x000fe200078e02ff */
[----:B------:R-:W-:-:S02]  /*77390*/  LEA R24, P6, R10, R0, 0x1 ;  /* 0x000000000a187211 */ /* 0x000fc400078c08ff */
[----:B------:R-:W-:Y:S02]  /*773a0*/  STL [R1+0x1ee4], R19 ;  /* 0x001ee41301007387 */ /* 0x000fe40000100800 */
[----:B------:R-:W-:Y:S02]  /*773b0*/  LEA.HI.X.SX32 R25, R10, R2, 0x1, P6 ;  /* 0x000000020a197211 */ /* 0x000fe400030f0eff */
[-C--:B0-----:R-:W-:Y:S01]  /*773c0*/  LEA R20, P5, R9, R0.reuse, 0x1 ;  /* 0x0000000009147211 */ /* 0x081fe200078a08ff */
[----:B------:R0:W3:Y:S01]  /*773d0*/  LDS.128 R4, [R21+0x1800] ;  /* 0x0018000015047984 */ /* 0x0000e20000000c00 */
[----:B------:R-:W-:Y:S01]  /*773e0*/  LEA R22, P6, R3, R0, 0x1 ;  /* 0x0000000003167211 */ /* 0x000fe200078c08ff */
[C---:B------:R-:W-:Y:S01]  /*773f0*/  IMAD R26, R8.reuse, c[0x0][0x198], RZ ;  /* 0x00006600081a7a24 */ /* 0x040fe200078e02ff */
[----:B------:R-:W-:Y:S02]  /*77400*/  ISETP.LT.AND P1, PT, R8, c[0x0][0x17c], !P0 ;  /* 0x00005f0008007a0c */ /* 0x000fe40004721270 */
[----:B0-----:R-:W-:-:S02]  /*77410*/  LEA.HI.X.SX32 R21, R9, R2, 0x1, P5 ;  /* 0x0000000209157211 */ /* 0x001fc400028f0eff */
[----:B------:R0:W4:Y:S04]  /*77420*/  LDS.128 R8, [R23+0x1800] ;  /* 0x0018000017087984 */ /* 0x0001280000000c00 */
[----:B------:R-:W-:Y:S01]  /*77430*/  @P4 STG.E.U16 [R24.64], R28 ;  /* 0x0000001c18004986 */ /* 0x000fe2000c101508 */
[----:B0-----:R-:W-:-:S03]  /*77440*/  LEA.HI.X.SX32 R23, R3, R2, 0x1, P6 ;  /* 0x0000000203177211 */ /* 0x001fc600030f0eff */
[----:B------:R-:W-:Y:S04]  /*77450*/  @P2 STG.E.U16 [R20.64], R16 ;  /* 0x0000001014002986 */ /* 0x000fe8000c101508 */
[----:B------:R-:W-:Y:S04]  /*77460*/  @P3 STG.E.U16 [R22.64], R29 ;  /* 0x0000001d16003986 */ /* 0x000fe8000c101508 */
[----:B-1----:R0:W-:Y:S04]  /*77470*/  STL [R1+0x1ef0], R15 ;  /* 0x001ef00f01007387 */ /* 0x0021e80000100800 */
[----:B0-----:R-:W5:Y:S04]  /*77480*/  LDL.LU R15, [R1+0x90] ;  /* 0x00009000010f7983 */ /* 0x001f680000300800 */
[----:B------:R-:W3:Y:S04]  /*77490*/  LDL.LU R28, [R1+0x1f08] ;  /* 0x001f0800011c7983 */ /* 0x000ee80000300800 */
[----:B------:R-:W4:Y:S04]  /*774a0*/  LDL.LU R16, [R1+0x1f04] ;  /* 0x001f040001107983 */ /* 0x000f280000300800 */
[----:B------:R-:W4:Y:S01]  /*774b0*/  LDL.LU R29, [R1+0x1f00] ;  /* 0x001f0000011d7983 */ /* 0x000f220000300800 */
[----:B------:R-:W-:-:S03]  /*774c0*/  LEA R24, P4, R26, R0, 0x1 ;  /* 0x000000001a187211 */ /* 0x000fc600078808ff */
[----:B------:R-:W4:Y:S01]  /*774d0*/  LDL.LU R22, [R1+0x30] ;  /* 0x0000300001167983 */ /* 0x000f220000300800 */
[----:B------:R-:W-:-:S03]  /*774e0*/  LEA.HI.X.SX32 R25, R26, R2, 0x1, P4 ;  /* 0x000000021a197211 */ /* 0x000fc600020f0eff */
[----:B------:R-:W4:Y:S01]  /*774f0*/  LDL.LU R19, [R1+0x40] ;  /* 0x0000400001137983 */ /* 0x000f220000300800 */
[C---:B--2---:R-:W-:Y:S01]  /*77500*/  IMAD R3, R27.reuse, c[0x0][0x198], RZ ;  /* 0x000066001b037a24 */ /* 0x044fe200078e02ff */
[----:B------:R-:W-:Y:S02]  /*77510*/  ISETP.LT.AND P3, PT, R27, c[0x0][0x17c], !P0 ;  /* 0x00005f001b007a0c */ /* 0x000fe40004761270 */
[----:B------:R-:W2:Y:S04]  /*77520*/  LDL.LU R27, [R1+0x50] ;  /* 0x00005000011b7983 */ /* 0x000ea80000300800 */
[----:B-----5:R0:W-:Y:S01]  /*77530*/  @P1 STG.E.U16 [R24.64], R15 ;  /* 0x0000000f18001986 */ /* 0x0201e2000c101508 */
[C---:B---3--:R-:W-:Y:S01]  /*77540*/  ISETP.LT.AND P2, PT, R28.reuse, c[0x0][0x17c], !P0 ;  /* 0x00005f001c007a0c */ /* 0x048fe20004741270 */
[----:B------:R-:W-:-:S02]  /*77550*/  IMAD R21, R28, c[0x0][0x198], RZ ;  /* 0x000066001c157a24 */ /* 0x000fc400078e02ff */
[----:B------:R-:W3:Y:S01]  /*77560*/  LDL.LU R28, [R1+0x10] ;  /* 0x00001000011c7983 */ /* 0x000ee20000300800 */
[----:B0-----:R-:W-:Y:S01]  /*77570*/  LEA R24, P1, R3, R0, 0x1 ;  /* 0x0000000003187211 */ /* 0x001fe200078208ff */
[----:B----4-:R-:W-:-:S03]  /*77580*/  IMAD R23, R29, c[0x0][0x198], RZ ;  /* 0x000066001d177a24 */ /* 0x010fc600078e02ff */
[----:B------:R-:W-:Y:S02]  /*77590*/  LEA.HI.X.SX32 R25, R3, R2, 0x1, P1 ;  /* 0x0000000203197211 */ /* 0x000fe400008f0eff */
[----:B------:R-:W-:Y:S02]  /*775a0*/  ISETP.LT.AND P4, PT, R29, c[0x0][0x17c], !P0 ;  /* 0x00005f001d007a0c */ /* 0x000fe40004781270 */
[----:B------:R-:W4:Y:S04]  /*775b0*/  LDL.LU R29, [R1+0x38] ;  /* 0x00003800011d7983 */ /* 0x000f280000300800 */
[----:B------:R-:W5:Y:S04]  /*775c0*/  LDL.LU R26, [R1+0x54] ;  /* 0x00005400011a7983 */ /* 0x000f680000300800 */
[----:B------:R0:W-:Y:S04]  /*775d0*/  @P3 STG.E.U16 [R24.64], R17 ;  /* 0x0000001118003986 */ /* 0x0001e8000c101508 */
[----:B0-----:R-:W2:Y:S01]  /*775e0*/  LDL.LU R25, [R1+0x34] ;  /* 0x0000340001197983 */ /* 0x001ea20000300800 */
[----:B------:R-:W-:Y:S01]  /*775f0*/  LEA R20, P5, R21, R0, 0x1 ;  /* 0x0000000015147211 */ /* 0x000fe200078a08ff */
[C---:B------:R-:W-:Y:S01]  /*77600*/  IMAD R3, R22.reuse, c[0x0][0x198], RZ ;  /* 0x0000660016037a24 */ /* 0x040fe200078e02ff */
[----:B------:R-:W-:-:S02]  /*77610*/  ISETP.LT.AND P1, PT, R22, c[0x0][0x17c], !P0 ;  /* 0x00005f0016007a0c */ /* 0x000fc40004721270 */
[----:B------:R-:W-:Y:S02]  /*77620*/  LEA.HI.X.SX32 R21, R21, R2, 0x1, P5 ;  /* 0x0000000215157211 */ /* 0x000fe400028f0eff */
[-C--:B------:R-:W-:Y:S02]  /*77630*/  LEA R22, P6, R23, R0.reuse, 0x1 ;  /* 0x0000000017167211 */ /* 0x080fe400078c08ff */
[----:B------:R-:W-:Y:S01]  /*77640*/  LEA R24, P3, R3, R0, 0x1 ;  /* 0x0000000003187211 */ /* 0x000fe200078608ff */
[----:B------:R0:W-:Y:S01]  /*77650*/  @P2 STG.E.U16 [R20.64], R12 ;  /* 0x0000000c14002986 */ /* 0x0001e2000c101508 */
[----:B------:R-:W-:-:S05]  /*77660*/  LEA.HI.X.SX32 R23, R23, R2, 0x1, P6 ;  /* 0x0000000217177211 */ /* 0x000fca00030f0eff */
[----:B------:R-:W-:Y:S01]  /*77670*/  @P4 STG.E.U16 [R22.64], R4 ;  /* 0x0000000416004986 */ /* 0x000fe2000c101508 */
[C---:B--2---:R-:W-:Y:S01]  /*77680*/  ISETP.LT.AND P2, PT, R25.reuse, c[0x0][0x17c], !P0 ;  /* 0x00005f0019007a0c */ /* 0x044fe20004741270 */
[----:B0-----:R-:W-:Y:S01]  /*77690*/  IMAD R21, R25, c[0x0][0x198], RZ ;  /* 0x0000660019157a24 */ /* 0x001fe200078e02ff */
[----:B------:R-:W-:-:S05]  /*776a0*/  LEA.HI.X.SX32 R25, R3, R2, 0x1, P3 ;  /* 0x0000000203197211 */ /* 0x000fca00018f0eff */
[----:B------:R0:W-:Y:S01]  /*776b0*/  @P1 STG.E.U16 [R24.64], R8 ;  /* 0x0000000818001986 */ /* 0x0001e2000c101508 */
[----:B------:R-:W-:-:S03]  /*776c0*/  ISETP.LT.AND P1, PT, R16, c[0x0][0x17c], !P0 ;  /* 0x00005f0010007a0c */ /* 0x000fc60004721270 */
[----:B0-----:R-:W2:Y:S01]  /*776d0*/  LDL.LU R25, [R1+0x20] ;  /* 0x0000200001197983 */ /* 0x001ea20000300800 */
[----:B------:R-:W-:-:S03]  /*776e0*/  IMAD R24, R16, c[0x0][0x198], RZ ;  /* 0x0000660010187a24 */ /* 0x000fc600078e02ff */
[----:B------:R-:W2:Y:S01]  /*776f0*/  LDL.LU R16, [R1+0x1efc] ;  /* 0x001efc0001107983 */ /* 0x000ea20000300800 */
[C---:B----4-:R-:W-:Y:S01]  /*77700*/  IMAD R3, R29.reuse, c[0x0][0x198], RZ ;  /* 0x000066001d037a24 */ /* 0x050fe200078e02ff */
[----:B------:R-:W-:Y:S02]  /*77710*/  ISETP.LT.AND P3, PT, R29, c[0x0][0x17c], !P0 ;  /* 0x00005f001d007a0c */ /* 0x000fe40004761270 */
[-C--:B------:R-:W-:Y:S02]  /*77720*/  LEA R20, P4, R21, R0.reuse, 0x1 ;  /* 0x0000000015147211 */ /* 0x080fe400078808ff */
[----:B------:R-:W-:Y:S02]  /*77730*/  LEA R22, P5, R3, R0, 0x1 ;  /* 0x0000000003167211 */ /* 0x000fe400078a08ff */
[----:B------:R-:W-:Y:S02]  /*77740*/  PRMT R4, R19, 0x7632, R4 ;  /* 0x0000763213047816 */ /* 0x000fe40000000004 */
[-C--:B------:R-:W-:Y:S01]  /*77750*/  LEA.HI.X.SX32 R21, R21, R2.reuse, 0x1, P4 ;  /* 0x0000000215157211 */ /* 0x080fe200020f0eff */
[----:B------:R-:W4:Y:S01]  /*77760*/  LDL.LU R19, [R1+0x5c] ;  /* 0x00005c0001137983 */ /* 0x000f220000300800 */
[----:B------:R-:W-:-:S02]  /*77770*/  LEA.HI.X.SX32 R23, R3, R2, 0x1, P5 ;  /* 0x0000000203177211 */ /* 0x000fc400028f0eff */
[----:B---3--:R-:W-:Y:S01]  /*77780*/  PRMT R3, R28, 0x7632, R3 ;  /* 0x000076321c037816 */ /* 0x008fe20000000003 */
[----:B------:R0:W-:Y:S01]  /*77790*/  @P2 STG.E.U16 [R20.64], R4 ;  /* 0x0000000414002986 */ /* 0x0001e2000c101508 */
[----:B------:R-:W-:-:S03]  /*777a0*/  ISETP.LT.AND P2, PT, R27, c[0x0][0x17c], !P0 ;  /* 0x00005f001b007a0c */ /* 0x000fc60004741270 */
[----:B------:R-:W3:Y:S04]  /*777b0*/  LDL.LU R29, [R1+0xe0] ;  /* 0x0000e000011d7983 */ /* 0x000ee80000300800 */
[----:B------:R1:W-:Y:S01]  /*777c0*/  @P3 STG.E.U16 [R22.64], R3 ;  /* 0x0000000316003986 */ /* 0x0003e2000c101508 */
[----:B0-----:R-:W-:-:S03]  /*777d0*/  LEA R20, P4, R24, R0, 0x1 ;  /* 0x0000000018147211 */ /* 0x001fc600078808ff */
[----:B------:R-:W3:Y:S01]  /*777e0*/  LDL.LU R28, [R1+0x80] ;  /* 0x00008000011c7983 */ /* 0x000ee20000300800 */
[----:B-----5:R-:W-:Y:S02]  /*777f0*/  ISETP.LT.AND P3, PT, R26, c[0x0][0x17c], !P0 ;  /* 0x00005f001a007a0c */ /* 0x020fe40004761270 */
[----:B------:R-:W-:Y:S01]  /*77800*/  LEA.HI.X.SX32 R21, R24, R2, 0x1, P4 ;  /* 0x0000000218157211 */ /* 0x000fe200020f0eff */
[----:B-1----:R-:W-:Y:S02]  /*77810*/  IMAD R3, R27, c[0x0][0x198], RZ ;  /* 0x000066001b037a24 */ /* 0x002fe400078e02ff */
[----:B------:R-:W5:Y:S04]  /*77820*/  LDL.LU R27, [R1+0xe4] ;  /* 0x0000e400011b7983 */ /* 0x000f680000300800 */
[----:B------:R-:W3:Y:S01]  /*77830*/  LDL.LU R24, [R1+0x58] ;  /* 0x0000580001187983 */ /* 0x000ee20000300800 */
[----:B--2---:R-:W-:Y:S01]  /*77840*/  PRMT R4, R16, 0x7632, R4 ;  /* 0x0000763210047816 */ /* 0x004fe20000000004 */
[----:B------:R-:W-:-:S02]  /*77850*/  IMAD R16, R26, c[0x0][0x198], RZ ;  /* 0x000066001a107a24 */ /* 0x000fc400078e02ff */
[----:B------:R-:W2:Y:S04]  /*77860*/  LDL.LU R26, [R1+0xa0] ;  /* 0x0000a000011a7983 */ /* 0x000ea80000300800 */
[----:B------:R-:W2:Y:S01]  /*77870*/  LDL.LU R23, [R1+0x70] ;  /* 0x0000700001177983 */ /* 0x000ea20000300800 */
[----:B------:R-:W-:-:S03]  /*77880*/  LEA R22, P4, R3, R0, 0x1 ;  /* 0x0000000003167211 */ /* 0x000fc600078808ff */
[----:B------:R0:W-:Y:S01]  /*77890*/  @P1 STG.E.U16 [R20.64], R4 ;  /* 0x0000000414001986 */ /* 0x0001e2000c101508 */
[----:B------:R-:W-:Y:S02]  /*778a0*/  PRMT R8, R25, 0x7632, R8 ;  /* 0x0000763219087816 */ /* 0x000fe40000000008 */
[----:B0-----:R-:W-:-:S04]  /*778b0*/  LEA R20, P5, R16, R0, 0x1 ;  /* 0x0000000010147211 */ /* 0x001fc800078a08ff */
[-C--:B------:R-:W-:Y:S02]  /*778c0*/  LEA.HI.X.SX32 R21, R16, R2.reuse, 0x1, P5 ;  /* 0x0000000210157211 */ /* 0x080fe400028f0eff */
[C---:B---3--:R-:W-:Y:S02]  /*778d0*/  ISETP.LT.AND P1, PT, R24.reuse, c[0x0][0x17c], !P0 ;  /* 0x00005f0018007a0c */ /* 0x048fe40004721270 */
[----:B--2---:R-:W-:Y:S02]  /*778e0*/  PRMT R4, R23, 0x7632, R4 ;  /* 0x0000763217047816 */ /* 0x004fe40000000004 */
[----:B------:R-:W-:Y:S01]  /*778f0*/  LEA.HI.X.SX32 R23, R3, R2, 0x1, P4 ;  /* 0x0000000203177211 */ /* 0x000fe200020f0eff */
[----:B------:R-:W-:Y:S02]  /*77900*/  IMAD R3, R24, c[0x0][0x198], RZ ;  /* 0x0000660018037a24 */ /* 0x000fe400078e02ff */
[----:B------:R-:W2:Y:S04]  /*77910*/  LDL.LU R24, [R1+0xec] ;  /* 0x0000ec0001187983 */ /* 0x000ea80000300800 */
[----:B------:R-:W-:Y:S04]  /*77920*/  @P2 STG.E.U16 [R22.64], R4 ;  /* 0x0000000416002986 */ /* 0x000fe8000c101508 */
[----:B------:R-:W3:Y:S04]  /*77930*/  LDL.LU R25, [R1+0xc0] ;  /* 0x0000c00001197983 */ /* 0x000ee80000300800 */
[----:B------:R0:W-:Y:S04]  /*77940*/  @P3 STG.E.U16 [R20.64], R8 ;  /* 0x0000000814003986 */ /* 0x0001e8000c101508 */
[----:B0-----:R-:W2:Y:S01]  /*77950*/  LDL.LU R21, [R1+0x60] ;  /* 0x0000600001157983 */ /* 0x001ea20000300800 */
[----:B------:R-:W-:Y:S01]  /*77960*/  LEA R22, P4, R3, R0, 0x1 ;  /* 0x0000000003167211 */ /* 0x000fe200078808ff */
[C---:B----4-:R-:W-:Y:S01]  /*77970*/  IMAD R16, R19.reuse, c[0x0][0x198], RZ ;  /* 0x0000660013107a24 */ /* 0x050fe200078e02ff */
[----:B------:R-:W-:-:S02]  /*77980*/  ISETP.LT.AND P2, PT, R19, c[0x0][0x17c], !P0 ;  /* 0x00005f0013007a0c */ /* 0x000fc40004741270 */
[----:B------:R-:W-:Y:S01]  /*77990*/  LEA.HI.X.SX32 R23, R3, R2, 0x1, P4 ;  /* 0x0000000203177211 */ /* 0x000fe200020f0eff */
[C---:B------:R-:W-:Y:S01]  /*779a0*/  IMAD R3, R29.reuse, c[0x0][0x198], RZ ;  /* 0x000066001d037a24 */ /* 0x040fe200078e02ff */
[----:B------:R-:W-:Y:S01]  /*779b0*/  ISETP.LT.AND P3, PT, R29, c[0x0][0x17c], !P0 ;  /* 0x00005f001d007a0c */ /* 0x000fe20004761270 */
[----:B------:R-:W4:Y:S01]  /*779c0*/  LDL.LU R19, [R1+0xf0] ;  /* 0x0000f00001137983 */ /* 0x000f220000300800 */
[----:B------:R-:W-:-:S03]  /*779d0*/  LEA R20, P4, R16, R0, 0x1 ;  /* 0x0000000010147211 */ /* 0x000fc600078808ff */
[----:B------:R-:W3:Y:S01]  /*779e0*/  LDL.LU R29, [R1+0xb0] ;  /* 0x0000b000011d7983 */ /* 0x000ee20000300800 */
[----:B--2---:R-:W-:Y:S02]  /*779f0*/  PRMT R4, R21, 0x7632, R4 ;  /* 0x0000763215047816 */ /* 0x004fe40000000004 */
[----:B------:R-:W-:-:S03]  /*77a00*/  LEA.HI.X.SX32 R21, R16, R2, 0x1, P4 ;  /* 0x0000000210157211 */ /* 0x000fc600020f0eff */
[----:B------:R0:W-:Y:S01]  /*77a10*/  @P1 STG.E.U16 [R22.64], R4 ;  /* 0x0000000416001986 */ /* 0x0001e2000c101508 */
[C---:B-----5:R-:W-:Y:S01]  /*77a20*/  ISETP.LT.AND P1, PT, R27.reuse, c[0x0][0x17c], !P0 ;  /* 0x00005f001b007a0c */ /* 0x060fe20004721270 */
[----:B------:R-:W-:Y:S01]  /*77a30*/  IMAD R16, R27, c[0x0][0x198], RZ ;  /* 0x000066001b107a24 */ /* 0x000fe200078e02ff */
[C---:B0-----:R-:W-:Y:S02]  /*77a40*/  LEA R22, P5, R3.reuse, R0, 0x1 ;  /* 0x0000000003167211 */ /* 0x041fe400078a08ff */
[----:B------:R-:W-:Y:S02]  /*77a50*/  PRMT R4, R28, 0x7632, R4 ;  /* 0x000076321c047816 */ /* 0x000fe40000000004 */
[----:B------:R-:W-:Y:S01]  /*77a60*/  LEA.HI.X.SX32 R23, R3, R2, 0x1, P5 ;  /* 0x0000000203177211 */ /* 0x000fe200028f0eff */
[----:B------:R-:W2:Y:S01]  /*77a70*/  LDL.LU R28, [R1+0xf4] ;  /* 0x0000f400011c7983 */ /* 0x000ea20000300800 */
[----:B------:R-:W-:-:S03]  /*77a80*/  PRMT R3, R26, 0x7632, R3 ;  /* 0x000076321a037816 */ /* 0x000fc60000000003 */
[----:B------:R-:W5:Y:S04]  /*77a90*/  LDL.LU R27, [R1+0xf8] ;  /* 0x0000f800011b7983 */ /* 0x000f680000300800 */
[----:B------:R-:W2:Y:S04]  /*77aa0*/  LDL.LU R26, [R1+0xfc] ;  /* 0x0000fc00011a7983 */ /* 0x000ea80000300800 */
[----:B------:R0:W-:Y:S04]  /*77ab0*/  @P2 STG.E.U16 [R20.64], R4 ;  /* 0x0000000414002986 */ /* 0x0001e8000c101508 */
[----:B------:R1:W-:Y:S04]  /*77ac0*/  @P3 STG.E.U16 [R22.64], R3 ;  /* 0x0000000316003986 */ /* 0x0003e8000c101508 */
[----:B0-----:R-:W2:Y:S04]  /*77ad0*/  LDL.LU R21, [R1+0xe8] ;  /* 0x0000e80001157983 */ /* 0x001ea80000300800 */
[----:B-1----:R-:W4:Y:S01]  /*77ae0*/  LDL.LU R23, [R1+0xd0] ;  /* 0x0000d00001177983 */ /* 0x002f220000300800 */
[----:B------:R-:W-:-:S02]  /*77af0*/  LEA R20, P4, R16, R0, 0x1 ;  /* 0x0000000010147211 */ /* 0x000fc400078808ff */
[----:B------:R-:W-:Y:S02]  /*77b00*/  ISETP.LT.AND P3, PT, R24, c[0x0][0x17c], !P0 ;  /* 0x00005f0018007a0c */ /* 0x000fe40004761270 */
[----:B---3--:R-:W-:Y:S01]  /*77b10*/  PRMT R8, R29, 0x7632, R8 ;  /* 0x000076321d087816 */ /* 0x008fe20000000008 */
[C---:B--2---:R-:W-:Y:S01]  /*77b20*/  IMAD R3, R21.reuse, c[0x0][0x198], RZ ;  /* 0x0000660015037a24 */ /* 0x044fe200078e02ff */
[----:B------:R-:W-:Y:S02]  /*77b30*/  ISETP.LT.AND P2, PT, R21, c[0x0][0x17c], !P0 ;  /* 0x00005f0015007a0c */ /* 0x000fe40004741270 */
[----:B------:R-:W-:Y:S02]  /*77b40*/  LEA.HI.X.SX32 R21, R16, R2, 0x1, P4 ;  /* 0x0000000210157211 */ /* 0x000fe400020f0eff */
[----:B----4-:R-:W-:Y:S02]  /*77b50*/  PRMT R4, R23, 0x7632, R4 ;  /* 0x0000763217047816 */ /* 0x010fe40000000004 */
[----:B------:R-:W-:Y:S01]  /*77b60*/  LEA R22, P4, R3, R0, 0x1 ;  /* 0x0000000003167211 */ /* 0x000fe200078808ff */
[----:B------:R-:W-:-:S02]  /*77b70*/  IMAD R16, R24, c[0x0][0x198], RZ ;  /* 0x0000660018107a24 */ /* 0x000fc400078e02ff */
[----:B------:R0:W-:Y:S01]  /*77b80*/  @P1 STG.E.U16 [R20.64], R4 ;  /* 0x0000000414001986 */ /* 0x0001e2000c101508 */
[----:B------:R-:W-:Y:S01]  /*77b90*/  LEA.HI.X.SX32 R23, R3, R2, 0x1, P4 ;  /* 0x0000000203177211 */ /* 0x000fe200020f0eff */
[C---:B------:R-:W-:Y:S01]  /*77ba0*/  IMAD R3, R19.reuse, c[0x0][0x198], RZ ;  /* 0x0000660013037a24 */ /* 0x040fe200078e02ff */
[----:B------:R-:W-:Y:S02]  /*77bb0*/  ISETP.LT.AND P1, PT, R19, c[0x0][0x17c], !P0 ;  /* 0x00005f0013007a0c */ /* 0x000fe40004721270 */
[----:B------:R-:W2:Y:S04]  /*77bc0*/  LDL.LU R19, [R1+0x100] ;  /* 0x0001000001137983 */ /* 0x000ea80000300800 */
[----:B------:R-:W3:Y:S01]  /*77bd0*/  LDL.LU R29, [R1+0x104] ;  /* 0x00010400011d7983 */ /* 0x000ee20000300800 */
[----:B0-----:R-:W-:-:S02]  /*77be0*/  PRMT R4, R25, 0x7632, R4 ;  /* 0x0000763219047816 */ /* 0x001fc40000000004 */
[----:B------:R-:W-:-:S03]  /*77bf0*/  LEA R20, P5, R16, R0, 0x1 ;  /* 0x0000000010147211 */ /* 0x000fc600078a08ff */
[----:B------:R0:W-:Y:S01]  /*77c00*/  @P2 STG.E.U16 [R22.64], R4 ;  /* 0x0000000416002986 */ /* 0x0001e2000c101508 */
[----:B------:R-:W-:Y:S02]  /*77c10*/  LEA.HI.X.SX32 R21, R16, R2, 0x1, P5 ;  /* 0x0000000210157211 */ /* 0x000fe400028f0eff */
[----:B0-----:R-:W-:Y:S02]  /*77c20*/  LEA R22, P2, R3, R0, 0x1 ;  /* 0x0000000003167211 */ /* 0x001fe400078408ff */
[----:B------:R-:W-:Y:S02]  /*77c30*/  PRMT R4, R15, 0x7632, R4 ;  /* 0x000076320f047816 */ /* 0x000fe40000000004 */
[----:B------:R-:W-:Y:S01]  /*77c40*/  LEA.HI.X.SX32 R23, R3, R2, 0x1, P2 ;  /* 0x0000000203177211 */ /* 0x000fe200010f0eff */
[C---:B------:R-:W-:Y:S01]  /*77c50*/  IMAD R3, R28.reuse, c[0x0][0x198], RZ ;  /* 0x000066001c037a24 */ /* 0x040fe200078e02ff */
[----:B------:R-:W-:Y:S04]  /*77c60*/  @P3 STG.E.U16 [R20.64], R8 ;  /* 0x0000000814003986 */ /* 0x000fe8000c101508 */
[----:B------:R0:W-:Y:S01]  /*77c70*/  @P1 STG.E.U16 [R22.64], R4 ;  /* 0x0000000416001986 */ /* 0x0001e2000c101508 */
[----:B------:R-:W-:-:S03]  /*77c80*/  ISETP.LT.AND P3, PT, R28, c[0x0][0x17c], !P0 ;  /* 0x00005f001c007a0c */ /* 0x000fc60004761270 */
[----:B------:R-:W4:Y:S04]  /*77c90*/  LDL.LU R15, [R1+0x108] ;  /* 0x00010800010f7983 */ /* 0x000f280000300800 */
[----:B------:R-:W4:Y:S01]  /*77ca0*/  LDL.LU R28, [R1+0x44] ;  /* 0x00004400011c7983 */ /* 0x000f220000300800 */
[----:B0-----:R-:W-:-:S04]  /*77cb0*/  LEA R22, P4, R3, R0, 0x1 ;  /* 0x0000000003167211 */ /* 0x001fc800078808ff */
[----:B------:R-:W-:Y:S02]  /*77cc0*/  LEA.HI.X.SX32 R23, R3, R2, 0x1, P4 ;  /* 0x0000000203177211 */ /* 0x000fe400020f0eff */
[----:B------:R-:W-:Y:S02]  /*77cd0*/  PRMT R3, R17, 0x7632, R3 ;  /* 0x0000763211037816 */ /* 0x000fe40000000003 */
[----:B------:R-:W4:Y:S01]  /*77ce0*/  LDL.LU R17, [R1+0x1ef8] ;  /* 0x001ef80001117983 */ /* 0x000f220000300800 */
[----:B-----5:R-:W-:Y:S02]  /*77cf0*/  IMAD R21, R27, c[0x0][0x198], RZ ;  /* 0x000066001b157a24 */ /* 0x020fe400078e02ff */
[----:B------:R-:W-:-:S03]  /*77d00*/  IMAD R16, R26, c[0x0][0x198], RZ ;  /* 0x000066001a107a24 */ /* 0x000fc600078e02ff */
[-C--:B------:R-:W-:Y:S02]  /*77d10*/  LEA R24, P5, R21, R0.reuse, 0x1 ;  /* 0x0000000015187211 */ /* 0x080fe400078a08ff */
[C---:B------:R-:W-:Y:S02]  /*77d20*/  LEA R20, P4, R16.reuse, R0, 0x1 ;  /* 0x0000000010147211 */ /* 0x040fe400078808ff */
[----:B------:R-:W-:Y:S02]  /*77d30*/  ISETP.LT.AND P2, PT, R27, c[0x0][0x17c], !P0 ;  /* 0x00005f001b007a0c */ /* 0x000fe40004741270 */
[-C--:B------:R-:W-:Y:S01]  /*77d40*/  LEA.HI.X.SX32 R25, R21, R2.reuse, 0x1, P5 ;  /* 0x0000000215197211 */ /* 0x080fe200028f0eff */
[----:B------:R-:W5:Y:S01]  /*77d50*/  LDL.LU R27, [R1+0x114] ;  /* 0x00011400011b7983 */ /* 0x000f620000300800 */
[----:B------:R-:W-:-:S03]  /*77d60*/  LEA.HI.X.SX32 R21, R16, R2, 0x1, P4 ;  /* 0x0000000210157211 */ /* 0x000fc600020f0eff */
[----:B------:R-:W5:Y:S01]  /*77d70*/  LDL.LU R16, [R1+0x14] ;  /* 0x0000140001107983 */ /* 0x000f620000300800 */
[----:B------:R-:W-:Y:S02]  /*77d80*/  ISETP.LT.AND P1, PT, R26, c[0x0][0x17c], !P0 ;  /* 0x00005f001a007a0c */ /* 0x000fe40004721270 */
[----:B------:R-:W-:Y:S01]  /*77d90*/  PRMT R12, R12, 0x7632, R12 ;  /* 0x000076320c0c7816 */ /* 0x000fe2000000000c */
[----:B------:R0:W-:Y:S04]  /*77da0*/  @P3 STG.E.U16 [R22.64], R3 ;  /* 0x0000000316003986 */ /* 0x0001e8000c101508 */
[----:B------:R3:W-:Y:S01]  /*77db0*/  @P2 STG.E.U16 [R24.64], R12 ;  /* 0x0000000c18002986 */ /* 0x0007e2000c101508 */
[----:B------:R-:W-:-:S03]  /*77dc0*/  PRMT R8, R8, 0x7632, R8 ;  /* 0x0000763208087816 */ /* 0x000fc60000000008 */
[----:B------:R-:W5:Y:S01]  /*77dd0*/  LDL.LU R26, [R1+0x118] ;  /* 0x00011800011a7983 */ /* 0x000f620000300800 */
[----:B0-----:R-:W-:-:S05]  /*77de0*/  PRMT R3, R4, 0x7632, R3 ;  /* 0x0000763204037816 */ /* 0x001fca0000000003 */
[----:B------:R0:W-:Y:S01]  /*77df0*/  @P1 STG.E.U16 [R20.64], R3 ;  /* 0x0000000314001986 */ /* 0x0001e2000c101508 */
[C---:B--2---:R-:W-:Y:S01]  /*77e00*/  IMAD R4, R19.reuse, c[0x0][0x198], RZ ;  /* 0x0000660013047a24 */ /* 0x044fe200078e02ff */
[----:B------:R-:W-:Y:S02]  /*77e10*/  ISETP.LT.AND P3, PT, R19, c[0x0][0x17c], !P0 ;  /* 0x00005f0013007a0c */ /* 0x000fe40004761270 */
[----:B------:R-:W2:Y:S01]  /*77e20*/  LDL.LU R19, [R1+0x11c] ;  /* 0x00011c0001137983 */ /* 0x000ea20000300800 */
[C---:B---3--:R-:W-:Y:S01]  /*77e30*/  IMAD R12, R29.reuse, c[0x0][0x198], RZ ;  /* 0x000066001d0c7a24 */ /* 0x048fe200078e02ff */
[-C--:B------:R-:W-:Y:S02]  /*77e40*/  LEA R24, P2, R4, R0.reuse, 0x1 ;  /* 0x0000000004187211 */ /* 0x080fe400078408ff */
[----:B------:R-:W-:Y:S02]  /*77e50*/  ISETP.LT.AND P4, PT, R29, c[0x0][0x17c], !P0 ;  /* 0x00005f001d007a0c */ /* 0x000fe40004781270 */
[----:B0-----:R-:W-:-:S02]  /*77e60*/  LEA R20, P5, R12, R0, 0x1 ;  /* 0x000000000c147211 */ /* 0x001fc400078a08ff */
[-C--:B------:R-:W-:Y:S02]  /*77e70*/  LEA.HI.X.SX32 R25, R4, R2.reuse, 0x1, P2 ;  /* 0x0000000204197211 */ /* 0x080fe400010f0eff */
[----:B------:R-:W-:-:S03]  /*77e80*/  LEA.HI.X.SX32 R21, R12, R2, 0x1, P5 ;  /* 0x000000020c157211 */ /* 0x000fc600028f0eff */
[----:B------:R0:W-:Y:S01]  /*77e90*/  @P3 STG.E.U16 [R24.64], R8 ;  /* 0x0000000818003986 */ /* 0x0001e2000c101508 */
[C---:B----4-:R-:W-:Y:S01]  /*77ea0*/  ISETP.LT.AND P1, PT, R15.reuse, c[0x0][0x17c], !P0 ;  /* 0x00005f000f007a0c */ /* 0x050fe20004721270 */
[----:B------:R-:W-:-:S05]  /*77eb0*/  IMAD R3, R15, c[0x0][0x198], RZ ;  /* 0x000066000f037a24 */ /* 0x000fca00078e02ff */
[----:B------:R-:W-:Y:S02]  /*77ec0*/  LEA R22, P6, R3, R0, 0x1 ;  /* 0x0000000003167211 */ /* 0x000fe400078c08ff */
[C---:B------:R-:W-:Y:S01]  /*77ed0*/  ISETP.LT.AND P2, PT, R17.reuse, c[0x0][0x17c], !P0 ;  /* 0x00005f0011007a0c */ /* 0x040fe20004741270 */
[----:B------:R-:W-:Y:S02]  /*77ee0*/  IMAD R4, R17, c[0x0][0x198], RZ ;  /* 0x0000660011047a24 */ /* 0x000fe400078e02ff */
[----:B------:R-:W3:Y:S04]  /*77ef0*/  LDL.LU R17, [R1+0x1ef4] ;  /* 0x001ef40001117983 */ /* 0x000ee80000300800 */
[----:B------:R-:W4:Y:S04]  /*77f00*/  LDL R29, [R1+0x24] ;  /* 0x00002400011d7983 */ /* 0x000f280000100800 */
[----:B------:R-:W4:Y:S04]  /*77f10*/  LDL.LU R15, [R1+0x64] ;  /* 0x00006400010f7983 */ /* 0x000f280000300800 */
[----:B------:R-:W4:Y:S04]  /*77f20*/  LDL.LU R12, [R1+0x84] ;  /* 0x00008400010c7983 */ /* 0x000f280000300800 */
[----:B0-----:R-:W4:Y:S01]  /*77f30*/  LDL.LU R8, [R1+0x110] ;  /* 0x0001100001087983 */ /* 0x001f220000300800 */
[----:B------:R-:W-:-:S03]  /*77f40*/  LEA.HI.X.SX32 R23, R3, R2, 0x1, P6 ;  /* 0x0000000203177211 */ /* 0x000fc600030f0eff */
[----:B------:R-:W-:Y:S04]  /*77f50*/  @P4 STG.E.U16 [R20.64], R28 ;  /* 0x0000001c14004986 */ /* 0x000fe8000c101508 */
[----:B-----5:R0:W-:Y:S04]  /*77f60*/  @P1 STG.E.U16 [R22.64], R16 ;  /* 0x0000001016001986 */ /* 0x0201e8000c101508 */
[----:B0-----:R-:W5:Y:S01]  /*77f70*/  LDL R23, [R1+0x74] ;  /* 0x0000740001177983 */ /* 0x001f620000100800 */
[----:B------:R-:W-:-:S04]  /*77f80*/  LEA R24, P3, R4, R0, 0x1 ;  /* 0x0000000004187211 */ /* 0x000fc800078608ff */
[----:B------:R-:W-:Y:S02]  /*77f90*/  LEA.HI.X.SX32 R25, R4, R2, 0x1, P3 ;  /* 0x0000000204197211 */ /* 0x000fe400018f0eff */
[----:B------:R-:W-:Y:S01]  /*77fa0*/  ISETP.LT.AND P1, PT, R27, c[0x0][0x17c], !P0 ;  /* 0x00005f001b007a0c */ /* 0x000fe20004721270 */
[----:B--2---:R-:W-:Y:S02]  /*77fb0*/  IMAD R4, R19, c[0x0][0x198], RZ ;  /* 0x0000660013047a24 */ /* 0x004fe400078e02ff */
[----:B---3--:R-:W-:Y:S01]  /*77fc0*/  @P2 STG.E.U16 [R24.64], R17 ;  /* 0x0000001118002986 */ /* 0x008fe2000c101508 */
[----:B------:R-:W-:Y:S01]  /*77fd0*/  ISETP.LT.AND P2, PT, R26, c[0x0][0x17c], !P0 ;  /* 0x00005f001a007a0c */ /* 0x000fe20004741270 */
[C---:B----4-:R-:W-:Y:S01]  /*77fe0*/  IMAD R3, R8.reuse, c[0x0][0x198], RZ ;  /* 0x0000660008037a24 */ /* 0x050fe200078e02ff */
[----:B------:R-:W-:-:S04]  /*77ff0*/  ISETP.LT.AND P5, PT, R8, c[0x0][0x17c], !P0 ;  /* 0x00005f0008007a0c */ /* 0x000fc800047a1270 */
[----:B------:R-:W-:Y:S01]  /*78000*/  LEA R20, P3, R3, R0, 0x1 ;  /* 0x0000000003147211 */ /* 0x000fe200078608ff */
[----:B------:R-:W-:-:S03]  /*78010*/  IMAD R8, R27, c[0x0][0x198], RZ ;  /* 0x000066001b087a24 */ /* 0x000fc600078e02ff */
[----:B------:R-:W-:Y:S02]  /*78020*/  LEA.HI.X.SX32 R21, R3, R2, 0x1, P3 ;  /* 0x0000000203157211 */ /* 0x000fe400018f0eff */
[----:B------:R-:W-:Y:S01]  /*78030*/  ISETP.LT.AND P3, PT, R19, c[0x0][0x17c], !P0 ;  /* 0x00005f0013007a0c */ /* 0x000fe20004761270 */
[----:B------:R-:W-:Y:S01]  /*78040*/  IMAD R3, R26, c[0x0][0x198], RZ ;  /* 0x000066001a037a24 */ /* 0x000fe200078e02ff */
[----:B------:R-:W2:Y:S04]  /*78050*/  LDL.LU R19, [R1+0xd4] ;  /* 0x0000d40001137983 */ /* 0x000ea80000300800 */
[----:B------:R-:W3:Y:S04]  /*78060*/  LDL.LU R27, [R1+0xb4] ;  /* 0x0000b400011b7983 */ /* 0x000ee80000300800 */
[----:B------:R-:W4:Y:S04]  /*78070*/  LDL.LU R26, [R1+0x94] ;  /* 0x00009400011a7983 */ /* 0x000f280000300800 */
[----:B-----5:R0:W-:Y:S04]  /*78080*/  @P5 STG.E.U16 [R20.64], R23 ;  /* 0x0000001714005986 */ /* 0x0201e8000c101508 */
[----:B0-----:R-:W5:Y:S01]  /*78090*/  LDL.LU R21, [R1+0x120] ;  /* 0x0001200001157983 */ /* 0x001f620000300800 */
[----:B------:R-:W-:-:S02]  /*780a0*/  LEA R24, P4, R8, R0, 0x1 ;  /* 0x0000000008187211 */ /* 0x000fc400078808ff */
[----:B------:R-:W-:Y:S02]  /*780b0*/  LEA R20, P6, R3, R0, 0x1 ;  /* 0x0000000003147211 */ /* 0x000fe400078c08ff */
[----:B------:R-:W-:Y:S02]  /*780c0*/  LEA.HI.X.SX32 R25, R8, R2, 0x1, P4 ;  /* 0x0000000208197211 */ /* 0x000fe400020f0eff */
[----:B------:R-:W-:-:S03]  /*780d0*/  LEA R22, P5, R4, R0, 0x1 ;  /* 0x0000000004167211 */ /* 0x000fc600078a08ff */
[----:B------:R0:W-:Y:S01]  /*780e0*/  @P1 STG.E.U16 [R24.64], R29 ;  /* 0x0000001d18001986 */ /* 0x0001e2000c101508 */
[-C--:B------:R-:W-:Y:S02]  /*780f0*/  LEA.HI.X.SX32 R23, R4, R2.reuse, 0x1, P5 ;  /* 0x0000000204177211 */ /* 0x080fe400028f0eff */
[C---:B-----5:R-:W-:Y:S01]  /*78100*/  ISETP.LT.AND P4, PT, R21.reuse, c[0x0][0x17c], !P0 ;  /* 0x00005f0015007a0c */ /* 0x060fe20004781270 */
[----:B------:R-:W-:Y:S01]  /*78110*/  IMAD R8, R21, c[0x0][0x198], RZ ;  /* 0x0000660015087a24 */ /* 0x000fe200078e02ff */
[----:B------:R-:W-:Y:S02]  /*78120*/  LEA.HI.X.SX32 R21, R3, R2, 0x1, P6 ;  /* 0x0000000203157211 */ /* 0x000fe400030f0eff */
[----:B------:R-:W5:Y:S04]  /*78130*/  LDL.LU R3, [R1+0x128] ;  /* 0x0001280001037983 */ /* 0x000f680000300800 */
[----:B------:R-:W2:Y:S04]  /*78140*/  LDL.LU R4, [R1+0x12c] ;  /* 0x00012c0001047983 */ /* 0x000ea80000300800 */
[----:B0-----:R-:W2:Y:S04]  /*78150*/  LDL.LU R29, [R1+0x13c] ;  /* 0x00013c00011d7983 */ /* 0x001ea80000300800 */
[----:B------:R0:W-:Y:S04]  /*78160*/  @P2 STG.E.U16 [R20.64], R15 ;  /* 0x0000000f14002986 */ /* 0x0001e8000c101508 */
[----:B0-----:R-:W2:Y:S04]  /*78170*/  LDL.LU R20, [R1+0x124] ;  /* 0x0001240001147983 */ /* 0x001ea80000300800 */
[----:B------:R-:W3:Y:S01]  /*78180*/  LDL R21, [R1+0xa4] ;  /* 0x0000a40001157983 */ /* 0x000ee20000100800 */
[----:B------:R-:W-:-:S04]  /*78190*/  LEA R24, P1, R8, R0, 0x1 ;  /* 0x0000000008187211 */ /* 0x000fc800078208ff */
[----:B------:R-:W-:Y:S01]  /*781a0*/  LEA.HI.X.SX32 R25, R8, R2, 0x1, P1 ;  /* 0x0000000208197211 */ /* 0x000fe200008f0eff */
[----:B------:R0:W-:Y:S04]  /*781b0*/  @P3 STG.E.U16 [R22.64], R12 ;  /* 0x0000000c16003986 */ /* 0x0001e8000c101508 */
[----:B0-----:R-:W4:Y:S01]  /*781c0*/  LDL.LU R23, [R1+0x130] ;  /* 0x0001300001177983 */ /* 0x001f220000300800 */
[C---:B-----5:R-:W-:Y:S01]  /*781d0*/  ISETP.LT.AND P3, PT, R3.reuse, c[0x0][0x17c], !P0 ;  /* 0x00005f0003007a0c */ /* 0x060fe20004761270 */
[----:B------:R-:W-:Y:S02]  /*781e0*/  IMAD R3, R3, c[0x0][0x198], RZ ;  /* 0x0000660003037a24 */ /* 0x000fe400078e02ff */
[C---:B--2---:R-:W-:Y:S01]  /*781f0*/  IMAD R8, R20.reuse, c[0x0][0x198], RZ ;  /* 0x0000660014087a24 */ /* 0x044fe200078e02ff */
[----:B------:R-:W-:Y:S01]  /*78200*/  ISETP.LT.AND P5, PT, R20, c[0x0][0x17c], !P0 ;  /* 0x00005f0014007a0c */ /* 0x000fe200047a1270 */
[----:B---3--:R0:W-:Y:S01]  /*78210*/  @P4 STG.E.U16 [R24.64], R21 ;  /* 0x0000001518004986 */ /* 0x0081e2000c101508 */
[----:B------:R-:W-:-:S02]  /*78220*/  LEA R20, P4, R3, R0, 0x1 ;  /* 0x0000000003147211 */ /* 0x000fc400078808ff */
[----:B0-----:R-:W-:-:S04]  /*78230*/  LEA R24, P2, R8, R0, 0x1 ;  /* 0x0000000008187211 */ /* 0x001fc800078408ff */
[-C--:B------:R-:W-:Y:S02]  /*78240*/  LEA.HI.X.SX32 R25, R8, R2.reuse, 0x1, P2 ;  /* 0x0000000208197211 */ /* 0x080fe400010f0eff */
[----:B------:R-:W-:Y:S02]  /*78250*/  LEA.HI.X.SX32 R21, R3, R2, 0x1, P4 ;  /* 0x0000000203157211 */ /* 0x000fe400020f0eff */
[----:B------:R-:W2:Y:S04]  /*78260*/  LDL.LU R3, [R1+0x134] ;  /* 0x0001340001037983 */ /* 0x000ea80000300800 */
[----:B------:R0:W-:Y:S04]  /*78270*/  @P5 STG.E.U16 [R24.64], R19 ;  /* 0x0000001318005986 */ /* 0x0001e8000c101508 */
[----:B0-----:R-:W3:Y:S01]  /*78280*/  LDL R25, [R1+0xc4] ;  /* 0x0000c40001197983 */ /* 0x001ee20000100800 */
[C---:B------:R-:W-:Y:S01]  /*78290*/  ISETP.LT.AND P1, PT, R4.reuse, c[0x0][0x17c], !P0 ;  /* 0x00005f0004007a0c */ /* 0x040fe20004721270 */
[----:B------:R-:W-:Y:S01]  /*782a0*/  IMAD R4, R4, c[0x0][0x198], RZ ;  /* 0x0000660004047a24 */ /* 0x000fe200078e02ff */
[C---:B----4-:R-:W-:Y:S01]  /*782b0*/  ISETP.LT.AND P2, PT, R23.reuse, c[0x0][0x17c], !P0 ;  /* 0x00005f0017007a0c */ /* 0x050fe20004741270 */
[----:B------:R-:W-:-:S03]  /*782c0*/  IMAD R8, R23, c[0x0][0x198], RZ ;  /* 0x0000660017087a24 */ /* 0x000fc600078e02ff */
[-C--:B------:R-:W-:Y:S02]  /*782d0*/  LEA R22, P6, R4, R0.reuse, 0x1 ;  /* 0x0000000004167211 */ /* 0x080fe400078c08ff */
[----:B------:R-:W-:Y:S02]  /*782e0*/  LEA R24, P4, R8, R0, 0x1 ;  /* 0x0000000008187211 */ /* 0x000fe400078808ff */
[-C--:B------:R-:W-:Y:S02]  /*782f0*/  LEA.HI.X.SX32 R23, R4, R2.reuse, 0x1, P6 ;  /* 0x0000000204177211 */ /* 0x080fe400030f0eff */
[----:B------:R-:W4:Y:S04]  /*78300*/  LDL.LU R4, [R1+0x138] ;  /* 0x0001380001047983 */ /* 0x000f280000300800 */
[----:B---3--:R0:W-:Y:S04]  /*78310*/  @P3 STG.E.U16 [R20.64], R25 ;  /* 0x0000001914003986 */ /* 0x0081e8000c101508 */
[----:B------:R-:W-:Y:S04]  /*78320*/  @P1 STG.E.U16 [R22.64], R27 ;  /* 0x0000001b16001986 */ /* 0x000fe8000c101508 */
[----:B0-----:R-:W3:Y:S01]  /*78330*/  LDL.LU R21, [R1+0x140] ;  /* 0x0001400001157983 */ /* 0x001ee20000300800 */
[----:B------:R-:W-:Y:S01]  /*78340*/  LEA.HI.X.SX32 R25, R8, R2, 0x1, P4 ;  /* 0x0000000208197211 */ /* 0x000fe200020f0eff */
[----:B------:R-:W-:-:S04]  /*78350*/  IMAD R8, R29, c[0x0][0x198], RZ ;  /* 0x000066001d087a24 */ /* 0x000fc800078e02ff */
[----:B------:R0:W-:Y:S01]  /*78360*/  @P2 STG.E.U16 [R24.64], R26 ;  /* 0x0000001a18002986 */ /* 0x0001e2000c101508 */
[----:B------:R-:W-:-:S03]  /*78370*/  ISETP.LT.AND P2, PT, R29, c[0x0][0x17c], !P0 ;  /* 0x00005f001d007a0c */ /* 0x000fc60004741270 */
[----:B------:R-:W5:Y:S04]  /*78380*/  LDL.LU R29, [R1+0x150] ;  /* 0x00015000011d7983 */ /* 0x000f680000300800 */
[----:B0-----:R-:W5:Y:S01]  /*78390*/  LDL.LU R25, [R1+0x144] ;  /* 0x0001440001197983 */ /* 0x001f620000300800 */
[C---:B--2---:R-:W-:Y:S01]  /*783a0*/  ISETP.LT.AND P5, PT, R3.reuse, c[0x0][0x17c], !P0 ;  /* 0x00005f0003007a0c */ /* 0x044fe200047a1270 */
[----:B------:R-:W-:Y:S01]  /*783b0*/  IMAD R3, R3, c[0x0][0x198], RZ ;  /* 0x0000660003037a24 */ /* 0x000fe200078e02ff */
[----:B----4-:R-:W-:-:S04]  /*783c0*/  ISETP.LT.AND P3, PT, R4, c[0x0][0x17c], !P0 ;  /* 0x00005f0004007a0c */ /* 0x010fc80004761270 */
[----:B------:R-:W-:Y:S01]  /*783d0*/  LEA R22, P1, R3, R0, 0x1 ;  /* 0x0000000003167211 */ /* 0x000fe200078208ff */
[----:B------:R-:W-:-:S03]  /*783e0*/  IMAD R4, R4, c[0x0][0x198], RZ ;  /* 0x0000660004047a24 */ /* 0x000fc600078e02ff */
[----:B------:R-:W-:Y:S02]  /*783f0*/  LEA.HI.X.SX32 R23, R3, R2, 0x1, P1 ;  /* 0x0000000203177211 */ /* 0x000fe400008f0eff */
[----:B------:R-:W-:-:S03]  /*78400*/  LEA R20, P4, R4, R0, 0x1 ;  /* 0x0000000004147211 */ /* 0x000fc600078808ff */
[----:B------:R0:W-:Y:S02]  /*78410*/  @P5 STG.E.U16 [R22.64], R18 ;  /* 0x0000001216005986 */ /* 0x0001e4000c101508 */
[----:B0-----:R-:W-:-:S04]  /*78420*/  LEA R22, P6, R8, R0, 0x1 ;  /* 0x0000000008167211 */ /* 0x001fc800078c08ff */
[-C--:B------:R-:W-:Y:S02]  /*78430*/  LEA.HI.X.SX32 R23, R8, R2.reuse, 0x1, P6 ;  /* 0x0000000208177211 */ /* 0x080fe400030f0eff */
[----:B------:R-:W2:Y:S01]  /*78440*/  LDL.LU R8, [R1+0x154] ;  /* 0x0001540001087983 */ /* 0x000ea20000300800 */
[C---:B---3--:R-:W-:Y:S01]  /*78450*/  IMAD R3, R21.reuse, c[0x0][0x198], RZ ;  /* 0x0000660015037a24 */ /* 0x048fe200078e02ff */
[----:B------:R-:W-:Y:S02]  /*78460*/  ISETP.LT.AND P1, PT, R21, c[0x0][0x17c], !P0 ;  /* 0x00005f0015007a0c */ /* 0x000fe40004721270 */
[----:B------:R-:W-:Y:S02]  /*78470*/  LEA.HI.X.SX32 R21, R4, R2, 0x1, P4 ;  /* 0x0000000204157211 */ /* 0x000fe400020f0eff */
[----:B------:R-:W-:-:S03]  /*78480*/  LEA R24, P5, R3, R0, 0x1 ;  /* 0x0000000003187211 */ /* 0x000fc600078a08ff */
[----:B------:R-:W-:Y:S01]  /*78490*/  @P3 STG.E.U16 [R20.64], R13 ;  /* 0x0000000d14003986 */ /* 0x000fe2000c101508 */
[C---:B-----5:R-:W-:Y:S01]  /*784a0*/  ISETP.LT.AND P4, PT, R25.reuse, c[0x0][0x17c], !P0 ;  /* 0x00005f0019007a0c */ /* 0x060fe20004781270 */
[----:B------:R-:W-:Y:S01]  /*784b0*/  IMAD R4, R25, c[0x0][0x198], RZ ;  /* 0x0000660019047a24 */ /* 0x000fe200078e02ff */
[----:B------:R-:W-:Y:S02]  /*784c0*/  LEA.HI.X.SX32 R25, R3, R2, 0x1, P5 ;  /* 0x0000000203197211 */ /* 0x000fe400028f0eff */
[----:B------:R-:W3:Y:S04]  /*784d0*/  LDL.LU R3, [R1+0x148] ;  /* 0x0001480001037983 */ /* 0x000ee80000300800 */
[----:B------:R0:W-:Y:S04]  /*784e0*/  @P2 STG.E.U16 [R22.64], R5 ;  /* 0x0000000516002986 */ /* 0x0001e8000c101508 */
[----:B0-----:R-:W4:Y:S01]  /*784f0*/  LDL.LU R23, [R1+0x14c] ;  /* 0x00014c0001177983 */ /* 0x001f220000300800 */
[----:B------:R-:W-:-:S03]  /*78500*/  LEA R20, P2, R4, R0, 0x1 ;  /* 0x0000000004147211 */ /* 0x000fc600078408ff */
[----:B------:R0:W-:Y:S01]  /*78510*/  @P1 STG.E.U16 [R24.64], R9 ;  /* 0x0000000918001986 */ /* 0x0001e2000c101508 */
[----:B------:R-:W-:Y:S02]  /*78520*/  LEA.HI.X.SX32 R21, R4, R2, 0x1, P2 ;  /* 0x0000000204157211 */ /* 0x000fe400010f0eff */
[----:B------:R-:W-:-:S05]  /*78530*/  PRMT R5, R28, 0x7632, R5 ;  /* 0x000076321c057816 */ /* 0x000fca0000000005 */
[----:B------:R1:W-:Y:S04]  /*78540*/  @P4 STG.E.U16 [R20.64], R5 ;  /* 0x0000000514004986 */ /* 0x0003e8000c101508 */
[----:B0-----:R-:W5:Y:S04]  /*78550*/  LDL.LU R24, [R1+0x158] ;  /* 0x0001580001187983 */ /* 0x001f680000300800 */
[----:B------:R-:W2:Y:S01]  /*78560*/  LDL.LU R25, [R1+0x24] ;  /* 0x0000240001197983 */ /* 0x000ea20000300800 */
[----:B-1----:R-:W-:-:S03]  /*78570*/  PRMT R5, R16, 0x7632, R5 ;  /* 0x0000763210057816 */ /* 0x002fc60000000005 */
[----:B------:R-:W2:Y:S01]  /*78580*/  LDL.LU R28, [R1+0x15c] ;  /* 0x00015c00011c7983 */ /* 0x000ea20000300800 */
[C---:B---3--:R-:W-:Y:S01]  /*78590*/  ISETP.LT.AND P1, PT, R3.reuse, c[0x0][0x17c], !P0 ;  /* 0x00005f0003007a0c */ /* 0x048fe20004721270 */
[----:B------:R-:W-:-:S05]  /*785a0*/  IMAD R3, R3, c[0x0][0x198], RZ ;  /* 0x0000660003037a24 */ /* 0x000fca00078e02ff */
[----:B------:R-:W-:Y:S02]  /*785b0*/  LEA R22, P2, R3, R0, 0x1 ;  /* 0x0000000003167211 */ /* 0x000fe400078408ff */
[C---:B----4-:R-:W-:Y:S01]  /*785c0*/  ISETP.LT.AND P3, PT, R23.reuse, c[0x0][0x17c], !P0 ;  /* 0x00005f0017007a0c */ /* 0x050fe20004761270 */
[----:B------:R-:W-:Y:S01]  /*785d0*/  IMAD R4, R23, c[0x0][0x198], RZ ;  /* 0x0000660017047a24 */ /* 0x000fe200078e02ff */
[----:B------:R-:W-:Y:S01]  /*785e0*/  LEA.HI.X.SX32 R23, R3, R2, 0x1, P2 ;  /* 0x0000000203177211 */ /* 0x000fe200010f0eff */
[C---:B------:R-:W-:Y:S01]  /*785f0*/  IMAD R3, R29.reuse, c[0x0][0x198], RZ ;  /* 0x000066001d037a24 */ /* 0x040fe200078e02ff */
[----:B------:R-:W-:Y:S02]  /*78600*/  ISETP.LT.AND P2, PT, R29, c[0x0][0x17c], !P0 ;  /* 0x00005f001d007a0c */ /* 0x000fe40004741270 */
[----:B------:R-:W3:Y:S04]  /*78610*/  LDL.LU R29, [R1+0x164] ;  /* 0x00016400011d7983 */ /* 0x000ee80000300800 */
[----:B------:R0:W-:Y:S04]  /*78620*/  @P1 STG.E.U16 [R22.64], R5 ;  /* 0x0000000516001986 */ /* 0x0001e8000c101508 */
[----:B0-----:R-:W4:Y:S01]  /*78630*/  LDL.LU R23, [R1+0x74] ;  /* 0x0000740001177983 */ /* 0x001f220000300800 */
[----:B------:R-:W-:-:S03]  /*78640*/  LEA R20, P4, R4, R0, 0x1 ;  /* 0x0000000004147211 */ /* 0x000fc600078808ff */
[----:B------:R-:W3:Y:S01]  /*78650*/  LDL.LU R22, [R1+0x160] ;  /* 0x0001600001167983 */ /* 0x000ee20000300800 */
[----:B------:R-:W-:Y:S01]  /*78660*/  LEA.HI.X.SX32 R21, R4, R2, 0x1, P4 ;  /* 0x0000000204157211 */ /* 0x000fe200020f0eff */
[C---:B--2---:R-:W-:Y:S01]  /*78670*/  IMAD R4, R8.reuse, c[0x0][0x198], RZ ;  /* 0x0000660008047a24 */ /* 0x044fe200078e02ff */
[----:B------:R-:W-:Y:S02]  /*78680*/  ISETP.LT.AND P1, PT, R8, c[0x0][0x17c], !P0 ;  /* 0x00005f0008007a0c */ /* 0x000fe40004721270 */
[----:B------:R-:W2:Y:S01]  /*78690*/  LDL.LU R8, [R1+0x168] ;  /* 0x0001680001087983 */ /* 0x000ea20000300800 */
[----:B------:R-:W-:Y:S02]  /*786a0*/  PRMT R17, R17, 0x7632, R17 ;  /* 0x0000763211117816 */ /* 0x000fe40000000011 */
[----:B------:R-:W-:-:S03]  /*786b0*/  LEA R16, P4, R3, R0, 0x1 ;  /* 0x0000000003107211 */ /* 0x000fc600078808ff */
[----:B------:R0:W-:Y:S01]  /*786c0*/  @P3 STG.E.U16 [R20.64], R17 ;  /* 0x0000001114003986 */ /* 0x0001e2000c101508 */
[C---:B-----5:R-:W-:Y:S02]  /*786d0*/  ISETP.LT.AND P3, PT, R24.reuse, c[0x0][0x17c], !P0 ;  /* 0x00005f0018007a0c */ /* 0x060fe40004761270 */
[----:B0-----:R-:W-:Y:S01]  /*786e0*/  LEA.HI.X.SX32 R17, R3, R2, 0x1, P4 ;  /* 0x0000000203117211 */ /* 0x001fe200020f0eff */
[----:B------:R-:W-:Y:S01]  /*786f0*/  IMAD R3, R24, c[0x0][0x198], RZ ;  /* 0x0000660018037a24 */ /* 0x000fe200078e02ff */
[----:B------:R-:W-:-:S04]  /*78700*/  LEA R20, P4, R4, R0, 0x1 ;  /* 0x0000000004147211 */ /* 0x000fc800078808ff */
[----:B------:R-:W-:Y:S01]  /*78710*/  LEA.HI.X.SX32 R21, R4, R2, 0x1, P4 ;  /* 0x0000000204157211 */ /* 0x000fe200020f0eff */
[C---:B------:R-:W-:Y:S01]  /*78720*/  IMAD R4, R28.reuse, c[0x0][0x198], RZ ;  /* 0x000066001c047a24 */ /* 0x040fe200078e02ff */
[----:B----4-:R-:W-:Y:S02]  /*78730*/  PRMT R5, R23, 0x7632, R5 ;  /* 0x0000763217057816 */ /* 0x010fe40000000005 */
[----:B------:R-:W4:Y:S04]  /*78740*/  LDL.LU R23, [R1+0xa4] ;  /* 0x0000a40001177983 */ /* 0x000f280000300800 */
[----:B------:R-:W5:Y:S04]  /*78750*/  LDL.LU R24, [R1+0xc4] ;  /* 0x0000c40001187983 */ /* 0x000f680000300800 */
[----:B------:R0:W-:Y:S01]  /*78760*/  @P2 STG.E.U16 [R16.64], R5 ;  /* 0x0000000510002986 */ /* 0x0001e2000c101508 */
[----:B------:R-:W-:-:S02]  /*78770*/  ISETP.LT.AND P2, PT, R28, c[0x0][0x17c], !P0 ;  /* 0x00005f001c007a0c */ /* 0x000fc40004741270 */
[----:B0-----:R-:W-:Y:S02]  /*78780*/  PRMT R5, R25, 0x7632, R5 ;  /* 0x0000763219057816 */ /* 0x001fe40000000005 */
[----:B------:R-:W5:Y:S04]  /*78790*/  LDL.LU R25, [R1+0x16c] ;  /* 0x00016c0001197983 */ /* 0x000f680000300800 */
[----:B------:R-:W5:Y:S01]  /*787a0*/  LDL.LU R28, [R1+0x170] ;  /* 0x00017000011c7983 */ /* 0x000f620000300800 */
[----:B------:R-:W-:-:S04]  /*787b0*/  LEA R16, P5, R3, R0, 0x1 ;  /* 0x0000000003107211 */ /* 0x000fc800078a08ff */
[----:B------:R-:W-:Y:S02]  /*787c0*/  LEA.HI.X.SX32 R17, R3, R2, 0x1, P5 ;  /* 0x0000000203117211 */ /* 0x000fe400028f0eff */
[----:B------:R-:W-:Y:S01]  /*787d0*/  PRMT R3, R15, 0x7632, R3 ;  /* 0x000076320f037816 */ /* 0x000fe20000000003 */
[----:B------:R0:W-:Y:S04]  /*787e0*/  @P1 STG.E.U16 [R20.64], R5 ;  /* 0x0000000514001986 */ /* 0x0001e8000c101508 */
[----:B------:R-:W5:Y:S04]  /*787f0*/  LDL.LU R15, [R1+0x1ef0] ;  /* 0x001ef000010f7983 */ /* 0x000f680000300800 */
[----:B------:R1:W-:Y:S01]  /*78800*/  @P3 STG.E.U16 [R16.64], R3 ;  /* 0x0000000310003986 */ /* 0x0003e2000c101508 */
[----:B---3--:R-:W-:-:S02]  /*78810*/  ISETP.LT.AND P3, PT, R29, c[0x0][0x17c], !P0 ;  /* 0x00005f001d007a0c */ /* 0x008fc40004761270 */
[----:B0-----:R-:W-:Y:S02]  /*78820*/  PRMT R5, R12, 0x7632, R5 ;  /* 0x000076320c057816 */ /* 0x001fe40000000005 */
[----:B------:R-:W3:Y:S01]  /*78830*/  LDL.LU R12, [R1+0x174] ;  /* 0x00017400010c7983 */ /* 0x000ee20000300800 */
[C---:B------:R-:W-:Y:S01]  /*78840*/  LEA R20, P1, R4.reuse, R0, 0x1 ;  /* 0x0000000004147211 */ /* 0x040fe200078208ff */
[----:B-1----:R-:W-:Y:S02]  /*78850*/  IMAD R3, R29, c[0x0][0x198], RZ ;  /* 0x000066001d037a24 */ /* 0x002fe400078e02ff */
[----:B------:R-:W3:Y:S01]  /*78860*/  LDL.LU R29, [R1+0x178] ;  /* 0x00017800011d7983 */ /* 0x000ee20000300800 */
[----:B------:R-:W-:-:S05]  /*78870*/  LEA.HI.X.SX32 R21, R4, R2, 0x1, P1 ;  /* 0x0000000204157211 */ /* 0x000fca00008f0eff */
[----:B------:R0:W-:Y:S02]  /*78880*/  @P2 STG.E.U16 [R20.64], R5 ;  /* 0x0000000514002986 */ /* 0x0001e4000c101508 */
[----:B0-----:R-:W-:Y:S02]  /*78890*/  PRMT R5, R19, 0x7632, R5 ;  /* 0x0000763213057816 */ /* 0x001fe40000000005 */
[----:B------:R-:W3:Y:S01]  /*788a0*/  LDL.LU R19, [R1+0x17c] ;  /* 0x00017c0001137983 */ /* 0x000ee20000300800 */
[C---:B------:R-:W-:Y:S01]  /*788b0*/  IMAD R4, R22.reuse, c[0x0][0x198], RZ ;  /* 0x0000660016047a24 */ /* 0x040fe200078e02ff */
[----:B------:R-:W-:Y:S02]  /*788c0*/  ISETP.LT.AND P4, PT, R22, c[0x0][0x17c], !P0 ;  /* 0x00005f0016007a0c */ /* 0x000fe40004781270 */
[----:B--2---:R-:W-:Y:S02]  /*788d0*/  ISETP.LT.AND P1, PT, R8, c[0x0][0x17c], !P0 ;  /* 0x00005f0008007a0c */ /* 0x004fe40004721270 */
[-C--:B------:R-:W-:Y:S01]  /*788e0*/  LEA R16, P2, R4, R0.reuse, 0x1 ;  /* 0x0000000004107211 */ /* 0x080fe200078408ff */
[----:B------:R-:W-:Y:S01]  /*788f0*/  IMAD R8, R8, c[0x0][0x198], RZ ;  /* 0x0000660008087a24 */ /* 0x000fe200078e02ff */
[----:B------:R-:W-:-:S02]  /*78900*/  LEA R20, P5, R3, R0, 0x1 ;  /* 0x0000000003147211 */ /* 0x000fc400078a08ff */
[----:B------:R-:W-:Y:S02]  /*78910*/  LEA.HI.X.SX32 R17, R4, R2, 0x1, P2 ;  /* 0x0000000204117211 */ /* 0x000fe400010f0eff */
[C---:B------:R-:W-:Y:S02]  /*78920*/  LEA R22, P2, R8.reuse, R0, 0x1 ;  /* 0x0000000008167211 */ /* 0x040fe400078408ff */
[-C--:B------:R-:W-:Y:S02]  /*78930*/  LEA.HI.X.SX32 R21, R3, R2.reuse, 0x1, P5 ;  /* 0x0000000203157211 */ /* 0x080fe400028f0eff */
[----:B----4-:R-:W-:Y:S02]  /*78940*/  PRMT R4, R23, 0x7632, R4 ;  /* 0x0000763217047816 */ /* 0x010fe40000000004 */
[----:B------:R-:W-:-:S03]  /*78950*/  LEA.HI.X.SX32 R23, R8, R2, 0x1, P2 ;  /* 0x0000000208177211 */ /* 0x000fc600010f0eff */
[----:B------:R5:W-:Y:S04]  /*78960*/  @P4 STG.E.U16 [R16.64], R4 ;  /* 0x0000000410004986 */ /* 0x000be8000c101508 */
[----:B------:R0:W-:Y:S01]  /*78970*/  @P3 STG.E.U16 [R20.64], R5 ;  /* 0x0000000514003986 */ /* 0x0001e2000c101508 */
[----:B-----5:R-:W-:Y:S01]  /*78980*/  PRMT R4, R24, 0x7632, R4 ;  /* 0x0000763218047816 */ /* 0x020fe20000000004 */
[----:B------:R-:W-:-:S04]  /*78990*/  IMAD R3, R25, c[0x0][0x198], RZ ;  /* 0x0000660019037a24 */ /* 0x000fc800078e02ff */
[----:B------:R1:W-:Y:S01]  /*789a0*/  @P1 STG.E.U16 [R22.64], R4 ;  /* 0x0000000416001986 */ /* 0x0003e2000c101508 */
[----:B------:R-:W-:Y:S02]  /*789b0*/  ISETP.LT.AND P2, PT, R25, c[0x0][0x17c], !P0 ;  /* 0x00005f0019007a0c */ /* 0x000fe40004741270 */
[C---:B------:R-:W-:Y:S02]  /*789c0*/  ISETP.LT.AND P4, PT, R28.reuse, c[0x0][0x17c], !P0 ;  /* 0x00005f001c007a0c */ /* 0x040fe40004781270 */
[-C--:B0-----:R-:W-:Y:S01]  /*789d0*/  LEA R20, P3, R3, R0.reuse, 0x1 ;  /* 0x0000000003147211 */ /* 0x081fe200078608ff */
[----:B-1----:R-:W-:Y:S02]  /*789e0*/  IMAD R4, R28, c[0x0][0x198], RZ ;  /* 0x000066001c047a24 */ /* 0x002fe400078e02ff */
[----:B------:R-:W2:Y:S03]  /*789f0*/  LDL.LU R28, [R1+0x180] ;  /* 0x00018000011c7983 */ /* 0x000ea60000300800 */
[----:B------:R-:W-:-:S02]  /*78a00*/  LEA R16, P5, R4, R0, 0x1 ;  /* 0x0000000004107211 */ /* 0x000fc400078a08ff */
[----:B------:R-:W-:Y:S02]  /*78a10*/  PRMT R8, R27, 0x7632, R8 ;  /* 0x000076321b087816 */ /* 0x000fe40000000008 */
[-C--:B------:R-:W-:Y:S01]  /*78a20*/  LEA.HI.X.SX32 R21, R3, R2.reuse, 0x1, P3 ;  /* 0x0000000203157211 */ /* 0x080fe200018f0eff */
[----:B------:R-:W4:Y:S01]  /*78a30*/  LDL.LU R27, [R1+0x184] ;  /* 0x00018400011b7983 */ /* 0x000f220000300800 */
[----:B------:R-:W-:Y:S02]  /*78a40*/  PRMT R5, R26, 0x7632, R5 ;  /* 0x000076321a057816 */ /* 0x000fe40000000005 */
[----:B------:R-:W-:Y:S01]  /*78a50*/  LEA.HI.X.SX32 R17, R4, R2, 0x1, P5 ;  /* 0x0000000204117211 */ /* 0x000fe200028f0eff */
[----:B------:R-:W-:Y:S04]  /*78a60*/  @P2 STG.E.U16 [R20.64], R8 ;  /* 0x0000000814002986 */ /* 0x000fe8000c101508 */
[----:B------:R0:W-:Y:S04]  /*78a70*/  @P4 STG.E.U16 [R16.64], R5 ;  /* 0x0000000510004986 */ /* 0x0001e8000c101508 */
[----:B------:R-:W5:Y:S01]  /*78a80*/  LDL.LU R26, [R1+0x188] ;  /* 0x00018800011a7983 */ /* 0x000f620000300800 */
[----:B---3--:R-:W-:Y:S01]  /*78a90*/  IMAD R3, R12, c[0x0][0x198], RZ ;  /* 0x000066000c037a24 */ /* 0x008fe200078e02ff */
[----:B0-----:R-:W-:-:S02]  /*78aa0*/  PRMT R5, R18, 0x7632, R5 ;  /* 0x0000763212057816 */ /* 0x001fc40000000005 */
[----:B------:R-:W3:Y:S01]  /*78ab0*/  LDL.LU R18, [R1+0x1eec] ;  /* 0x001eec0001127983 */ /* 0x000ee20000300800 */
[----:B------:R-:W-:Y:S01]  /*78ac0*/  IMAD R4, R29, c[0x0][0x198], RZ ;  /* 0x000066001d047a24 */ /* 0x000fe200078e02ff */
[CC--:B------:R-:W-:Y:S02]  /*78ad0*/  LEA R20, P2, R3.reuse, R0.reuse, 0x1 ;  /* 0x0000000003147211 */ /* 0x0c0fe400078408ff */
[----:B------:R-:W-:Y:S01]  /*78ae0*/  ISETP.LT.AND P1, PT, R12, c[0x0][0x17c], !P0 ;  /* 0x00005f000c007a0c */ /* 0x000fe20004721270 */
[----:B------:R-:W3:Y:S01]  /*78af0*/  LDL.LU R24, [R1+0x48] ;  /* 0x0000480001187983 */ /* 0x000ee20000300800 */
[----:B------:R-:W-:Y:S02]  /*78b00*/  LEA R12, P4, R4, R0, 0x1 ;  /* 0x00000000040c7211 */ /* 0x000fe400078808ff */
[----:B------:R-:W-:Y:S02]  /*78b10*/  LEA.HI.X.SX32 R21, R3, R2, 0x1, P2 ;  /* 0x0000000203157211 */ /* 0x000fe400010f0eff */
[----:B------:R-:W-:-:S02]  /*78b20*/  PRMT R3, R13, 0x7632, R3 ;  /* 0x000076320d037816 */ /* 0x000fc40000000003 */
[----:B------:R-:W-:Y:S01]  /*78b30*/  LEA.HI.X.SX32 R13, R4, R2, 0x1, P4 ;  /* 0x00000002040d7211 */ /* 0x000fe200020f0eff */
[C---:B------:R-:W-:Y:S01]  /*78b40*/  IMAD R4, R19.reuse, c[0x0][0x198], RZ ;  /* 0x0000660013047a24 */ /* 0x040fe200078e02ff */
[----:B------:R-:W-:Y:S02]  /*78b50*/  ISETP.LT.AND P5, PT, R19, c[0x0][0x17c], !P0 ;  /* 0x00005f0013007a0c */ /* 0x000fe400047a1270 */
[----:B------:R-:W3:Y:S01]  /*78b60*/  LDL R19, [R1+0x18] ;  /* 0x0000180001137983 */ /* 0x000ee20000100800 */
[----:B------:R-:W-:-:S03]  /*78b70*/  ISETP.LT.AND P3, PT, R29, c[0x0][0x17c], !P0 ;  /* 0x00005f001d007a0c */ /* 0x000fc60004761270 */
[----:B------:R-:W-:Y:S01]  /*78b80*/  @P1 STG.E.U16 [R20.64], R5 ;  /* 0x0000000514001986 */ /* 0x000fe2000c101508 */
[----:B------:R-:W-:-:S03]  /*78b90*/  PRMT R8, R5, 0x7632, R8 ;  /* 0x0000763205087816 */ /* 0x000fc60000000008 */
[----:B------:R-:W3:Y:S04]  /*78ba0*/  LDL.LU R23, [R1+0x190] ;  /* 0x0001900001177983 */ /* 0x000ee80000300800 */
[----:B------:R-:W3:Y:S04]  /*78bb0*/  LDL.LU R29, [R1+0x194] ;  /* 0x00019400011d7983 */ /* 0x000ee80000300800 */
[----:B------:R0:W-:Y:S02]  /*78bc0*/  @P3 STG.E.U16 [R12.64], R3 ;  /* 0x000000030c003986 */ /* 0x0001e4000c101508 */
[----:B0-----:R-:W-:-:S04]  /*78bd0*/  LEA R12, P1, R4, R0, 0x1 ;  /* 0x00000000040c7211 */ /* 0x001fc800078208ff */
[----:B------:R-:W-:-:S05]  /*78be0*/  LEA.HI.X.SX32 R13, R4, R2, 0x1, P1 ;  /* 0x00000002040d7211 */ /* 0x000fca00008f0eff */
[----:B------:R0:W-:Y:S01]  /*78bf0*/  @P5 STG.E.U16 [R12.64], R8 ;  /* 0x000000080c005986 */ /* 0x0001e2000c101508 */
[----:B------:R-:W-:Y:S01]  /*78c00*/  PRMT R20, R9, 0x7632, R20 ;  /* 0x0000763209147816 */ /* 0x000fe20000000014 */
[----:B--2---:R-:W-:-:S05]  /*78c10*/  IMAD R3, R28, c[0x0][0x198], RZ ;  /* 0x000066001c037a24 */ /* 0x004fca00078e02ff */
[----:B0-----:R-:W-:Y:S02]  /*78c20*/  LEA R8, P1, R3, R0, 0x1 ;  /* 0x0000000003087211 */ /* 0x001fe400078208ff */
[C---:B----4-:R-:W-:Y:S01]  /*78c30*/  ISETP.LT.AND P2, PT, R27.reuse, c[0x0][0x17c], !P0 ;  /* 0x00005f001b007a0c */ /* 0x050fe20004741270 */
[----:B------:R-:W-:Y:S01]  /*78c40*/  IMAD R4, R27, c[0x0][0x198], RZ ;  /* 0x000066001b047a24 */ /* 0x000fe200078e02ff */
[----:B------:R-:W-:Y:S01]  /*78c50*/  LEA.HI.X.SX32 R9, R3, R2, 0x1, P1 ;  /* 0x0000000203097211 */ /* 0x000fe200008f0eff */
[----:B------:R-:W2:Y:S01]  /*78c60*/  LDL.LU R27, [R1+0x198] ;  /* 0x00019800011b7983 */ /* 0x000ea20000300800 */
[----:B------:R-:W-:Y:S02]  /*78c70*/  ISETP.LT.AND P4, PT, R28, c[0x0][0x17c], !P0 ;  /* 0x00005f001c007a0c */ /* 0x000fe40004781270 */
[C---:B-----5:R-:W-:Y:S01]  /*78c80*/  ISETP.LT.AND P3, PT, R26.reuse, c[0x0][0x17c], !P0 ;  /* 0x00005f001a007a0c */ /* 0x060fe20004761270 */
[----:B------:R-:W-:Y:S02]  /*78c90*/  IMAD R5, R26, c[0x0][0x198], RZ ;  /* 0x000066001a057a24 */ /* 0x000fe400078e02ff */
[----:B------:R-:W4:Y:S01]  /*78ca0*/  LDL.LU R26, [R1+0x19c] ;  /* 0x00019c00011a7983 */ /* 0x000f220000300800 */
[C---:B---3--:R-:W-:Y:S01]  /*78cb0*/  ISETP.LT.AND P1, PT, R18.reuse, c[0x0][0x17c], !P0 ;  /* 0x00005f0012007a0c */ /* 0x048fe20004721270 */
[----:B------:R-:W-:-:S02]  /*78cc0*/  IMAD R3, R18, c[0x0][0x198], RZ ;  /* 0x0000660012037a24 */ /* 0x000fc400078e02ff */
[----:B------:R-:W3:Y:S01]  /*78cd0*/  LDL.LU R18, [R1+0x1ee8] ;  /* 0x001ee80001127983 */ /* 0x000ee20000300800 */
[CC--:B------:R-:W-:Y:S02]  /*78ce0*/  LEA R12, P5, R4.reuse, R0.reuse, 0x1 ;  /* 0x00000000040c7211 */ /* 0x0c0fe400078a08ff */
[C---:B------:R-:W-:Y:S01]  /*78cf0*/  LEA R16, P6, R5.reuse, R0, 0x1 ;  /* 0x0000000005107211 */ /* 0x040fe200078c08ff */
[----:B------:R-:W-:Y:S01]  /*78d00*/  @P4 STG.E.U16 [R8.64], R20 ;  /* 0x0000001408004986 */ /* 0x000fe2000c101508 */
[-C--:B------:R-:W-:Y:S02]  /*78d10*/  LEA.HI.X.SX32 R13, R4, R2.reuse, 0x1, P5 ;  /* 0x00000002040d7211 */ /* 0x080fe400028f0eff */
[----:B------:R-:W-:Y:S01]  /*78d20*/  LEA.HI.X.SX32 R17, R5, R2, 0x1, P6 ;  /* 0x0000000205117211 */ /* 0x000fe200030f0eff */
[----:B------:R-:W5:Y:S04]  /*78d30*/  LDL.LU R25, [R1+0x28] ;  /* 0x0000280001197983 */ /* 0x000f680000300800 */
[----:B------:R-:W-:Y:S04]  /*78d40*/  @P2 STG.E.U16 [R12.64], R24 ;  /* 0x000000180c002986 */ /* 0x000fe8000c101508 */
[----:B------:R-:W5:Y:S04]  /*78d50*/  LDL.LU R28, [R1+0x88] ;  /* 0x00008800011c7983 */ /* 0x000f680000300800 */
[----:B------:R0:W-:Y:S04]  /*78d60*/  @P3 STG.E.U16 [R16.64], R19 ;  /* 0x0000001310003986 */ /* 0x0001e8000c101508 */
[----:B0-----:R-:W5:Y:S01]  /*78d70*/  LDL R17, [R1+0x78] ;  /* 0x0000780001117983 */ /* 0x001f620000100800 */
[----:B------:R-:W-:Y:S01]  /*78d80*/  LEA R4, P4, R3, R0, 0x1 ;  /* 0x0000000003047211 */ /* 0x000fe200078808ff */
[----:B------:R-:W-:-:S02]  /*78d90*/  IMAD R9, R23, c[0x0][0x198], RZ ;  /* 0x0000660017097a24 */ /* 0x000fc400078e02ff */
[----:B------:R-:W5:Y:S01]  /*78da0*/  LDL R19, [R1+0x68] ;  /* 0x0000680001137983 */ /* 0x000f620000100800 */
[----:B------:R-:W-:Y:S01]  /*78db0*/  LEA.HI.X.SX32 R5, R3, R2, 0x1, P4 ;  /* 0x0000000203057211 */ /* 0x000fe200020f0eff */
[C---:B------:R-:W-:Y:S01]  /*78dc0*/  IMAD R3, R29.reuse, c[0x0][0x198], RZ ;  /* 0x000066001d037a24 */ /* 0x040fe200078e02ff */
[----:B------:R-:W-:Y:S01]  /*78dd0*/  ISETP.LT.AND P3, PT, R29, c[0x0][0x17c], !P0 ;  /* 0x00005f001d007a0c */ /* 0x000fe20004761270 */
[----:B------:R-:W5:Y:S01]  /*78de0*/  LDL.LU R21, [R1+0x1a4] ;  /* 0x0001a40001157983 */ /* 0x000f620000300800 */
[----:B------:R-:W-:Y:S02]  /*78df0*/  ISETP.LT.AND P4, PT, R23, c[0x0][0x17c], !P0 ;  /* 0x00005f0017007a0c */ /* 0x000fe40004781270 */
[----:B------:R-:W-:Y:S01]  /*78e00*/  LEA R8, P5, R3, R0, 0x1 ;  /* 0x0000000003087211 */ /* 0x000fe200078a08ff */
[----:B------:R-:W5:Y:S04]  /*78e10*/  LDL.LU R29, [R1+0xa8] ;  /* 0x0000a800011d7983 */ /* 0x000f680000300800 */
[----:B------:R-:W5:Y:S01]  /*78e20*/  LDL.LU R22, [R1+0xd8] ;  /* 0x0000d80001167983 */ /* 0x000f620000300800 */
[----:B--2---:R-:W-:-:S02]  /*78e30*/  IMAD R13, R27, c[0x0][0x198], RZ ;  /* 0x000066001b0d7a24 */ /* 0x004fc400078e02ff */
[----:B----4-:R-:W-:Y:S01]  /*78e40*/  IMAD R16, R26, c[0x0][0x198], RZ ;  /* 0x000066001a107a24 */ /* 0x010fe200078e02ff */
[----:B---3--:R0:W-:Y:S01]  /*78e50*/  @P1 STG.E.U16 [R4.64], R18 ;  /* 0x0000001204001986 */ /* 0x0081e2000c101508 */
[----:B------:R-:W-:Y:S02]  /*78e60*/  ISETP.LT.AND P1, PT, R27, c[0x0][0x17c], !P0 ;  /* 0x00005f001b007a0c */ /* 0x000fe40004721270 */
[----:B0-----:R-:W-:-:S04]  /*78e70*/  LEA R4, P2, R9, R0, 0x1 ;  /* 0x0000000009047211 */ /* 0x001fc800078408ff */
[-C--:B------:R-:W-:Y:S02]  /*78e80*/  LEA.HI.X.SX32 R5, R9, R2.reuse, 0x1, P2 ;  /* 0x0000000209057211 */ /* 0x080fe400010f0eff */
[----:B------:R-:W-:Y:S02]  /*78e90*/  ISETP.LT.AND P2, PT, R26, c[0x0][0x17c], !P0 ;  /* 0x00005f001a007a0c */ /* 0x000fe40004741270 */
[----:B------:R-:W2:Y:S01]  /*78ea0*/  LDL.LU R26, [R1+0xc8] ;  /* 0x0000c800011a7983 */ /* 0x000ea20000300800 */
[----:B------:R-:W-:-:S03]  /*78eb0*/  LEA.HI.X.SX32 R9, R3, R2, 0x1, P5 ;  /* 0x0000000203097211 */ /* 0x000fc600028f0eff */
[----:B------:R-:W3:Y:S04]  /*78ec0*/  LDL.LU R23, [R1+0xb8] ;  /* 0x0000b80001177983 */ /* 0x000ee80000300800 */
[----:B------:R-:W4:Y:S04]  /*78ed0*/  LDL.LU R27, [R1+0x98] ;  /* 0x00009800011b7983 */ /* 0x000f280000300800 */
[----:B------:R-:W2:Y:S04]  /*78ee0*/  LDL.LU R3, [R1+0x1a0] ;  /* 0x0001a00001037983 */ /* 0x000ea80000300800 */
[----:B-----5:R0:W-:Y:S04]  /*78ef0*/  @P4 STG.E.U16 [R4.64], R17 ;  /* 0x0000001104004986 */ /* 0x0201e8000c101508 */
[----:B------:R1:W-:Y:S04]  /*78f00*/  @P3 STG.E.U16 [R8.64], R25 ;  /* 0x0000001908003986 */ /* 0x0003e8000c101508 */
[----:B0-----:R-:W5:Y:S04]  /*78f10*/  LDL.LU R17, [R1+0x1b8] ;  /* 0x0001b80001117983 */ /* 0x001f680000300800 */
[----:B-1----:R-:W3:Y:S04]  /*78f20*/  LDL.LU R9, [R1+0x1a8] ;  /* 0x0001a80001097983 */ /* 0x002ee80000300800 */
[----:B------:R-:W4:Y:S01]  /*78f30*/  LDL.LU R8, [R1+0x1ac] ;  /* 0x0001ac0001087983 */ /* 0x000f220000300800 */
[----:B------:R-:W-:-:S02]  /*78f40*/  LEA R12, P6, R13, R0, 0x1 ;  /* 0x000000000d0c7211 */ /* 0x000fc400078c08ff */
[C---:B------:R-:W-:Y:S02]  /*78f50*/  LEA R4, P4, R16.reuse, R0, 0x1 ;  /* 0x0000000010047211 */ /* 0x040fe400078808ff */
[-C--:B------:R-:W-:Y:S02]  /*78f60*/  LEA.HI.X.SX32 R13, R13, R2.reuse, 0x1, P6 ;  /* 0x000000020d0d7211 */ /* 0x080fe400030f0eff */
[----:B------:R-:W-:Y:S02]  /*78f70*/  LEA.HI.X.SX32 R5, R16, R2, 0x1, P4 ;  /* 0x0000000210057211 */ /* 0x000fe400020f0eff */
[----:B------:R-:W5:Y:S04]  /*78f80*/  LDL.LU R16, [R1+0x1b0] ;  /* 0x0001b00001107983 */ /* 0x000f680000300800 */
[----:B------:R0:W-:Y:S01]  /*78f90*/  @P1 STG.E.U16 [R12.64], R19 ;  /* 0x000000130c001986 */ /* 0x0001e2000c101508 */
[----:B------:R-:W-:-:S03]  /*78fa0*/  ISETP.LT.AND P1, PT, R21, c[0x0][0x17c], !P0 ;  /* 0x00005f0015007a0c */ /* 0x000fc60004721270 */
[----:B------:R1:W-:Y:S04]  /*78fb0*/  @P2 STG.E.U16 [R4.64], R28 ;  /* 0x0000001c04002986 */ /* 0x0003e8000c101508 */
[----:B0-----:R-:W5:Y:S01]  /*78fc0*/  LDL.LU R19, [R1+0x1ee4] ;  /* 0x001ee40001137983 */ /* 0x001f620000300800 */
[----:B-1----:R-:W-:-:S03]  /*78fd0*/  IMAD R5, R21, c[0x0][0x198], RZ ;  /* 0x0000660015057a24 */ /* 0x002fc600078e02ff */
[----:B------:R-:W5:Y:S02]  /*78fe0*/  LDL.LU R21, [R1+0x1c0] ;  /* 0x0001c00001157983 */ /* 0x000f640000300800 */
[----:B------:R-:W-:-:S04]  /*78ff0*/  LEA R4, P4, R5, R0, 0x1 ;  /* 0x0000000005047211 */ /* 0x000fc800078808ff */
[----:B------:R-:W-:Y:S02]  /*79000*/  LEA.HI.X.SX32 R5, R5, R2, 0x1, P4 ;  /* 0x0000000205057211 */ /* 0x000fe400020f0eff */
[C---:B--2---:R-:W-:Y:S01]  /*79010*/  ISETP.LT.AND P5, PT, R3.reuse, c[0x0][0x17c], !P0 ;  /* 0x00005f0003007a0c */ /* 0x044fe200047a1270 */
[----:B------:R-:W-:-:S05]  /*79020*/  IMAD R3, R3, c[0x0][0x198], RZ ;  /* 0x0000660003037a24 */ /* 0x000fca00078e02ff */
[----:B------:R-:W-:-:S04]  /*79030*/  LEA R12, P3, R3, R0, 0x1 ;  /* 0x00000000030c7211 */ /* 0x000fc800078608ff */
[----:B------:R-:W-:-:S05]  /*79040*/  LEA.HI.X.SX32 R13, R3, R2, 0x1, P3 ;  /* 0x00000002030d7211 */ /* 0x000fca00018f0eff */
[----:B------:R0:W-:Y:S01]  /*79050*/  @P5 STG.E.U16 [R12.64], R29 ;  /* 0x0000001d0c005986 */ /* 0x0001e2000c101508 */
[C---:B---3--:R-:W-:Y:S01]  /*79060*/  ISETP.LT.AND P2, PT, R9.reuse, c[0x0][0x17c], !P0 ;  /* 0x00005f0009007a0c */ /* 0x048fe20004741270 */
[----:B------:R-:W-:Y:S02]  /*79070*/  IMAD R9, R9, c[0x0][0x198], RZ ;  /* 0x0000660009097a24 */ /* 0x000fe400078e02ff */
[C---:B----4-:R-:W-:Y:S01]  /*79080*/  IMAD R3, R8.reuse, c[0x0][0x198], RZ ;  /* 0x0000660008037a24 */ /* 0x050fe200078e02ff */
[----:B------:R-:W-:Y:S02]  /*79090*/  ISETP.LT.AND P3, PT, R8, c[0x0][0x17c], !P0 ;  /* 0x00005f0008007a0c */ /* 0x000fe40004761270 */
[-C--:B------:R-:W-:Y:S02]  /*790a0*/  LEA R8, P6, R9, R0.reuse, 0x1 ;  /* 0x0000000009087211 */ /* 0x080fe400078c08ff */
[----:B0-----:R-:W-:Y:S02]  /*790b0*/  LEA R12, P5, R3, R0, 0x1 ;  /* 0x00000000030c7211 */ /* 0x001fe400078a08ff */
[----:B------:R-:W-:-:S02]  /*790c0*/  LEA.HI.X.SX32 R9, R9, R2, 0x1, P6 ;  /* 0x0000000209097211 */ /* 0x000fc400030f0eff */
[----:B------:R-:W-:Y:S02]  /*790d0*/  LEA.HI.X.SX32 R13, R3, R2, 0x1, P5 ;  /* 0x00000002030d7211 */ /* 0x000fe400028f0eff */
[----:B------:R-:W2:Y:S04]  /*790e0*/  LDL.LU R3, [R1+0x1b4] ;  /* 0x0001b40001037983 */ /* 0x000ea80000300800 */
[----:B------:R-:W-:Y:S04]  /*790f0*/  @P1 STG.E.U16 [R4.64], R22 ;  /* 0x0000001604001986 */ /* 0x000fe8000c101508 */
[----:B------:R0:W-:Y:S04]  /*79100*/  @P2 STG.E.U16 [R8.64], R26 ;  /* 0x0000001a08002986 */ /* 0x0001e8000c101508 */
[----:B0-----:R-:W3:Y:S01]  /*79110*/  LDL.LU R8, [R1+0x1bc] ;  /* 0x0001bc0001087983 */ /* 0x001ee20000300800 */
[C---:B-----5:R-:W-:Y:S01]  /*79120*/  ISETP.LT.AND P4, PT, R16.reuse, c[0x0][0x17c], !P0 ;  /* 0x00005f0010007a0c */ /* 0x060fe20004781270 */
[----:B------:R-:W-:-:S05]  /*79130*/  IMAD R16, R16, c[0x0][0x198], RZ ;  /* 0x0000660010107a24 */ /* 0x000fca00078e02ff */
[----:B------:R-:W-:-:S04]  /*79140*/  LEA R4, P1, R16, R0, 0x1 ;  /* 0x0000000010047211 */ /* 0x000fc800078208ff */
[----:B------:R-:W-:Y:S01]  /*79150*/  LEA.HI.X.SX32 R5, R16, R2, 0x1, P1 ;  /* 0x0000000210057211 */ /* 0x000fe200008f0eff */
[----:B------:R-:W-:Y:S01]  /*79160*/  @P3 STG.E.U16 [R12.64], R23 ;  /* 0x000000170c003986 */ /* 0x000fe2000c101508 */
[----:B------:R-:W-:-:S03]  /*79170*/  ISETP.LT.AND P1, PT, R17, c[0x0][0x17c], !P0 ;  /* 0x00005f0011007a0c */ /* 0x000fc60004721270 */
[----:B------:R0:W-:Y:S01]  /*79180*/  @P4 STG.E.U16 [R4.64], R27 ;  /* 0x0000001b04004986 */ /* 0x0001e2000c101508 */
[----:B------:R-:W-:Y:S01]  /*79190*/  IMAD R16, R21, c[0x0][0x198], RZ ;  /* 0x0000660015107a24 */ /* 0x000fe200078e02ff */
[C---:B--2---:R-:W-:Y:S01]  /*791a0*/  ISETP.LT.AND P2, PT, R3.reuse, c[0x0][0x17c], !P0 ;  /* 0x00005f0003007a0c */ /* 0x044fe20004741270 */
[----:B------:R-:W-:Y:S02]  /*791b0*/  IMAD R9, R3, c[0x0][0x198], RZ ;  /* 0x0000660003097a24 */ /* 0x000fe400078e02ff */
[----:B------:R-:W-:Y:S02]  /*791c0*/  IMAD R3, R17, c[0x0][0x198], RZ ;  /* 0x0000660011037a24 */ /* 0x000fe400078e02ff */
[----:B------:R-:W2:Y:S01]  /*791d0*/  LDL.LU R17, [R1+0x18] ;  /* 0x0000180001117983 */ /* 0x000ea20000300800 */
[----:B0-----:R-:W-:-:S04]  /*791e0*/  LEA R4, P3, R9, R0, 0x1 ;  /* 0x0000000009047211 */ /* 0x001fc800078608ff */
[----:B------:R-:W-:Y:S02]  /*791f0*/  LEA.HI.X.SX32 R5, R9, R2, 0x1, P3 ;  /* 0x0000000209057211 */ /* 0x000fe400018f0eff */
[----:B------:R-:W-:Y:S02]  /*79200*/  ISETP.LT.AND P3, PT, R21, c[0x0][0x17c], !P0 ;  /* 0x00005f0015007a0c */ /* 0x000fe40004761270 */
[----:B------:R-:W4:Y:S01]  /*79210*/  LDL.LU R21, [R1+0x1d4] ;  /* 0x0001d40001157983 */ /* 0x000f220000300800 */
[C---:B---3--:R-:W-:Y:S01]  /*79220*/  ISETP.LT.AND P4, PT, R8.reuse, c[0x0][0x17c], !P0 ;  /* 0x00005f0008007a0c */ /* 0x048fe20004781270 */
[----:B------:R-:W-:Y:S01]  /*79230*/  IMAD R13, R8, c[0x0][0x198], RZ ;  /* 0x00006600080d7a24 */ /* 0x000fe200078e02ff */
[----:B------:R-:W-:-:S04]  /*79240*/  LEA R8, P5, R3, R0, 0x1 ;  /* 0x0000000003087211 */ /* 0x000fc800078a08ff */
[----:B------:R-:W-:Y:S02]  /*79250*/  LEA.HI.X.SX32 R9, R3, R2, 0x1, P5 ;  /* 0x0000000203097211 */ /* 0x000fe400028f0eff */
[----:B------:R-:W3:Y:S04]  /*79260*/  LDL.LU R3, [R1+0x1c4] ;  /* 0x0001c40001037983 */ /* 0x000ee80000300800 */
[----:B------:R0:W-:Y:S04]  /*79270*/  @P2 STG.E.U16 [R4.64], R19 ;  /* 0x0000001304002986 */ /* 0x0001e8000c101508 */
[----:B------:R1:W-:Y:S01]  /*79280*/  @P1 STG.E.U16 [R8.64], R14 ;  /* 0x0000000e08001986 */ /* 0x0003e2000c101508 */
[----:B0-----:R-:W-:-:S03]  /*79290*/  LEA R4, P2, R16, R0, 0x1 ;  /* 0x0000000010047211 */ /* 0x001fc600078408ff */
[----:B-1----:R-:W5:Y:S01]  /*792a0*/  LDL.LU R9, [R1+0x1c8] ;  /* 0x0001c80001097983 */ /* 0x002f620000300800 */
[----:B------:R-:W-:-:S03]  /*792b0*/  LEA.HI.X.SX32 R5, R16, R2, 0x1, P2 ;  /* 0x0000000210057211 */ /* 0x000fc600010f0eff */
[----:B------:R-:W4:Y:S01]  /*792c0*/  LDL.LU R16, [R1+0x1cc] ;  /* 0x0001cc0001107983 */ /* 0x000f220000300800 */
[----:B------:R-:W-:-:S04]  /*792d0*/  LEA R12, P6, R13, R0, 0x1 ;  /* 0x000000000d0c7211 */ /* 0x000fc800078c08ff */
[----:B------:R-:W-:-:S05]  /*792e0*/  LEA.HI.X.SX32 R13, R13, R2, 0x1, P6 ;  /* 0x000000020d0d7211 */ /* 0x000fca00030f0eff */
[----:B------:R0:W-:Y:S04]  /*792f0*/  @P4 STG.E.U16 [R12.64], R6 ;  /* 0x000000060c004986 */ /* 0x0001e8000c101508 */
[----:B0-----:R-:W4:Y:S01]  /*79300*/  LDL.LU R13, [R1+0x1d8] ;  /* 0x0001d800010d7983 */ /* 0x001f220000300800 */
[----:B------:R-:W-:-:S03]  /*79310*/  PRMT R6, R24, 0x7632, R6 ;  /* 0x0000763218067816 */ /* 0x000fc60000000006 */
[----:B------:R2:W-:Y:S04]  /*79320*/  @P3 STG.E.U16 [R4.64], R10 ;  /* 0x0000000a04003986 */ /* 0x0005e8000c101508 */
[----:B------:R-:W4:Y:S01]  /*79330*/  LDL.LU R24, [R1+0x1dc] ;  /* 0x0001dc0001187983 */ /* 0x000f220000300800 */
[----:B------:R-:W-:Y:S02]  /*79340*/  PRMT R18, R18, 0x7632, R18 ;  /* 0x0000763212127816 */ /* 0x000fe40000000012 */
[----:B--2---:R-:W-:Y:S02]  /*79350*/  PRMT R10, R17, 0x7632, R10 ;  /* 0x00007632110a7816 */ /* 0x004fe4000000000a */
[C---:B---3--:R-:W-:Y:S01]  /*79360*/  ISETP.LT.AND P1, PT, R3.reuse, c[0x0][0x17c], !P0 ;  /* 0x00005f0003007a0c */ /* 0x048fe20004721270 */
[----:B------:R-:W-:-:S05]  /*79370*/  IMAD R3, R3, c[0x0][0x198], RZ ;  /* 0x0000660003037a24 */ /* 0x000fca00078e02ff */
[----:B------:R-:W-:Y:S01]  /*79380*/  LEA R8, P2, R3, R0, 0x1 ;  /* 0x0000000003087211 */ /* 0x000fe200078408ff */
[C---:B-----5:R-:W-:Y:S01]  /*79390*/  IMAD R12, R9.reuse, c[0x0][0x198], RZ ;  /* 0x00006600090c7a24 */ /* 0x060fe200078e02ff */
[----:B------:R-:W-:Y:S02]  /*793a0*/  ISETP.LT.AND P4, PT, R9, c[0x0][0x17c], !P0 ;  /* 0x00005f0009007a0c */ /* 0x000fe40004781270 */
[----:B------:R-:W-:Y:S02]  /*793b0*/  LEA.HI.X.SX32 R9, R3, R2, 0x1, P2 ;  /* 0x0000000203097211 */ /* 0x000fe400010f0eff */
[----:B------:R-:W-:Y:S01]  /*793c0*/  LEA R4, P3, R12, R0, 0x1 ;  /* 0x000000000c047211 */ /* 0x000fe200078608ff */
[C---:B----4-:R-:W-:Y:S01]  /*793d0*/  IMAD R3, R16.reuse, c[0x0][0x198], RZ ;  /* 0x0000660010037a24 */ /* 0x050fe200078e02ff */
[----:B------:R-:W-:Y:S02]  /*793e0*/  ISETP.LT.AND P2, PT, R16, c[0x0][0x17c], !P0 ;  /* 0x00005f0010007a0c */ /* 0x000fe40004741270 */
[----:B------:R-:W-:Y:S01]  /*793f0*/  LEA.HI.X.SX32 R5, R12, R2, 0x1, P3 ;  /* 0x000000020c057211 */ /* 0x000fe200018f0eff */
[----:B------:R0:W-:Y:S04]  /*79400*/  @P1 STG.E.U16 [R8.64], R6 ;  /* 0x0000000608001986 */ /* 0x0001e8000c101508 */
[----:B------:R-:W2:Y:S01]  /*79410*/  LDL.LU R12, [R1+0x1d0] ;  /* 0x0001d000010c7983 */ /* 0x000ea20000300800 */
[----:B------:R-:W-:-:S03]  /*79420*/  ISETP.LT.AND P3, PT, R21, c[0x0][0x17c], !P0 ;  /* 0x00005f0015007a0c */ /* 0x000fc60004761270 */
[----:B------:R-:W3:Y:S01]  /*79430*/  LDL.LU R16, [R1+0x1e0] ;  /* 0x0001e00001107983 */ /* 0x000ee20000300800 */
[----:B0-----:R-:W-:-:S03]  /*79440*/  LEA R8, P1, R3, R0, 0x1 ;  /* 0x0000000003087211 */ /* 0x001fc600078208ff */
[----:B------:R-:W4:Y:S01]  /*79450*/  LDL.LU R17, [R1+0x1e4] ;  /* 0x0001e40001117983 */ /* 0x000f220000300800 */
[----:B------:R-:W-:-:S03]  /*79460*/  LEA.HI.X.SX32 R9, R3, R2, 0x1, P1 ;  /* 0x0000000203097211 */ /* 0x000fc600008f0eff */
[----:B------:R0:W-:Y:S01]  /*79470*/  @P4 STG.E.U16 [R4.64], R10 ;  /* 0x0000000a04004986 */ /* 0x0001e2000c101508 */
[----:B------:R-:W-:Y:S01]  /*79480*/  IMAD R3, R21, c[0x0][0x198], RZ ;  /* 0x0000660015037a24 */ /* 0x000fe200078e02ff */
[C---:B------:R-:W-:Y:S02]  /*79490*/  ISETP.LT.AND P1, PT, R13.reuse, c[0x0][0x17c], !P0 ;  /* 0x00005f000d007a0c */ /* 0x040fe40004721270 */
[----:B------:R-:W5:Y:S04]  /*794a0*/  LDL.LU R21, [R1+0x1e8] ;  /* 0x0001e80001157983 */ /* 0x000f680000300800 */
[----:B------:R1:W-:Y:S01]  /*794b0*/  @P2 STG.E.U16 [R8.64], R18 ;  /* 0x0000001208002986 */ /* 0x0003e2000c101508 */
[----:B0-----:R-:W-:-:S03]  /*794c0*/  IMAD R5, R13, c[0x0][0x198], RZ ;  /* 0x000066000d057a24 */ /* 0x001fc600078e02ff */
[----:B-1----:R-:W3:Y:S04]  /*794d0*/  LDL.LU R18, [R1+0x68] ;  /* 0x0000680001127983 */ /* 0x002ee80000300800 */
[----:B------:R-:W3:Y:S01]  /*794e0*/  LDL.LU R13, [R1+0x78] ;  /* 0x00007800010d7983 */ /* 0x000ee20000300800 */
[----:B------:R-:W-:-:S03]  /*794f0*/  PRMT R10, R25, 0x7632, R10 ;  /* 0x00007632190a7816 */ /* 0x000fc6000000000a */
[----:B------:R-:W4:Y:S01]  /*79500*/  LDL.LU R25, [R1+0x1ec] ;  /* 0x0001ec0001197983 */ /* 0x000f220000300800 */
[C---:B--2---:R-:W-:Y:S01]  /*79510*/  IMAD R4, R12.reuse, c[0x0][0x198], RZ ;  /* 0x000066000c047a24 */ /* 0x044fe200078e02ff */
[----:B------:R-:W-:-:S04]  /*79520*/  ISETP.LT.AND P4, PT, R12, c[0x0][0x17c], !P0 ;  /* 0x00005f000c007a0c */ /* 0x000fc80004781270 */
[CC--:B------:R-:W-:Y:S02]  /*79530*/  LEA R8, P2, R4.reuse, R0.reuse, 0x1 ;  /* 0x0000000004087211 */ /* 0x0c0fe400078408ff */
[----:B------:R-:W-:Y:S02]  /*79540*/  LEA R12, P5, R3, R0, 0x1 ;  /* 0x00000000030c7211 */ /* 0x000fe400078a08ff */
[----:B------:R-:W-:Y:S02]  /*79550*/  LEA.HI.X.SX32 R9, R4, R2, 0x1, P2 ;  /* 0x0000000204097211 */ /* 0x000fe400010f0eff */
[----:B------:R-:W-:-:S04]  /*79560*/  LEA R4, P2, R5, R0, 0x1 ;  /* 0x0000000005047211 */ /* 0x000fc800078408ff */
[-C--:B------:R-:W-:Y:S02]  /*79570*/  LEA.HI.X.SX32 R5, R5, R2.reuse, 0x1, P2 ;  /* 0x0000000205057211 */ /* 0x080fe400010f0eff */
[C---:B------:R-:W-:Y:S02]  /*79580*/  ISETP.LT.AND P2, PT, R24.reuse, c[0x0][0x17c], !P0 ;  /* 0x00005f0018007a0c */ /* 0x040fe40004741270 */
[----:B---3--:R-:W-:Y:S02]  /*79590*/  PRMT R6, R13, 0x7632, R6 ;  /* 0x000076320d067816 */ /* 0x008fe40000000006 */
[----:B------:R-:W-:Y:S01]  /*795a0*/  LEA.HI.X.SX32 R13, R3, R2, 0x1, P5 ;  /* 0x00000002030d7211 */ /* 0x000fe200028f0eff */
[----:B------:R-:W-:Y:S02]  /*795b0*/  IMAD R3, R24, c[0x0][0x198], RZ ;  /* 0x0000660018037a24 */ /* 0x000fe400078e02ff */
[----:B------:R-:W2:Y:S04]  /*795c0*/  LDL.LU R24, [R1+0x1f0] ;  /* 0x0001f00001187983 */ /* 0x000ea80000300800 */
[----:B------:R0:W-:Y:S04]  /*795d0*/  @P4 STG.E.U16 [R8.64], R6 ;  /* 0x0000000608004986 */ /* 0x0001e8000c101508 */
[----:B------:R1:W-:Y:S01]  /*795e0*/  @P3 STG.E.U16 [R12.64], R10 ;  /* 0x0000000a0c003986 */ /* 0x0003e2000c101508 */
[----:B0-----:R-:W-:-:S02]  /*795f0*/  PRMT R6, R18, 0x7632, R6 ;  /* 0x0000763212067816 */ /* 0x001fc40000000006 */
[----:B-1----:R-:W-:Y:S02]  /*79600*/  PRMT R10, R28, 0x7632, R10 ;  /* 0x000076321c0a7816 */ /* 0x002fe4000000000a */
[----:B------:R-:W3:Y:S01]  /*79610*/  LDL.LU R28, [R1+0x1f4] ;  /* 0x0001f400011c7983 */ /* 0x000ee20000300800 */
[----:B------:R-:W-:-:S03]  /*79620*/  LEA R8, P3, R3, R0, 0x1 ;  /* 0x0000000003087211 */ /* 0x000fc600078608ff */
[----:B------:R0:W-:Y:S01]  /*79630*/  @P1 STG.E.U16 [R4.64], R6 ;  /* 0x0000000604001986 */ /* 0x0001e2000c101508 */
[----:B------:R-:W-:Y:S01]  /*79640*/  LEA.HI.X.SX32 R9, R3, R2, 0x1, P3 ;  /* 0x0000000203097211 */ /* 0x000fe200018f0eff */
[----:B----4-:R-:W-:Y:S01]  /*79650*/  IMAD R3, R17, c[0x0][0x198], RZ ;  /* 0x0000660011037a24 */ /* 0x010fe200078e02ff */
[----:B0-----:R-:W-:Y:S02]  /*79660*/  PRMT R6, R29, 0x7632, R6 ;  /* 0x000076321d067816 */ /* 0x001fe40000000006 */
[----:B------:R-:W4:Y:S04]  /*79670*/  LDL.LU R29, [R1+0x1f8] ;  /* 0x0001f800011d7983 */ /* 0x000f280000300800 */
[----:B------:R0:W-:Y:S02]  /*79680*/  @P2 STG.E.U16 [R8.64], R10 ;  /* 0x0000000a08002986 */ /* 0x0001e4000c101508 */
[----:B0-----:R-:W-:-:S04]  /*79690*/  LEA R8, P2, R3, R0, 0x1 ;  /* 0x0000000003087211 */ /* 0x001fc800078408ff */
[----:B------:R-:W-:Y:S02]  /*796a0*/  LEA.HI.X.SX32 R9, R3, R2, 0x1, P2 ;  /* 0x0000000203097211 */ /* 0x000fe400010f0eff */
[----:B------:R-:W-:Y:S02]  /*796b0*/  PRMT R3, R26, 0x7632, R3 ;  /* 0x000076321a037816 */ /* 0x000fe40000000003 */
[----:B------:R-:W4:Y:S01]  /*796c0*/  LDL.LU R26, [R1+0x1fc] ;  /* 0x0001fc00011a7983 */ /* 0x000f220000300800 */
[C---:B------:R-:W-:Y:S01]  /*796d0*/  IMAD R5, R16.reuse, c[0x0][0x198], RZ ;  /* 0x0000660010057a24 */ /* 0x040fe200078e02ff */
[----:B------:R-:W-:-:S04]  /*796e0*/  ISETP.LT.AND P4, PT, R16, c[0x0][0x17c], !P0 ;  /* 0x00005f0010007a0c */ /* 0x000fc80004781270 */
[----:B------:R-:W-:Y:S01]  /*796f0*/  LEA R4, P5, R5, R0, 0x1 ;  /* 0x0000000005047211 */ /* 0x000fe200078a08ff */
[----:B-----5:R-:W-:Y:S01]  /*79700*/  IMAD R12, R21, c[0x0][0x198], RZ ;  /* 0x00006600150c7a24 */ /* 0x020fe200078e02ff */
[----:B------:R-:W-:Y:S02]  /*79710*/  ISETP.LT.AND P1, PT, R17, c[0x0][0x17c], !P0 ;  /* 0x00005f0011007a0c */ /* 0x000fe40004721270 */
[----:B------:R-:W-:Y:S02]  /*79720*/  LEA.HI.X.SX32 R5, R5, R2, 0x1, P5 ;  /* 0x0000000205057211 */ /* 0x000fe400028f0eff */
[----:B------:R-:W-:-:S03]  /*79730*/  ISETP.LT.AND P3, PT, R21, c[0x0][0x17c], !P0 ;  /* 0x00005f0015007a0c */ /* 0x000fc60004761270 */
[----:B------:R0:W-:Y:S01]  /*79740*/  @P4 STG.E.U16 [R4.64], R6 ;  /* 0x0000000604004986 */ /* 0x0001e2000c101508 */
[C---:B------:R-:W-:Y:S02]  /*79750*/  ISETP.LT.AND P2, PT, R25.reuse, c[0x0][0x17c], !P0 ;  /* 0x00005f0019007a0c */ /* 0x040fe40004741270 */
[----:B0-----:R-:W-:Y:S02]  /*79760*/  LEA R4, P4, R12, R0, 0x1 ;  /* 0x000000000c047211 */ /* 0x001fe400078808ff */
[----:B------:R-:W-:Y:S02]  /*79770*/  PRMT R6, R22, 0x7632, R6 ;  /* 0x0000763216067816 */ /* 0x000fe40000000006 */
[----:B------:R-:W-:Y:S01]  /*79780*/  LEA.HI.X.SX32 R5, R12, R2, 0x1, P4 ;  /* 0x000000020c057211 */ /* 0x000fe200020f0eff */
[----:B------:R-:W-:Y:S02]  /*79790*/  IMAD R12, R25, c[0x0][0x198], RZ ;  /* 0x00006600190c7a24 */ /* 0x000fe400078e02ff */
[----:B------:R0:W-:Y:S04]  /*797a0*/  @P1 STG.E.U16 [R8.64], R6 ;  /* 0x0000000608001986 */ /* 0x0001e8000c101508 */
[----:B------:R1:W-:Y:S04]  /*797b0*/  @P3 STG.E.U16 [R4.64], R3 ;  /* 0x0000000304003986 */ /* 0x0003e8000c101508 */
[----:B------:R-:W5:Y:S01]  /*797c0*/  LDL.LU R25, [R1+0x200] ;  /* 0x0002000001197983 */ /* 0x000f620000300800 */
[----:B0-----:R-:W-:-:S03]  /*797d0*/  PRMT R6, R23, 0x7632, R6 ;  /* 0x0000763217067816 */ /* 0x001fc60000000006 */
[----:B------:R-:W5:Y:S01]  /*797e0*/  LDL.LU R23, [R1+0x204] ;  /* 0x0002040001177983 */ /* 0x000f620000300800 */
[----:B-1----:R-:W-:-:S04]  /*797f0*/  LEA R4, P3, R12, R0, 0x1 ;  /* 0x000000000c047211 */ /* 0x002fc800078608ff */
[----:B------:R-:W-:-:S05]  /*79800*/  LEA.HI.X.SX32 R5, R12, R2, 0x1, P3 ;  /* 0x000000020c057211 */ /* 0x000fca00018f0eff */
[----:B------:R0:W-:Y:S01]  /*79810*/  @P2 STG.E.U16 [R4.64], R6 ;  /* 0x0000000604002986 */ /* 0x0001e2000c101508 */
[----:B------:R-:W-:Y:S02]  /*79820*/  PRMT R14, R14, 0x7632, R14 ;  /* 0x000076320e0e7816 */ /* 0x000fe4000000000e */
[----:B0-----:R-:W-:Y:S01]  /*79830*/  PRMT R6, R27, 0x7632, R6 ;  /* 0x000076321b067816 */ /* 0x001fe20000000006 */
[----:B--2---:R-:W-:-:S05]  /*79840*/  IMAD R3, R24, c[0x0][0x198], RZ ;  /* 0x0000660018037a24 */ /* 0x004fca00078e02ff */
[----:B------:R-:W-:-:S04]  /*79850*/  LEA R4, P2, R3, R0, 0x1 ;  /* 0x0000000003047211 */ /* 0x000fc800078408ff */
[----:B------:R-:W-:Y:S02]  /*79860*/  LEA.HI.X.SX32 R5, R3, R2, 0x1, P2 ;  /* 0x0000000203057211 */ /* 0x000fe400010f0eff */
[----:B------:R-:W-:Y:S02]  /*79870*/  PRMT R3, R19, 0x7632, R3 ;  /* 0x0000763213037816 */ /* 0x000fe40000000003 */
[----:B------:R-:W-:Y:S02]  /*79880*/  ISETP.LT.AND P1, PT, R24, c[0x0][0x17c], !P0 ;  /* 0x00005f0018007a0c */ /* 0x000fe40004721270 */
[C---:B---3--:R-:W-:Y:S01]  /*79890*/  ISETP.LT.AND P4, PT, R28.reuse, c[0x0][0x17c], !P0 ;  /* 0x00005f001c007a0c */ /* 0x048fe20004781270 */
[----:B------:R-:W-:Y:S02]  /*798a0*/  IMAD R9, R28, c[0x0][0x198], RZ ;  /* 0x000066001c097a24 */ /* 0x000fe400078e02ff */
[----:B------:R-:W2:Y:S04]  /*798b0*/  LDL.LU R28, [R1+0x208] ;  /* 0x00020800011c7983 */ /* 0x000ea80000300800 */
[----:B------:R-:W3:Y:S01]  /*798c0*/  LDL.LU R19, [R1+0x1ee0] ;  /* 0x001ee00001137983 */ /* 0x000ee20000300800 */
[----:B------:R-:W-:-:S03]  /*798d0*/  LEA R8, P5, R9, R0, 0x1 ;  /* 0x0000000009087211 */ /* 0x000fc600078a08ff */
[----:B------:R-:W2:Y:S01]  /*798e0*/  LDL.LU R27, [R1+0x4c] ;  /* 0x00004c00011b7983 */ /* 0x000ea20000300800 */
[C---:B----4-:R-:W-:Y:S01]  /*798f0*/  IMAD R13, R29.reuse, c[0x0][0x198], RZ ;  /* 0x000066001d0d7a24 */ /* 0x050fe200078e02ff */
[----:B------:R-:W-:Y:S02]  /*79900*/  ISETP.LT.AND P3, PT, R29, c[0x0][0x17c], !P0 ;  /* 0x00005f001d007a0c */ /* 0x000fe40004761270 */
[----:B------:R-:W-:Y:S01]  /*79910*/  LEA.HI.X.SX32 R9, R9, R2, 0x1, P5 ;  /* 0x0000000209097211 */ /* 0x000fe200028f0eff */
[----:B------:R0:W-:Y:S01]  /*79920*/  @P1 STG.E.U16 [R4.64], R6 ;  /* 0x0000000604001986 */ /* 0x0001e2000c101508 */
[----:B------:R-:W-:-:S03]  /*79930*/  LEA R12, P6, R13, R0, 0x1 ;  /* 0x000000000d0c7211 */ /* 0x000fc600078c08ff */
[----:B------:R-:W4:Y:S01]  /*79940*/  LDL.LU R29, [R1+0x1c] ;  /* 0x00001c00011d7983 */ /* 0x000f220000300800 */
[----:B------:R-:W-:-:S03]  /*79950*/  LEA.HI.X.SX32 R13, R13, R2, 0x1, P6 ;  /* 0x000000020d0d7211 */ /* 0x000fc600030f0eff */
[----:B------:R1:W-:Y:S04]  /*79960*/  @P4 STG.E.U16 [R8.64], R3 ;  /* 0x0000000308004986 */ /* 0x0003e8000c101508 */
[----:B------:R1:W-:Y:S01]  /*79970*/  @P3 STG.E.U16 [R12.64], R14 ;  /* 0x0000000e0c003986 */ /* 0x0003e2000c101508 */
[C---:B------:R-:W-:Y:S01]  /*79980*/  ISETP.LT.AND P3, PT, R26.reuse, c[0x0][0x17c], !P0 ;  /* 0x00005f001a007a0c */ /* 0x040fe20004761270 */
[----:B0-----:R-:W-:Y:S02]  /*79990*/  IMAD R4, R26, c[0x0][0x198], RZ ;  /* 0x000066001a047a24 */ /* 0x001fe400078e02ff */
[----:B------:R-:W4:Y:S04]  /*799a0*/  LDL.LU R26, [R1+0x210] ;  /* 0x00021000011a7983 */ /* 0x000f280000300800 */
[----:B------:R-:W4:Y:S01]  /*799b0*/  LDL.LU R24, [R1+0x214] ;  /* 0x0002140001187983 */ /* 0x000f220000300800 */
[----:B-1----:R-:W-:-:S02]  /*799c0*/  LEA R8, P1, R4, R0, 0x1 ;  /* 0x0000000004087211 */ /* 0x002fc400078208ff */
[----:B------:R-:W-:Y:S02]  /*799d0*/  PRMT R14, R6, 0x7632, R14 ;  /* 0x00007632060e7816 */ /* 0x000fe4000000000e */
[----:B------:R-:W-:-:S05]  /*799e0*/  LEA.HI.X.SX32 R9, R4, R2, 0x1, P1 ;  /* 0x0000000204097211 */ /* 0x000fca00008f0eff */
[----:B------:R0:W-:Y:S01]  /*799f0*/  @P3 STG.E.U16 [R8.64], R14 ;  /* 0x0000000e08003986 */ /* 0x0001e2000c101508 */
[----:B------:R-:W-:Y:S01]  /*79a00*/  PRMT R10, R10, 0x7632, R10 ;  /* 0x000076320a0a7816 */ /* 0x000fe2000000000a */
[----:B-----5:R-:W-:Y:S02]  /*79a10*/  IMAD R5, R25, c[0x0][0x198], RZ ;  /* 0x0000660019057a24 */ /* 0x020fe400078e02ff */
[----:B------:R-:W-:-:S03]  /*79a20*/  IMAD R3, R23, c[0x0][0x198], RZ ;  /* 0x0000660017037a24 */ /* 0x000fc600078e02ff */
[-C--:B------:R-:W-:Y:S02]  /*79a30*/  LEA R12, P5, R5, R0.reuse, 0x1 ;  /* 0x00000000050c7211 */ /* 0x080fe400078a08ff */
[----:B------:R-:W-:Y:S02]  /*79a40*/  ISETP.LT.AND P4, PT, R25, c[0x0][0x17c], !P0 ;  /* 0x00005f0019007a0c */ /* 0x000fe40004781270 */
[----:B------:R-:W-:Y:S01]  /*79a50*/  LEA R4, P6, R3, R0, 0x1 ;  /* 0x0000000003047211 */ /* 0x000fe200078c08ff */
[----:B------:R-:W5:Y:S01]  /*79a60*/  LDL.LU R25, [R1+0x218] ;  /* 0x0002180001197983 */ /* 0x000f620000300800 */
[-C--:B------:R-:W-:Y:S02]  /*79a70*/  LEA.HI.X.SX32 R13, R5, R2.reuse, 0x1, P5 ;  /* 0x00000002050d7211 */ /* 0x080fe400028f0eff */
[----:B------:R-:W-:Y:S01]  /*79a80*/  LEA.HI.X.SX32 R5, R3, R2, 0x1, P6 ;  /* 0x0000000203057211 */ /* 0x000fe200030f0eff */
[----:B------:R-:W5:Y:S01]  /*79a90*/  LDL.LU R21, [R1+0x7c] ;  /* 0x00007c0001157983 */ /* 0x000f620000300800 */
[----:B------:R-:W-:-:S03]  /*79aa0*/  ISETP.LT.AND P2, PT, R23, c[0x0][0x17c], !P0 ;  /* 0x00005f0017007a0c */ /* 0x000fc60004741270 */
[----:B------:R-:W5:Y:S04]  /*79ab0*/  LDL.LU R18, [R1+0x6c] ;  /* 0x00006c0001127983 */ /* 0x000f680000300800 */
[----:B------:R-:W-:Y:S01]  /*79ac0*/  @P4 STG.E.U16 [R12.64], R10 ;  /* 0x0000000a0c004986 */ /* 0x000fe2000c101508 */
[C---:B---3--:R-:W-:Y:S01]  /*79ad0*/  ISETP.LT.AND P3, PT, R19.reuse, c[0x0][0x17c], !P0 ;  /* 0x00005f0013007a0c */ /* 0x048fe20004761270 */
[----:B------:R-:W-:Y:S02]  /*79ae0*/  IMAD R3, R19, c[0x0][0x198], RZ ;  /* 0x0000660013037a24 */ /* 0x000fe400078e02ff */
[----:B------:R-:W3:Y:S01]  /*79af0*/  LDL.LU R19, [R1+0x1edc] ;  /* 0x001edc0001137983 */ /* 0x000ee20000300800 */
[----:B--2---:R-:W-:-:S03]  /*79b00*/  IMAD R6, R28, c[0x0][0x198], RZ ;  /* 0x000066001c067a24 */ /* 0x004fc600078e02ff */
[----:B------:R-:W2:Y:S01]  /*79b10*/  LDL.LU R22, [R1+0x2c] ;  /* 0x00002c0001167983 */ /* 0x000ea20000300800 */
[----:B------:R-:W-:-:S03]  /*79b20*/  ISETP.LT.AND P1, PT, R28, c[0x0][0x17c], !P0 ;  /* 0x00005f001c007a0c */ /* 0x000fc60004721270 */
[----:B------:R-:W2:Y:S01]  /*79b30*/  LDL.LU R23, [R1+0x21c] ;  /* 0x00021c0001177983 */ /* 0x000ea20000300800 */
[----:B0-----:R-:W-:-:S03]  /*79b40*/  PRMT R14, R27, 0x7632, R14 ;  /* 0x000076321b0e7816 */ /* 0x001fc6000000000e */
[----:B------:R0:W-:Y:S01]  /*79b50*/  @P2 STG.E.U16 [R4.64], R27 ;  /* 0x0000001b04002986 */ /* 0x0001e2000c101508 */
[----:B------:R-:W-:-:S03]  /*79b60*/  LEA R8, P5, R6, R0, 0x1 ;  /* 0x0000000006087211 */ /* 0x000fc600078a08ff */
[----:B------:R-:W2:Y:S01]  /*79b70*/  LDL.LU R28, [R1+0x220] ;  /* 0x00022000011c7983 */ /* 0x000ea20000300800 */
[----:B------:R-:W-:-:S03]  /*79b80*/  LEA.HI.X.SX32 R9, R6, R2, 0x1, P5 ;  /* 0x0000000206097211 */ /* 0x000fc600028f0eff */
[----:B0-----:R-:W2:Y:S01]  /*79b90*/  LDL.LU R27, [R1+0x224] ;  /* 0x00022400011b7983 */ /* 0x001ea20000300800 */
[C---:B------:R-:W-:Y:S02]  /*79ba0*/  LEA R4, P4, R3.reuse, R0, 0x1 ;  /* 0x0000000003047211 */ /* 0x040fe400078808ff */
[C---:B----4-:R-:W-:Y:S01]  /*79bb0*/  ISETP.LT.AND P2, PT, R26.reuse, c[0x0][0x17c], !P0 ;  /* 0x00005f001a007a0c */ /* 0x050fe20004741270 */
[----:B------:R-:W-:Y:S02]  /*79bc0*/  IMAD R6, R26, c[0x0][0x198], RZ ;  /* 0x000066001a067a24 */ /* 0x000fe400078e02ff */
[----:B------:R-:W4:Y:S01]  /*79bd0*/  LDL.LU R26, [R1+0x228] ;  /* 0x00022800011a7983 */ /* 0x000f220000300800 */
[----:B------:R-:W-:Y:S01]  /*79be0*/  LEA.HI.X.SX32 R5, R3, R2, 0x1, P4 ;  /* 0x0000000203057211 */ /* 0x000fe200020f0eff */
[C---:B------:R-:W-:Y:S02]  /*79bf0*/  IMAD R3, R24.reuse, c[0x0][0x198], RZ ;  /* 0x0000660018037a24 */ /* 0x040fe400078e02ff */
[----:B------:R5:W-:Y:S01]  /*79c00*/  @P1 STG.E.U16 [R8.64], R29 ;  /* 0x0000001d08001986 */ /* 0x000be2000c101508 */
[----:B------:R-:W-:-:S03]  /*79c10*/  ISETP.LT.AND P1, PT, R24, c[0x0][0x17c], !P0 ;  /* 0x00005f0018007a0c */ /* 0x000fc60004721270 */
[----:B------:R-:W4:Y:S01]  /*79c20*/  LDL.LU R24, [R1+0x8c] ;  /* 0x00008c0001187983 */ /* 0x000f220000300800 */
[----:B------:R-:W-:-:S04]  /*79c30*/  LEA R12, P5, R6, R0, 0x1 ;  /* 0x00000000060c7211 */ /* 0x000fc800078a08ff */
[----:B------:R-:W-:Y:S02]  /*79c40*/  LEA.HI.X.SX32 R13, R6, R2, 0x1, P5 ;  /* 0x00000002060d7211 */ /* 0x000fe400028f0eff */
[----:B------:R-:W-:Y:S01]  /*79c50*/  PRMT R6, R29, 0x7632, R6 ;  /* 0x000076321d067816 */ /* 0x000fe20000000006 */
[C---:B-----5:R-:W-:Y:S01]  /*79c60*/  IMAD R9, R25.reuse, c[0x0][0x198], RZ ;  /* 0x0000660019097a24 */ /* 0x060fe200078e02ff */
[----:B------:R-:W-:Y:S02]  /*79c70*/  ISETP.LT.AND P4, PT, R25, c[0x0][0x17c], !P0 ;  /* 0x00005f0019007a0c */ /* 0x000fe40004781270 */
[----:B------:R-:W5:Y:S02]  /*79c80*/  LDL.LU R25, [R1+0xac] ;  /* 0x0000ac0001197983 */ /* 0x000f640000300800 */
[C---:B------:R-:W-:Y:S02]  /*79c90*/  LEA R8, P6, R9.reuse, R0, 0x1 ;  /* 0x0000000009087211 */ /* 0x040fe400078c08ff */
[----:B------:R-:W5:Y:S02]  /*79ca0*/  LDL.LU R29, [R1+0xdc] ;  /* 0x0000dc00011d7983 */ /* 0x000f640000300800 */
[----:B------:R-:W-:-:S02]  /*79cb0*/  LEA.HI.X.SX32 R9, R9, R2, 0x1, P6 ;  /* 0x0000000209097211 */ /* 0x000fc400030f0eff */
[----:B---3--:R0:W-:Y:S04]  /*79cc0*/  @P3 STG.E.U16 [R4.64], R19 ;  /* 0x0000001304003986 */ /* 0x0081e8000c101508 */
[----:B------:R-:W-:Y:S01]  /*79cd0*/  @P2 STG.E.U16 [R12.64], R21 ;  /* 0x000000150c002986 */ /* 0x000fe2000c101508 */
[----:B0-----:R-:W-:-:S04]  /*79ce0*/  LEA R4, P3, R3, R0, 0x1 ;  /* 0x0000000003047211 */ /* 0x001fc800078608ff */
[----:B------:R-:W-:-:S05]  /*79cf0*/  LEA.HI.X.SX32 R5, R3, R2, 0x1, P3 ;  /* 0x0000000203057211 */ /* 0x000fca00018f0eff */
[----:B--2---:R0:W-:Y:S04]  /*79d00*/  @P1 STG.E.U16 [R4.64], R22 ;  /* 0x0000001604001986 */ /* 0x0041e8000c101508 */
[----:B------:R1:W-:Y:S01]  /*79d10*/  @P4 STG.E.U16 [R8.64], R18 ;  /* 0x0000001208004986 */ /* 0x0003e2000c101508 */
[----:B0-----:R-:W-:Y:S02]  /*79d20*/  IMAD R4, R23, c[0x0][0x198], RZ ;  /* 0x0000660017047a24 */ /* 0x001fe400078e02ff */
[----:B------:R-:W-:-:S03]  /*79d30*/  IMAD R5, R27, c[0x0][0x198], RZ ;  /* 0x000066001b057a24 */ /* 0x000fc600078e02ff */
[----:B-1----:R-:W-:Y:S02]  /*79d40*/  LEA R8, P6, R4, R0, 0x1 ;  /* 0x0000000004087211 */ /* 0x002fe400078c08ff */
[----:B------:R-:W-:Y:S02]  /*79d50*/  PRMT R3, R21, 0x7632, R3 ;  /* 0x0000763215037816 */ /* 0x000fe40000000003 */
[----:B------:R-:W2:Y:S01]  /*79d60*/  LDL R21, [R1+0xcc] ;  /* 0x0000cc0001157983 */ /* 0x000ea20000100800 */
[----:B------:R-:W-:Y:S02]  /*79d70*/  PRMT R10, R22, 0x7632, R10 ;  /* 0x00007632160a7816 */ /* 0x000fe4000000000a */
[----:B------:R-:W-:Y:S01]  /*79d80*/  LEA.HI.X.SX32 R9, R4, R2, 0x1, P6 ;  /* 0x0000000204097211 */ /* 0x000fe200030f0eff */
[----:B------:R-:W3:Y:S01]  /*79d90*/  LDL.LU R22, [R1+0x234] ;  /* 0x0002340001167983 */ /* 0x000ee20000300800 */
[----:B------:R-:W-:Y:S01]  /*79da0*/  ISETP.LT.AND P1, PT, R23, c[0x0][0x17c], !P0 ;  /* 0x00005f0017007a0c */ /* 0x000fe20004721270 */
[C---:B------:R-:W-:Y:S01]  /*79db0*/  IMAD R13, R28.reuse, c[0x0][0x198], RZ ;  /* 0x000066001c0d7a24 */ /* 0x040fe200078e02ff */
[----:B------:R-:W-:Y:S01]  /*79dc0*/  LEA R16, P6, R5, R0, 0x1 ;  /* 0x0000000005107211 */ /* 0x000fe200078c08ff */
[----:B------:R-:W3:Y:S01]  /*79dd0*/  LDL.LU R23, [R1+0x238] ;  /* 0x0002380001177983 */ /* 0x000ee20000300800 */
[----:B------:R-:W-:-:S02]  /*79de0*/  ISETP.LT.AND P3, PT, R28, c[0x0][0x17c], !P0 ;  /* 0x00005f001c007a0c */ /* 0x000fc40004761270 */
[----:B------:R-:W-:Y:S01]  /*79df0*/  PRMT R20, R19, 0x7632, R20 ;  /* 0x0000763213147816 */ /* 0x000fe20000000014 */
[----:B------:R-:W3:Y:S01]  /*79e00*/  LDL.LU R28, [R1+0xbc] ;  /* 0x0000bc00011c7983 */ /* 0x000ee20000300800 */
[----:B------:R-:W-:Y:S01]  /*79e10*/  ISETP.LT.AND P2, PT, R27, c[0x0][0x17c], !P0 ;  /* 0x00005f001b007a0c */ /* 0x000fe20004741270 */
[C---:B----4-:R-:W-:Y:S01]  /*79e20*/  IMAD R19, R26.reuse, c[0x0][0x198], RZ ;  /* 0x000066001a137a24 */ /* 0x050fe200078e02ff */
[----:B------:R-:W-:Y:S01]  /*79e30*/  ISETP.LT.AND P4, PT, R26, c[0x0][0x17c], !P0 ;  /* 0x00005f001a007a0c */ /* 0x000fe20004781270 */
[----:B------:R-:W4:Y:S01]  /*79e40*/  LDL.LU R27, [R1+0x9c] ;  /* 0x00009c00011b7983 */ /* 0x000f220000300800 */
[----:B------:R-:W-:-:S03]  /*79e50*/  LEA.HI.X.SX32 R17, R5, R2, 0x1, P6 ;  /* 0x0000000205117211 */ /* 0x000fc600030f0eff */
[----:B------:R-:W4:Y:S04]  /*79e60*/  LDL.LU R26, [R1+0xc] ;  /* 0x00000c00011a7983 */ /* 0x000f280000300800 */
[----:B------:R-:W4:Y:S04]  /*79e70*/  LDL.LU R5, [R1+0x22c] ;  /* 0x00022c0001057983 */ /* 0x000f280000300800 */
[----:B------:R0:W-:Y:S04]  /*79e80*/  @P1 STG.E.U16 [R8.64], R24 ;  /* 0x0000001808001986 */ /* 0x0001e8000c101508 */
[----:B0-----:R-:W4:Y:S01]  /*79e90*/  LDL.LU R9, [R1+0x230] ;  /* 0x0002300001097983 */ /* 0x001f220000300800 */
[----:B------:R-:W-:-:S02]  /*79ea0*/  LEA R12, P5, R13, R0, 0x1 ;  /* 0x000000000d0c7211 */ /* 0x000fc400078a08ff */
[----:B------:R-:W-:Y:S02]  /*79eb0*/  PRMT R4, R18, 0x7632, R4 ;  /* 0x0000763212047816 */ /* 0x000fe40000000004 */
[----:B------:R-:W-:Y:S02]  /*79ec0*/  LEA.HI.X.SX32 R13, R13, R2, 0x1, P5 ;  /* 0x000000020d0d7211 */ /* 0x000fe400028f0eff */
[----:B------:R-:W-:-:S04]  /*79ed0*/  LEA R18, P5, R19, R0, 0x1 ;  /* 0x0000000013127211 */ /* 0x000fc800078a08ff */
[----:B------:R-:W-:Y:S01]  /*79ee0*/  LEA.HI.X.SX32 R19, R19, R2, 0x1, P5 ;  /* 0x0000000213137211 */ /* 0x000fe200028f0eff */
[----:B-----5:R-:W-:Y:S04]  /*79ef0*/  @P3 STG.E.U16 [R12.64], R25 ;  /* 0x000000190c003986 */ /* 0x020fe8000c101508 */
[----:B------:R0:W-:Y:S04]  /*79f00*/  @P2 STG.E.U16 [R16.64], R29 ;  /* 0x0000001d10002986 */ /* 0x0001e8000c101508 */
[----:B--2---:R1:W-:Y:S01]  /*79f10*/  @P4 STG.E.U16 [R18.64], R21 ;  /* 0x0000001512004986 */ /* 0x0043e2000c101508 */
[C---:B---3--:R-:W-:Y:S01]  /*79f20*/  ISETP.LT.AND P2, PT, R22.reuse, c[0x0][0x17c], !P0 ;  /* 0x00005f0016007a0c */ /* 0x048fe20004741270 */
[----:B0-----:R-:W-:Y:S01]  /*79f30*/  IMAD R17, R22, c[0x0][0x198], RZ ;  /* 0x0000660016117a24 */ /* 0x001fe200078e02ff */
[----:B------:R-:W-:Y:S01]  /*79f40*/  ISETP.LT.AND P4, PT, R23, c[0x0][0x17c], !P0 ;  /* 0x00005f0017007a0c */ /* 0x000fe20004781270 */
[----:B-1----:R-:W2:Y:S01]  /*79f50*/  LDL.LU R21, [R1+0x248] ;  /* 0x0002480001157983 */ /* 0x002ea20000300800 */
[C---:B----4-:R-:W-:Y:S01]  /*79f60*/  ISETP.LT.AND P1, PT, R5.reuse, c[0x0][0x17c], !P0 ;  /* 0x00005f0005007a0c */ /* 0x050fe20004721270 */
[----:B------:R-:W-:-:S05]  /*79f70*/  IMAD R5, R5, c[0x0][0x198], RZ ;  /* 0x0000660005057a24 */ /* 0x000fca00078e02ff */
[----:B------:R-:W-:Y:S01]  /*79f80*/  LEA R8, P6, R5, R0, 0x1 ;  /* 0x0000000005087211 */ /* 0x000fe200078c08ff */
[----:B------:R-:W-:Y:S02]  /*79f90*/  IMAD R19, R23, c[0x0][0x198], RZ ;  /* 0x0000660017137a24 */ /* 0x000fe400078e02ff */
[----:B------:R-:W3:Y:S04]  /*79fa0*/  LDL.LU R23, [R1+0x24c] ;  /* 0x00024c0001177983 */ /* 0x000ee80000300800 */
[----:B------:R-:W4:Y:S01]  /*79fb0*/  LDL.LU R22, [R1+0x254] ;  /* 0x0002540001167983 */ /* 0x000f220000300800 */
[C---:B------:R-:W-:Y:S01]  /*79fc0*/  ISETP.LT.AND P3, PT, R9.reuse, c[0x0][0x17c], !P0 ;  /* 0x00005f0009007a0c */ /* 0x040fe20004761270 */
[----:B------:R-:W-:Y:S01]  /*79fd0*/  IMAD R13, R9, c[0x0][0x198], RZ ;  /* 0x00006600090d7a24 */ /* 0x000fe200078e02ff */
[----:B------:R-:W-:-:S02]  /*79fe0*/  LEA.HI.X.SX32 R9, R5, R2, 0x1, P6 ;  /* 0x0000000205097211 */ /* 0x000fc400030f0eff */
[----:B------:R-:W-:Y:S02]  /*79ff0*/  PRMT R5, R24, 0x7632, R5 ;  /* 0x0000763218057816 */ /* 0x000fe40000000005 */
[----:B------:R-:W5:Y:S04]  /*7a000*/  LDL.LU R24, [R1+0x258] ;  /* 0x0002580001187983 */ /* 0x000f680000300800 */
[----:B------:R0:W-:Y:S04]  /*7a010*/  @P1 STG.E.U16 [R8.64], R28 ;  /* 0x0000001c08001986 */ /* 0x0001e8000c101508 */
[----:B0-----:R-:W2:Y:S04]  /*7a020*/  LDL.LU R9, [R1+0x23c] ;  /* 0x00023c0001097983 */ /* 0x001ea80000300800 */
[----:B------:R-:W3:Y:S01]  /*7a030*/  LDL.LU R8, [R1+0x244] ;  /* 0x0002440001087983 */ /* 0x000ee20000300800 */
[----:B------:R-:W-:-:S02]  /*7a040*/  LEA R12, P5, R13, R0, 0x1 ;  /* 0x000000000d0c7211 */ /* 0x000fc400078a08ff */
[----:B------:R-:W-:Y:S02]  /*7a050*/  LEA R16, P6, R17, R0, 0x1 ;  /* 0x0000000011107211 */ /* 0x000fe400078c08ff */
[-C--:B------:R-:W-:Y:S02]  /*7a060*/  LEA.HI.X.SX32 R13, R13, R2.reuse, 0x1, P5 ;  /* 0x000000020d0d7211 */ /* 0x080fe400028f0eff */
[----:B------:R-:W-:-:S03]  /*7a070*/  LEA.HI.X.SX32 R17, R17, R2, 0x1, P6 ;  /* 0x0000000211117211 */ /* 0x000fc600030f0eff */
[----:B------:R0:W-:Y:S01]  /*7a080*/  @P3 STG.E.U16 [R12.64], R27 ;  /* 0x0000001b0c003986 */ /* 0x0001e2000c101508 */
[----:B------:R-:W-:-:S03]  /*7a090*/  LEA R18, P5, R19, R0, 0x1 ;  /* 0x0000000013127211 */ /* 0x000fc600078a08ff */
[----:B------:R-:W-:Y:S04]  /*7a0a0*/  @P2 STG.E.U16 [R16.64], R26 ;  /* 0x0000001a10002986 */ /* 0x000fe8000c101508 */
[----:B0-----:R-:W4:Y:S01]  /*7a0b0*/  LDL.LU R13, [R1+0x240] ;  /* 0x00024000010d7983 */ /* 0x001f220000300800 */
[----:B------:R-:W-:-:S05]  /*7a0c0*/  LEA.HI.X.SX32 R19, R19, R2, 0x1, P5 ;  /* 0x0000000213137211 */ /* 0x000fca00028f0eff */
[----:B------:R0:W-:Y:S02]  /*7a0d0*/  @P4 STG.E.U16 [R18.64], R15 ;  /* 0x0000000f12004986 */ /* 0x0001e4000c101508 */
[----:B0-----:R-:W-:Y:S02]  /*7a0e0*/  PRMT R15, R25, 0x7632, R15 ;  /* 0x00007632190f7816 */ /* 0x001fe4000000000f */
[----:B------:R-:W5:Y:S01]  /*7a0f0*/  LDL.LU R25, [R1+0x25c] ;  /* 0x00025c0001197983 */ /* 0x000f620000300800 */
[C---:B--2---:R-:W-:Y:S01]  /*7a100*/  ISETP.LT.AND P1, PT, R9.reuse, c[0x0][0x17c], !P0 ;  /* 0x00005f0009007a0c */ /* 0x044fe20004721270 */
[----:B------:R-:W-:Y:S01]  /*7a110*/  IMAD R9, R9, c[0x0][0x198], RZ ;  /* 0x0000660009097a24 */ /* 0x000fe200078e02ff */
[C---:B---3--:R-:W-:Y:S01]  /*7a120*/  ISETP.LT.AND P2, PT, R8.reuse, c[0x0][0x17c], !P0 ;  /* 0x00005f0008007a0c */ /* 0x048fe20004741270 */
[----:B------:R-:W-:-:S03]  /*7a130*/  IMAD R17, R8, c[0x0][0x198], RZ ;  /* 0x0000660008117a24 */ /* 0x000fc600078e02ff */
[----:B------:R-:W-:-:S04]  /*7a140*/  LEA R8, P6, R9, R0, 0x1 ;  /* 0x0000000009087211 */ /* 0x000fc800078c08ff */
[----:B------:R-:W-:-:S05]  /*7a150*/  LEA.HI.X.SX32 R9, R9, R2, 0x1, P6 ;  /* 0x0000000209097211 */ /* 0x000fca00030f0eff */
[----:B------:R0:W-:Y:S04]  /*7a160*/  @P1 STG.E.U16 [R8.64], R7 ;  /* 0x0000000708001986 */ /* 0x0001e8000c101508 */
[----:B0-----:R-:W2:Y:S01]  /*7a170*/  LDL.LU R8, [R1+0x250] ;  /* 0x0002500001087983 */ /* 0x001ea20000300800 */
[C---:B----4-:R-:W-:Y:S01]  /*7a180*/  ISETP.LT.AND P3, PT, R13.reuse, c[0x0][0x17c], !P0 ;  /* 0x00005f000d007a0c */ /* 0x050fe20004761270 */
[----:B------:R-:W-:Y:S01]  /*7a190*/  IMAD R13, R13, c[0x0][0x198], RZ ;  /* 0x000066000d0d7a24 */ /* 0x000fe200078e02ff */
[C---:B------:R-:W-:Y:S01]  /*7a1a0*/  ISETP.LT.AND P4, PT, R21.reuse, c[0x0][0x17c], !P0 ;  /* 0x00005f0015007a0c */ /* 0x040fe20004781270 */
[----:B------:R-:W-:-:S03]  /*7a1b0*/  IMAD R19, R21, c[0x0][0x198], RZ ;  /* 0x0000660015137a24 */ /* 0x000fc600078e02ff */
[-C--:B------:R-:W-:Y:S02]  /*7a1c0*/  LEA R12, P5, R13, R0.reuse, 0x1 ;  /* 0x000000000d0c7211 */ /* 0x080fe400078a08ff */
[----:B------:R-:W-:Y:S02]  /*7a1d0*/  LEA R16, P6, R17, R0, 0x1 ;  /* 0x0000000011107211 */ /* 0x000fe400078c08ff */
[----:B------:R-:W-:Y:S02]  /*7a1e0*/  LEA.HI.X.SX32 R13, R13, R2, 0x1, P5 ;  /* 0x000000020d0d7211 */ /* 0x000fe400028f0eff */
[----:B------:R-:W-:Y:S01]  /*7a1f0*/  LEA R18, P5, R19, R0, 0x1 ;  /* 0x0000000013127211 */ /* 0x000fe200078a08ff */
[----:B------:R-:W-:Y:S01]  /*7a200*/  IMAD R9, R23, c[0x0][0x198], RZ ;  /* 0x0000660017097a24 */ /* 0x000fe200078e02ff */
[-C--:B------:R-:W-:Y:S02]  /*7a210*/  LEA.HI.X.SX32 R17, R17, R2.reuse, 0x1, P6 ;  /* 0x0000000211117211 */ /* 0x080fe400030f0eff */
[----:B------:R-:W-:Y:S01]  /*7a220*/  ISETP.LT.AND P1, PT, R23, c[0x0][0x17c], !P0 ;  /* 0x00005f0017007a0c */ /* 0x000fe20004721270 */
[----:B------:R-:W-:Y:S01]  /*7a230*/  @P3 STG.E.U16 [R12.64], R11 ;  /* 0x0000000b0c003986 */ /* 0x000fe2000c101508 */
[----:B------:R-:W-:-:S03]  /*7a240*/  LEA.HI.X.SX32 R19, R19, R2, 0x1, P5 ;  /* 0x0000000213137211 */ /* 0x000fc600028f0eff */
[----:B------:R0:W-:Y:S01]  /*7a250*/  @P2 STG.E.U16 [R16.64], R14 ;  /* 0x0000000e10002986 */ /* 0x0001e2000c101508 */
[----:B------:R-:W-:-:S03]  /*7a260*/  ISETP.LT.AND P2, PT, R22, c[0x0][0x17c], !P0 ;  /* 0x00005f0016007a0c */ /* 0x000fc60004741270 */
[----:B------:R1:W-:Y:S01]  /*7a270*/  @P4 STG.E.U16 [R18.64], R6 ;  /* 0x0000000612004986 */ /* 0x0003e2000c101508 */
[----:B-----5:R-:W-:-:S03]  /*7a280*/  ISETP.LT.AND P4, PT, R24, c[0x0][0x17c], !P0 ;  /* 0x00005f0018007a0c */ /* 0x020fc60004781270 */
[----:B------:R-:W3:Y:S01]  /*7a290*/  LDL.LU R23, [R1+0x260] ;  /* 0x0002600001177983 */ /* 0x000ee20000300800 */
[----:B0-----:R-:W-:-:S03]  /*7a2a0*/  IMAD R14, R24, c[0x0][0x198], RZ ;  /* 0x00006600180e7a24 */ /* 0x001fc600078e02ff */
[----:B------:R-:W4:Y:S01]  /*7a2b0*/  LDL.LU R21, [R1+0x264] ;  /* 0x0002640001157983 */ /* 0x000f220000300800 */
[----:B-1----:R-:W-:Y:S01]  /*7a2c0*/  IMAD R6, R22, c[0x0][0x198], RZ ;  /* 0x0000660016067a24 */ /* 0x002fe200078e02ff */
[----:B------:R-:W-:Y:S02]  /*7a2d0*/  PRMT R7, R29, 0x7632, R7 ;  /* 0x000076321d077816 */ /* 0x000fe40000000007 */
[----:B------:R-:W5:Y:S04]  /*7a2e0*/  LDL.LU R22, [R1+0x27c] ;  /* 0x00027c0001167983 */ /* 0x000f680000300800 */
[----:B------:R-:W3:Y:S04]  /*7a2f0*/  LDL.LU R24, [R1+0x280] ;  /* 0x0002800001187983 */ /* 0x000ee80000300800 */
[----:B------:R-:W3:Y:S01]  /*7a300*/  LDL.LU R29, [R1+0x268] ;  /* 0x00026800011d7983 */ /* 0x000ee20000300800 */
[C---:B--2---:R-:W-:Y:S01]  /*7a310*/  ISETP.LT.AND P3, PT, R8.reuse, c[0x0][0x17c], !P0 ;  /* 0x00005f0008007a0c */ /* 0x044fe20004761270 */
[----:B------:R-:W-:Y:S01]  /*7a320*/  IMAD R13, R8, c[0x0][0x198], RZ ;  /* 0x00006600080d7a24 */ /* 0x000fe200078e02ff */
[----:B------:R-:W-:-:S04]  /*7a330*/  LEA R8, P6, R9, R0, 0x1 ;  /* 0x0000000009087211 */ /* 0x000fc800078c08ff */
[----:B------:R-:W-:Y:S02]  /*7a340*/  LEA R12, P5, R13, R0, 0x1 ;  /* 0x000000000d0c7211 */ /* 0x000fe400078a08ff */
[----:B------:R-:W-:Y:S02]  /*7a350*/  LEA.HI.X.SX32 R9, R9, R2, 0x1, P6 ;  /* 0x0000000209097211 */ /* 0x000fe400030f0eff */
[----:B------:R-:W-:Y:S02]  /*7a360*/  LEA R16, P6, R6, R0, 0x1 ;  /* 0x0000000006107211 */ /* 0x000fe400078c08ff */
[----:B------:R-:W-:Y:S01]  /*7a370*/  LEA.HI.X.SX32 R13, R13, R2, 0x1, P5 ;  /* 0x000000020d0d7211 */ /* 0x000fe200028f0eff */
[----:B------:R0:W-:Y:S01]  /*7a380*/  @P1 STG.E.U16 [R8.64], R20 ;  /* 0x0000001408001986 */ /* 0x0001e2000c101508 */
[----:B------:R-:W-:Y:S02]  /*7a390*/  LEA R18, P5, R14, R0, 0x1 ;  /* 0x000000000e127211 */ /* 0x000fe400078a08ff */
[----:B------:R-:W-:-:S02]  /*7a3a0*/  LEA.HI.X.SX32 R17, R6, R2, 0x1, P6 ;  /* 0x0000000206117211 */ /* 0x000fc400030f0eff */
[----:B------:R-:W-:Y:S01]  /*7a3b0*/  LEA.HI.X.SX32 R19, R14, R2, 0x1, P5 ;  /* 0x000000020e137211 */ /* 0x000fe200028f0eff */
[----:B------:R-:W-:Y:S04]  /*7a3c0*/  @P3 STG.E.U16 [R12.64], R3 ;  /* 0x000000030c003986 */ /* 0x000fe8000c101508 */
[----:B0-----:R-:W2:Y:S04]  /*7a3d0*/  LDL.LU R9, [R1+0x26c] ;  /* 0x00026c0001097983 */ /* 0x001ea80000300800 */
[----:B------:R-:W2:Y:S04]  /*7a3e0*/  LDL.LU R20, [R1+0x278] ;  /* 0x0002780001147983 */ /* 0x000ea80000300800 */
[----:B------:R-:W-:Y:S04]  /*7a3f0*/  @P2 STG.E.U16 [R16.64], R10 ;  /* 0x0000000a10002986 */ /* 0x000fe8000c101508 */
[----:B------:R-:W2:Y:S04]  /*7a400*/  LDL.LU R14, [R1+0x274] ;  /* 0x00027400010e7983 */ /* 0x000ea80000300800 */
[----:B------:R0:W-:Y:S04]  /*7a410*/  @P4 STG.E.U16 [R18.64], R4 ;  /* 0x0000000412004986 */ /* 0x0001e8000c101508 */
[----:B0-----:R-:W2:Y:S04]  /*7a420*/  LDL.LU R18, [R1+0xcc] ;  /* 0x0000cc0001127983 */ /* 0x001ea80000300800 */
[----:B------:R-:W2:Y:S01]  /*7a430*/  LDL.LU R19, [R1+0x270] ;  /* 0x0002700001137983 */ /* 0x000ea20000300800 */
[C---:B------:R-:W-:Y:S01]  /*7a440*/  ISETP.LT.AND P1, PT, R25.reuse, c[0x0][0x17c], !P0 ;  /* 0x00005f0019007a0c */ /* 0x040fe20004721270 */
[----:B------:R-:W-:Y:S01]  /*7a450*/  IMAD R25, R25, c[0x0][0x198], RZ ;  /* 0x0000660019197a24 */ /* 0x000fe200078e02ff */
[C---:B---3--:R-:W-:Y:S01]  /*7a460*/  ISETP.LT.AND P3, PT, R23.reuse, c[0x0][0x17c], !P0 ;  /* 0x00005f0017007a0c */ /* 0x048fe20004761270 */
[----:B------:R-:W-:Y:S01]  /*7a470*/  IMAD R23, R23, c[0x0][0x198], RZ ;  /* 0x0000660017177a24 */ /* 0x000fe200078e02ff */
[C---:B----4-:R-:W-:Y:S01]  /*7a480*/  ISETP.LT.AND P2, PT, R21.reuse, c[0x0][0x17c], !P0 ;  /* 0x00005f0015007a0c */ /* 0x050fe20004741270 */
[----:B------:R-:W-:Y:S01]  /*7a490*/  IMAD R21, R21, c[0x0][0x198], RZ ;  /* 0x0000660015157a24 */ /* 0x000fe200078e02ff */
[----:B------:R-:W-:-:S02]  /*7a4a0*/  LEA R16, P6, R25, R0, 0x1 ;  /* 0x0000000019107211 */ /* 0x000fc400078c08ff */
[----:B------:R-:W-:Y:S02]  /*7a4b0*/  LEA R12, P5, R23, R0, 0x1 ;  /* 0x00000000170c7211 */ /* 0x000fe400078a08ff */
[----:B------:R-:W-:Y:S02]  /*7a4c0*/  LEA.HI.X.SX32 R17, R25, R2, 0x1, P6 ;  /* 0x0000000219117211 */ /* 0x000fe400030f0eff */
[----:B------:R-:W-:Y:S02]  /*7a4d0*/  LEA R8, P6, R21, R0, 0x1 ;  /* 0x0000000015087211 */ /* 0x000fe400078c08ff */
[----:B------:R-:W-:Y:S01]  /*7a4e0*/  LEA.HI.X.SX32 R13, R23, R2, 0x1, P5 ;  /* 0x00000002170d7211 */ /* 0x000fe200028f0eff */
[----:B------:R5:W-:Y:S04]  /*7a4f0*/  @P1 STG.E.U16 [R16.64], R5 ;  /* 0x0000000510001986 */ /* 0x000be8000c101508 */
[----:B------:R0:W-:Y:S01]  /*7a500*/  @P3 STG.E.U16 [R12.64], R15 ;  /* 0x0000000f0c003986 */ /* 0x0001e2000c101508 */
[----:B------:R-:W-:-:S02]  /*7a510*/  IMAD R23, R24, c[0x0][0x198], RZ ;  /* 0x0000660018177a24 */ /* 0x000fc400078e02ff */
[----:B------:R-:W-:Y:S02]  /*7a520*/  IMAD R25, R29, c[0x0][0x198], RZ ;  /* 0x000066001d197a24 */ /* 0x000fe400078e02ff */
[----:B-----5:R-:W-:Y:S01]  /*7a530*/  IMAD R17, R22, c[0x0][0x198], RZ ;  /* 0x0000660016117a24 */ /* 0x020fe200078e02ff */
[----:B0-----:R-:W-:Y:S01]  /*7a540*/  PRMT R15, R15, 0x7632, R15 ;  /* 0x000076320f0f7816 */ /* 0x001fe2000000000f */
[C---:B--2---:R-:W-:Y:S01]  /*7a550*/  IMAD R3, R9.reuse, c[0x0][0x198], RZ ;  /* 0x0000660009037a24 */ /* 0x044fe200078e02ff */
[----:B------:R-:W-:-:S04]  /*7a560*/  ISETP.LT.AND P4, PT, R9, c[0x0][0x17c], !P0 ;  /* 0x00005f0009007a0c */ /* 0x000fc80004781270 */
[----:B------:R-:W-:Y:S02]  /*7a570*/  LEA R4, P5, R3, R0, 0x1 ;  /* 0x0000000003047211 */ /* 0x000fe400078a08ff */
[-C--:B------:R-:W-:Y:S02]  /*7a580*/  LEA.HI.X.SX32 R9, R21, R2.reuse, 0x1, P6 ;  /* 0x0000000215097211 */ /* 0x080fe400030f0eff */
[----:B------:R-:W-:Y:S01]  /*7a590*/  LEA.HI.X.SX32 R5, R3, R2, 0x1, P5 ;  /* 0x0000000203057211 */ /* 0x000fe200028f0eff */
[----:B------:R-:W-:Y:S02]  /*7a5a0*/  IMAD R21, R20, c[0x0][0x198], RZ ;  /* 0x0000660014157a24 */ /* 0x000fe400078e02ff */
[----:B------:R0:W-:Y:S03]  /*7a5b0*/  @P2 STG.E.U16 [R8.64], R7 ;  /* 0x0000000708002986 */ /* 0x0001e6000c101508 */
[----:B------:R-:W-:-:S02]  /*7a5c0*/  LEA R12, P2, R21, R0, 0x1 ;  /* 0x00000000150c7211 */ /* 0x000fc400078408ff */
[----:B------:R-:W-:Y:S02]  /*7a5d0*/  PRMT R6, R18, 0x7632, R6 ;  /* 0x0000763212067816 */ /* 0x000fe40000000006 */
[C---:B------:R-:W-:Y:S01]  /*7a5e0*/  ISETP.LT.AND P5, PT, R19.reuse, c[0x0][0x17c], !P0 ;  /* 0x00005f0013007a0c */ /* 0x040fe200047a1270 */
[----:B------:R-:W-:Y:S02]  /*7a5f0*/  IMAD R3, R19, c[0x0][0x198], RZ ;  /* 0x0000660013037a24 */ /* 0x000fe400078e02ff */
[----:B------:R-:W-:Y:S01]  /*7a600*/  IMAD R19, R14, c[0x0][0x198], RZ ;  /* 0x000066000e137a24 */ /* 0x000fe200078e02ff */
[----:B------:R1:W-:Y:S04]  /*7a610*/  @P4 STG.E.U16 [R4.64], R6 ;  /* 0x0000000604004986 */ /* 0x0003e8000c101508 */
[----:B0-----:R-:W-:-:S02]  /*7a620*/  LEA R8, P1, R19, R0, 0x1 ;  /* 0x0000000013087211 */ /* 0x001fc400078208ff */
[----:B-1----:R-:W-:Y:S02]  /*7a630*/  LEA R4, P6, R3, R0, 0x1 ;  /* 0x0000000003047211 */ /* 0x002fe400078c08ff */
[-C--:B------:R-:W-:Y:S02]  /*7a640*/  LEA.HI.X.SX32 R9, R19, R2.reuse, 0x1, P1 ;  /* 0x0000000213097211 */ /* 0x080fe400008f0eff */
[----:B------:R-:W-:Y:S02]  /*7a650*/  LEA.HI.X.SX32 R5, R3, R2, 0x1, P6 ;  /* 0x0000000203057211 */ /* 0x000fe400030f0eff */
[-C--:B------:R-:W-:Y:S02]  /*7a660*/  LEA R16, P6, R17, R0.reuse, 0x1 ;  /* 0x0000000011107211 */ /* 0x080fe400078c08ff */
[----:B------:R-:W-:Y:S02]  /*7a670*/  LEA R18, P1, R23, R0, 0x1 ;  /* 0x0000000017127211 */ /* 0x000fe400078208ff */
[----:B------:R-:W-:-:S02]  /*7a680*/  ISETP.LT.AND P4, PT, R14, c[0x0][0x17c], !P0 ;  /* 0x00005f000e007a0c */ /* 0x000fc40004781270 */
[----:B------:R-:W-:Y:S02]  /*7a690*/  ISETP.LT.AND P3, PT, R20, c[0x0][0x17c], !P0 ;  /* 0x00005f0014007a0c */ /* 0x000fe40004761270 */
[-C--:B------:R-:W-:Y:S02]  /*7a6a0*/  LEA.HI.X.SX32 R13, R21, R2.reuse, 0x1, P2 ;  /* 0x00000002150d7211 */ /* 0x080fe400010f0eff */
[----:B------:R-:W-:Y:S02]  /*7a6b0*/  LEA.HI.X.SX32 R17, R17, R2, 0x1, P6 ;  /* 0x0000000211117211 */ /* 0x000fe400030f0eff */
[----:B------:R-:W-:Y:S02]  /*7a6c0*/  ISETP.LT.AND P2, PT, R22, c[0x0][0x17c], !P0 ;  /* 0x00005f0016007a0c */ /* 0x000fe40004741270 */
[----:B------:R-:W-:Y:S02]  /*7a6d0*/  LEA R20, P6, R25, R0, 0x1 ;  /* 0x0000000019147211 */ /* 0x000fe400078c08ff */
[----:B------:R-:W-:-:S02]  /*7a6e0*/  LEA.HI.X.SX32 R19, R23, R2, 0x1, P1 ;  /* 0x0000000217137211 */ /* 0x000fc400008f0eff */
[----:B------:R-:W-:Y:S02]  /*7a6f0*/  ISETP.LT.AND P1, PT, R24, c[0x0][0x17c], !P0 ;  /* 0x00005f0018007a0c */ /* 0x000fe40004721270 */
[----:B------:R-:W-:Y:S02]  /*7a700*/  ISETP.LT.AND P0, PT, R29, c[0x0][0x17c], !P0 ;  /* 0x00005f001d007a0c */ /* 0x000fe40004701270 */
[----:B------:R-:W-:Y:S02]  /*7a710*/  LEA.HI.X.SX32 R21, R25, R2, 0x1, P6 ;  /* 0x0000000219157211 */ /* 0x000fe400030f0eff */
[----:B------:R-:W-:Y:S02]  /*7a720*/  PRMT R2, R28, 0x7632, R2 ;  /* 0x000076321c027816 */ /* 0x000fe40000000002 */
[----:B------:R-:W-:Y:S02]  /*7a730*/  PRMT R0, R27, 0x7632, R0 ;  /* 0x000076321b007816 */ /* 0x000fe40000000000 */
[----:B------:R-:W-:Y:S01]  /*7a740*/  PRMT R6, R26, 0x7632, R6 ;  /* 0x000076321a067816 */ /* 0x000fe20000000006 */
[----:B------:R0:W-:Y:S01]  /*7a750*/  @P5 STG.E.U16 [R4.64], R2 ;  /* 0x0000000204005986 */ /* 0x0001e2000c101508 */
[----:B------:R-:W-:-:S03]  /*7a760*/  PRMT R7, R7, 0x7632, R7 ;  /* 0x0000763207077816 */ /* 0x000fc60000000007 */
[----:B------:R0:W-:Y:S04]  /*7a770*/  @P4 STG.E.U16 [R8.64], R0 ;  /* 0x0000000008004986 */ /* 0x0001e8000c101508 */
[----:B------:R0:W-:Y:S04]  /*7a780*/  @P3 STG.E.U16 [R12.64], R6 ;  /* 0x000000060c003986 */ /* 0x0001e8000c101508 */
[----:B------:R0:W-:Y:S04]  /*7a790*/  @P2 STG.E.U16 [R16.64], R15 ;  /* 0x0000000f10002986 */ /* 0x0001e8000c101508 */
[----:B------:R0:W-:Y:S01]  /*7a7a0*/  @P1 STG.E.U16 [R18.64], R7 ;  /* 0x0000000712001986 */ /* 0x0001e2000c101508 */
[----:B------:R-:W-:Y:S05]  /*7a7b0*/  @!P0 EXIT ;  /* 0x000000000000894d */ /* 0x000fea0003800000 */
[----:B------:R-:W-:-:S05]  /*7a7c0*/  PRMT R10, R11, 0x7632, R10 ;  /* 0x000076320b0a7816 */ /* 0x000fca000000000a */
[----:B------:R-:W-:Y:S01]  /*7a7d0*/  STG.E.U16 [R20.64], R10 ;  /* 0x0000000a14007986 */ /* 0x000fe2000c101508 */
[----:B------:R-:W-:Y:S05]  /*7a7e0*/  EXIT ;  /* 0x000000000000794d */ /* 0x000fea0003800000 */
.L_x_4:
[----:B------:R-:W-:-:S00]  /*7a7f0*/  BRA `(.L_x_4) ;  /* 0xfffffff000007947 */ /* 0x000fc0000383ffff */
[----:B------:R-:W-:-:S00]  /*7a800*/  NOP ;  /* 0x0000000000007918 */ /* 0x000fc00000000000 */
[----:B------:R-:W-:-:S00]  /*7a810*/  NOP ;  /* 0x0000000000007918 */ /* 0x000fc00000000000 */
[----:B------:R-:W-:-:S00]  /*7a820*/  NOP ;  /* 0x0000000000007918 */ /* 0x000fc00000000000 */
[----:B------:R-:W-:-:S00]  /*7a830*/  NOP ;  /* 0x0000000000007918 */ /* 0x000fc00000000000 */
[----:B------:R-:W-:-:S00]  /*7a840*/  NOP ;  /* 0x0000000000007918 */ /* 0x000fc00000000000 */
[----:B------:R-:W-:-:S00]  /*7a850*/  NOP ;  /* 0x0000000000007918 */ /* 0x000fc00000000000 */
[----:B------:R-:W-:-:S00]  /*7a860*/  NOP ;  /* 0x0000000000007918 */ /* 0x000fc00000000000 */
[----:B------:R-:W-:-:S00]  /*7a870*/  NOP ;  /* 0x0000000000007918 */ /* 0x000fc00000000000 */
.L_x_5:


//--------------------- .nv.shared.matmul_kernel  --------------------------
	.section	.nv.shared.matmul_kernel,"aw",@nobits
	.sectionflags	@""
	.align	16
